// auto-generated by cutlass_sweep.epilogue — config: {"arch": "sm_90", "cluster_m": 2, "cluster_n": 1, "dtype": "e4m3", "fusion": "silu", "tile_k": 64, "tile_m": 256, "tile_n": 128}
#include "cutlass/cutlass.h"
#include "cutlass/gemm/collective/collective_builder.hpp"
#include "cutlass/gemm/device/gemm_universal_adapter.h"
#include "cutlass/gemm/kernel/gemm_universal.hpp"
#include "cutlass/epilogue/collective/collective_builder.hpp"
#include "cutlass/epilogue/fusion/operations.hpp"
#include "cutlass/epilogue/thread/activation.h"

using Elem = cutlass::float_e4m3_t;
using Acc  = float;
using TileShape    = cute::Shape<cute::_256, cute::_128, cute::_64>;
using ClusterShape = cute::Shape<cute::_2, cute::_1, cute::_1>;
using FusionOp     = cutlass::epilogue::fusion::LinCombEltAct<cutlass::epilogue::thread::SiLu, Elem, Acc>;

using CollectiveEpilogue = typename cutlass::epilogue::collective::CollectiveBuilder<
    cutlass::arch::Sm90, cutlass::arch::OpClassTensorOp,
    TileShape, ClusterShape,
    cutlass::epilogue::collective::EpilogueTileAuto,
    Acc, Acc,
    Elem, cutlass::layout::RowMajor, 128 / cutlass::sizeof_bits<Elem>::value,
    Elem, cutlass::layout::RowMajor, 128 / cutlass::sizeof_bits<Elem>::value,
    cutlass::epilogue::TmaWarpSpecializedCooperative,
    FusionOp
  >::CollectiveOp;

using CollectiveMainloop = typename cutlass::gemm::collective::CollectiveBuilder<
    cutlass::arch::Sm90, cutlass::arch::OpClassTensorOp,
    Elem, cutlass::layout::RowMajor, 128 / cutlass::sizeof_bits<Elem>::value,
    Elem, cutlass::layout::ColumnMajor, 128 / cutlass::sizeof_bits<Elem>::value,
    Acc,
    TileShape, ClusterShape,
    cutlass::gemm::collective::StageCountAutoCarveout<
        static_cast<int>(sizeof(typename CollectiveEpilogue::SharedStorage))>,
    cutlass::gemm::KernelTmaWarpSpecializedCooperative
  >::CollectiveOp;

using GemmKernel = cutlass::gemm::kernel::GemmUniversal<
    cute::Shape<int,int,int,int>, CollectiveMainloop, CollectiveEpilogue>;
using Gemm = cutlass::gemm::device::GemmUniversalAdapter<GemmKernel>;

auto* _anchor = &cutlass::device_kernel<GemmKernel>;


// ===== COMPILED SASS (sm_90a) =====

	.target	sm_90a

	.elftype	@"ET_EXEC"


//--------------------- .note.nv.tkinfo           --------------------------
	.section	.note.nv.tkinfo,"",@"SHT_NOTE"
	.sectionflags	@"SHF_NOTE_NV_TKINFO"
	.tkinfo
        /*0018*/ 	.word	0x00000002
        /*0030*/ 	.string	""
        /*0030*/ 	.string	"ptxas"
        /*0030*/ 	.string	"Cuda compilation tools, release 13.0, V13.0.88"
        /*0030*/ 	.string	"Build cuda_13.0.r13.0/compiler.36424714_0"
        /*0030*/ 	.string	"-arch sm_90a -m 64 "



//--------------------- .note.nv.cuinfo           --------------------------
	.section	.note.nv.cuinfo,"",@"SHT_NOTE"
	.sectionflags	@"SHF_NOTE_NV_CUINFO"
        /*0018*/ 	.short	0x0002
        /*001a*/ 	.short	0x005a
        /*001c*/ 	.short	0x0082
	.zero		2


//--------------------- .nv.info                  --------------------------
	.section	.nv.info,"",@"SHT_CUDA_INFO"
	.align	4


	//----- nvinfo : EIATTR_REGCOUNT
	.align		4
        /*0000*/ 	.byte	0x04, 0x2f
        /*0002*/ 	.short	(.L_16 - .L_15)
	.align		4
.L_15:
        /*0004*/ 	.word	index@(_ZN7cutlass13device_kernelINS_4gemm6kernel13GemmUniversalIN4cute5tupleIJiiiiEEENS1_10collective13CollectiveMmaINS1_37MainloopSm90TmaGmmaWarpSpecializedFP8ILi8ENS5_IJNS4_1CILi2EEENSA_ILi1EEESC_EEENS1_35KernelTmaWarpSpecializedCooperativeEEENS5_IJNSA_ILi256EEENSA_ILi128EEENSA_ILi64EEEEEENS_12float_e4m3_tENS5_IJlSC_lEEESK_SL_NS4_8TiledMMAINS4_8MMA_AtomIJNS4_4SM904GMMA31MMA_64x128x32_F32E4M3E4M3_SS_TNILNSP_7ScaleInE1ELSR_1EEEEEENS4_6LayoutISD_NS5_IJSC_NSA_ILi0EEESV_EEEEENS5_IJNS4_10UnderscoreESY_SY_EEEEENS4_13SM90_TMA_LOADENS4_14ComposedLayoutINS4_7SwizzleILi2ELi4ELi3EEENS4_18smem_ptr_flag_bitsILi8EEENSU_INS5_IJNSA_ILi8EEESI_EEENS5_IJSI_SC_EEEEEEEvNS4_8identityENS4_23SM90_TMA_LOAD_MULTICASTES1B_vS1C_EENS_8epilogue10collective18CollectiveEpilogueINS1F_22Sm90TmaWarpSpecializedILi4ELi2ELi16ELb0ELb0EEEJSJ_NS5_IJSH_NSA_ILi32EEEEEESK_SL_SK_SL_NS1F_6fusion15FusionCallbacksIS1J_NS1M_13LinCombEltActINS1F_6thread4SiLuESK_fSK_fLNS_15FloatRoundStyleE2EEESJ_S1L_JEEES11_NS12_INS13_ILi1ELi4ELi3EEES16_NSU_INS5_IJS17_S1K_EEENS5_IJS1K_SC_EEEEEEENS4_39AutoVectorizingCopyWithAssumedAlignmentILi128EEENS4_14SM90_TMA_STOREES1Y_S20_NS4_9Copy_AtomIJNS4_17SM90_U32x4_STSM_NENS_6half_tEEEEvEEEvvEEEEvNT_6ParamsE)
        /*0008*/ 	.word	0x000000a8


	//----- nvinfo : EIATTR_FRAME_SIZE
	.align		4
.L_16:
        /*000c*/ 	.byte	0x04, 0x11
        /*000e*/ 	.short	(.L_18 - .L_17)
	.align		4
.L_17:
        /*0010*/ 	.word	index@($__internal_0_$__cuda_sm20_rcp_rn_f32_slowpath)
        /*0014*/ 	.word	0x000000e0


	//----- nvinfo : EIATTR_FRAME_SIZE
	.align		4
.L_18:
        /*0018*/ 	.byte	0x04, 0x11
        /*001a*/ 	.short	(.L_20 - .L_19)
	.align		4
.L_19:
        /*001c*/ 	.word	index@(_ZN7cutlass13device_kernelINS_4gemm6kernel13GemmUniversalIN4cute5tupleIJiiiiEEENS1_10collective13CollectiveMmaINS1_37MainloopSm90TmaGmmaWarpSpecializedFP8ILi8ENS5_IJNS4_1CILi2EEENSA_ILi1EEESC_EEENS1_35KernelTmaWarpSpecializedCooperativeEEENS5_IJNSA_ILi256EEENSA_ILi128EEENSA_ILi64EEEEEENS_12float_e4m3_tENS5_IJlSC_lEEESK_SL_NS4_8TiledMMAINS4_8MMA_AtomIJNS4_4SM904GMMA31MMA_64x128x32_F32E4M3E4M3_SS_TNILNSP_7ScaleInE1ELSR_1EEEEEENS4_6LayoutISD_NS5_IJSC_NSA_ILi0EEESV_EEEEENS5_IJNS4_10UnderscoreESY_SY_EEEEENS4_13SM90_TMA_LOADENS4_14ComposedLayoutINS4_7SwizzleILi2ELi4ELi3EEENS4_18smem_ptr_flag_bitsILi8EEENSU_INS5_IJNSA_ILi8EEESI_EEENS5_IJSI_SC_EEEEEEEvNS4_8identityENS4_23SM90_TMA_LOAD_MULTICASTES1B_vS1C_EENS_8epilogue10collective18CollectiveEpilogueINS1F_22Sm90TmaWarpSpecializedILi4ELi2ELi16ELb0ELb0EEEJSJ_NS5_IJSH_NSA_ILi32EEEEEESK_SL_SK_SL_NS1F_6fusion15FusionCallbacksIS1J_NS1M_13LinCombEltActINS1F_6thread4SiLuESK_fSK_fLNS_15FloatRoundStyleE2EEESJ_S1L_JEEES11_NS12_INS13_ILi1ELi4ELi3EEES16_NSU_INS5_IJS17_S1K_EEENS5_IJS1K_SC_EEEEEEENS4_39AutoVectorizingCopyWithAssumedAlignmentILi128EEENS4_14SM90_TMA_STOREES1Y_S20_NS4_9Copy_AtomIJNS4_17SM90_U32x4_STSM_NENS_6half_tEEEEvEEEvvEEEEvNT_6ParamsE)
        /*0020*/ 	.word	0x000000e0


	//----- nvinfo : EIATTR_MIN_STACK_SIZE
	.align		4
.L_20:
        /*0024*/ 	.byte	0x04, 0x12
        /*0026*/ 	.short	(.L_22 - .L_21)
	.align		4
.L_21:
        /*0028*/ 	.word	index@(_ZN7cutlass13device_kernelINS_4gemm6kernel13GemmUniversalIN4cute5tupleIJiiiiEEENS1_10collective13CollectiveMmaINS1_37MainloopSm90TmaGmmaWarpSpecializedFP8ILi8ENS5_IJNS4_1CILi2EEENSA_ILi1EEESC_EEENS1_35KernelTmaWarpSpecializedCooperativeEEENS5_IJNSA_ILi256EEENSA_ILi128EEENSA_ILi64EEEEEENS_12float_e4m3_tENS5_IJlSC_lEEESK_SL_NS4_8TiledMMAINS4_8MMA_AtomIJNS4_4SM904GMMA31MMA_64x128x32_F32E4M3E4M3_SS_TNILNSP_7ScaleInE1ELSR_1EEEEEENS4_6LayoutISD_NS5_IJSC_NSA_ILi0EEESV_EEEEENS5_IJNS4_10UnderscoreESY_SY_EEEEENS4_13SM90_TMA_LOADENS4_14ComposedLayoutINS4_7SwizzleILi2ELi4ELi3EEENS4_18smem_ptr_flag_bitsILi8EEENSU_INS5_IJNSA_ILi8EEESI_EEENS5_IJSI_SC_EEEEEEEvNS4_8identityENS4_23SM90_TMA_LOAD_MULTICASTES1B_vS1C_EENS_8epilogue10collective18CollectiveEpilogueINS1F_22Sm90TmaWarpSpecializedILi4ELi2ELi16ELb0ELb0EEEJSJ_NS5_IJSH_NSA_ILi32EEEEEESK_SL_SK_SL_NS1F_6fusion15FusionCallbacksIS1J_NS1M_13LinCombEltActINS1F_6thread4SiLuESK_fSK_fLNS_15FloatRoundStyleE2EEESJ_S1L_JEEES11_NS12_INS13_ILi1ELi4ELi3EEES16_NSU_INS5_IJS17_S1K_EEENS5_IJS1K_SC_EEEEEEENS4_39AutoVectorizingCopyWithAssumedAlignmentILi128EEENS4_14SM90_TMA_STOREES1Y_S20_NS4_9Copy_AtomIJNS4_17SM90_U32x4_STSM_NENS_6half_tEEEEvEEEvvEEEEvNT_6ParamsE)
        /*002c*/ 	.word	0x000000e0
.L_22:


//--------------------- .nv.compat                --------------------------
	.section	.nv.compat,"",@"SHT_CUDA_COMPAT_INFO"
	.align	4
        /*0000*/ 	.byte	0x02, 0x09, 0x01, 0x00, 0x02, 0x02, 0x04, 0x00, 0x02, 0x05, 0x05, 0x00, 0x03, 0x07, 0x01, 0x01
        /*0010*/ 	.byte	0x02, 0x03, 0x01, 0x00, 0x02, 0x06, 0x01, 0x00, 0x04, 0x0b, 0x08, 0x00, 0x00, 0x00, 0x00, 0x00
        /*0020*/ 	.byte	0x00, 0x00, 0x00, 0x00


//--------------------- .nv.info._ZN7cutlass13device_kernelINS_4gemm6kernel13GemmUniversalIN4cute5tupleIJiiiiEEENS1_10collective13CollectiveMmaINS1_37MainloopSm90TmaGmmaWarpSpecializedFP8ILi8ENS5_IJNS4_1CILi2EEENSA_ILi1EEESC_EEENS1_35KernelTmaWarpSpecializedCooperativeEEENS5_IJNSA_ILi256EEENSA_ILi128EEENSA_ILi64EEEEEENS_12float_e4m3_tENS5_IJlSC_lEEESK_SL_NS4_8TiledMMAINS4_8MMA_AtomIJNS4_4SM904GMMA31MMA_64x128x32_F32E4M3E4M3_SS_TNILNSP_7ScaleInE1ELSR_1EEEEEENS4_6LayoutISD_NS5_IJSC_NSA_ILi0EEESV_EEEEENS5_IJNS4_10UnderscoreESY_SY_EEEEENS4_13SM90_TMA_LOADENS4_14ComposedLayoutINS4_7SwizzleILi2ELi4ELi3EEENS4_18smem_ptr_flag_bitsILi8EEENSU_INS5_IJNSA_ILi8EEESI_EEENS5_IJSI_SC_EEEEEEEvNS4_8identityENS4_23SM90_TMA_LOAD_MULTICASTES1B_vS1C_EENS_8epilogue10collective18CollectiveEpilogueINS1F_22Sm90TmaWarpSpecializedILi4ELi2ELi16ELb0ELb0EEEJSJ_NS5_IJSH_NSA_ILi32EEEEEESK_SL_SK_SL_NS1F_6fusion15FusionCallbacksIS1J_NS1M_13LinCombEltActINS1F_6thread4SiLuESK_fSK_fLNS_15FloatRoundStyleE2EEESJ_S1L_JEEES11_NS12_INS13_ILi1ELi4ELi3EEES16_NSU_INS5_IJS17_S1K_EEENS5_IJS1K_SC_EEEEEEENS4_39AutoVectorizingCopyWithAssumedAlignmentILi128EEENS4_14SM90_TMA_STOREES1Y_S20_NS4_9Copy_AtomIJNS4_17SM90_U32x4_STSM_NENS_6half_tEEEEvEEEvvEEEEvNT_6ParamsE --------------------------
	.section	.nv.info._ZN7cutlass13device_kernelINS_4gemm6kernel13GemmUniversalIN4cute5tupleIJiiiiEEENS1_10collective13CollectiveMmaINS1_37MainloopSm90TmaGmmaWarpSpecializedFP8ILi8ENS5_IJNS4_1CILi2EEENSA_ILi1EEESC_EEENS1_35KernelTmaWarpSpecializedCooperativeEEENS5_IJNSA_ILi256EEENSA_ILi128EEENSA_ILi64EEEEEENS_12float_e4m3_tENS5_IJlSC_lEEESK_SL_NS4_8TiledMMAINS4_8MMA_AtomIJNS4_4SM904GMMA31MMA_64x128x32_F32E4M3E4M3_SS_TNILNSP_7ScaleInE1ELSR_1EEEEEENS4_6LayoutISD_NS5_IJSC_NSA_ILi0EEESV_EEEEENS5_IJNS4_10UnderscoreESY_SY_EEEEENS4_13SM90_TMA_LOADENS4_14ComposedLayoutINS4_7SwizzleILi2ELi4ELi3EEENS4_18smem_ptr_flag_bitsILi8EEENSU_INS5_IJNSA_ILi8EEESI_EEENS5_IJSI_SC_EEEEEEEvNS4_8identityENS4_23SM90_TMA_LOAD_MULTICASTES1B_vS1C_EENS_8epilogue10collective18CollectiveEpilogueINS1F_22Sm90TmaWarpSpecializedILi4ELi2ELi16ELb0ELb0EEEJSJ_NS5_IJSH_NSA_ILi32EEEEEESK_SL_SK_SL_NS1F_6fusion15FusionCallbacksIS1J_NS1M_13LinCombEltActINS1F_6thread4SiLuESK_fSK_fLNS_15FloatRoundStyleE2EEESJ_S1L_JEEES11_NS12_INS13_ILi1ELi4ELi3EEES16_NSU_INS5_IJS17_S1K_EEENS5_IJS1K_SC_EEEEEEENS4_39AutoVectorizingCopyWithAssumedAlignmentILi128EEENS4_14SM90_TMA_STOREES1Y_S20_NS4_9Copy_AtomIJNS4_17SM90_U32x4_STSM_NENS_6half_tEEEEvEEEvvEEEEvNT_6ParamsE,"",@"SHT_CUDA_INFO"
	.sectionflags	@""
	.align	4


	//----- nvinfo : EIATTR_CUDA_API_VERSION
	.align		4
        /*0000*/ 	.byte	0x04, 0x37
        /*0002*/ 	.short	(.L_24 - .L_23)
.L_23:
        /*0004*/ 	.word	0x00000082


	//----- nvinfo : EIATTR_KPARAM_INFO
	.align		4
.L_24:
        /*0008*/ 	.byte	0x04, 0x17
        /*000a*/ 	.short	(.L_26 - .L_25)
.L_25:
        /*000c*/ 	.word	0x00000000
        /*0010*/ 	.short	0x0000
        /*0012*/ 	.short	0x0070
        /*0014*/ 	.byte	0x00, 0xf0, 0x01, 0x1c


	//----- nvinfo : EIATTR_SPARSE_MMA_MASK
	.align		4
.L_26:
        /*0018*/ 	.byte	0x03, 0x50
        /*001a*/ 	.short	0x0000


	//----- nvinfo : EIATTR_MAXREG_COUNT
	.align		4
        /*001c*/ 	.byte	0x03, 0x1b
        /*001e*/ 	.short	0x00a8


	//----- nvinfo : EIATTR_NUM_BARRIERS
	.align		4
        /*0020*/ 	.byte	0x02, 0x4c
        /*0022*/ 	.byte	0x02
	.zero		1


	//----- nvinfo : EIATTR_EXTERNS
	.align		4
        /*0024*/ 	.byte	0x04, 0x0f
        /*0026*/ 	.short	(.L_28 - .L_27)


	//   ....[0]....
	.align		4
.L_27:
        /*0028*/ 	.word	index@(__assertfail)


	//----- nvinfo : EIATTR_ANNOTATIONS
	.align		4
.L_28:
        /*002c*/ 	.byte	0x04, 0x55
        /*002e*/ 	.short	(.L_30 - .L_29)


	//   ....[0]....
.L_29:
        /*0030*/ 	.word	0x00000001
        /*0034*/ 	.byte	0xe0, 0x0c, 0x00, 0x00, 0x01, 0x00, 0x00, 0x00, 0xc0, 0x0d, 0x00, 0x00, 0x01, 0x00, 0x00, 0x00
        /* <DEDUP_REMOVED lines=224> */
        /*0e44*/ 	.byte	0x00, 0xa1, 0x01, 0x00, 0x01, 0x00, 0x00, 0x00, 0x20, 0xa1, 0x01, 0x00


	//----- nvinfo : EIATTR_MERCURY_ISA_VERSION
	.align		4
.L_30:
        /*0e50*/ 	.byte	0x03, 0x5f
        /*0e52*/ 	.short	0x0101


	//----- nvinfo : EIATTR_INT_WARP_WIDE_INSTR_OFFSETS
	.align		4
        /*0e54*/ 	.byte	0x04, 0x31
        /*0e56*/ 	.short	(.L_32 - .L_31)


	//   ....[0]....
.L_31:
        /*0e58*/ 	.word	0x00000be0


	//   ....[1]....
        /*0e5c*/ 	.word	0x00000c00


	//   ....[2]....
        /*0e60*/ 	.word	0x00000d10


	//   ....[3]....
        /*0e64*/ 	.word	0x000049c0


	//   ....[4]....
        /*0e68*/ 	.word	0x000059b0


	//----- nvinfo : EIATTR_COOP_GROUP_MASK_REGIDS
	.align		4
.L_32:
        /*0e6c*/ 	.byte	0x04, 0x29
        /*0e6e*/ 	.short	(.L_34 - .L_33)


	//   ....[0]....
.L_33:
        /*0e70*/ 	.word	0xffffffff


	//   ....[1]....
        /*0e74*/ 	.word	0xffffffff


	//   ....[2]....
        /*0e78*/ 	.word	0xffffffff


	//   ....[3]....
        /*0e7c*/ 	.word	0xffffffff


	//   ....[4]....
        /*0e80*/ 	.word	0xffffffff


	//   ....[5]....
        /*0e84*/ 	.word	0xffffffff


	//   ....[6]....
        /*0e88*/ 	.word	0xffffffff


	//----- nvinfo : EIATTR_COOP_GROUP_INSTR_OFFSETS
	.align		4
.L_34:
        /*0e8c*/ 	.byte	0x04, 0x28
        /*0e8e*/ 	.short	(.L_36 - .L_35)


	//   ....[0]....
.L_35:
        /*0e90*/ 	.word	0x00000060


	//   ....[1]....
        /*0e94*/ 	.word	0x00000090


	//   ....[2]....
        /*0e98*/ 	.word	0x00000500


	//   ....[3]....
        /*0e9c*/ 	.word	0x00000820


	//   ....[4]....
        /*0ea0*/ 	.word	0x00000a70


	//   ....[5]....
        /*0ea4*/ 	.word	0x00000e20


	//   ....[6]....
        /*0ea8*/ 	.word	0x00001b90


	//----- nvinfo : EIATTR_REG_RECONFIG
	.align		4
.L_36:
        /*0eac*/ 	.byte	0x01, 0x54
	.zero		2


	//----- nvinfo : EIATTR_SYSCALL_OFFSETS
	.align		4
        /*0eb0*/ 	.byte	0x04, 0x46
        /*0eb2*/ 	.short	(.L_38 - .L_37)


	//   ....[0]....
.L_37:
        /*0eb4*/ 	.word	0x00005c00


	//   ....[1]....
        /*0eb8*/ 	.word	0x00005d40


	//----- nvinfo : EIATTR_MBARRIER_INSTR_OFFSETS
	.align		4
.L_38:
        /*0ebc*/ 	.byte	0x04, 0x39
        /*0ebe*/ 	.short	(.L_40 - .L_39)


	//   ....[0]....
.L_39:
        /*0ec0*/ 	.word	0x000006b0
        /*0ec4*/ 	.word	0x000000ff
        /*0ec8*/ 	.word	0x00000000
        /*0ecc*/ 	.short	0x0100
        /*0ece*/ 	.byte	0x08
	.zero		1


	//   ....[1]....
        /*0ed0*/ 	.word	0x000006c0
        /*0ed4*/ 	.word	0x000000ff
        /*0ed8*/ 	.word	0x00000040
        /*0edc*/ 	.short	0x0100
        /*0ede*/ 	.byte	0x08
	.zero		1


	//   ....[2]....
        /*0ee0*/ 	.word	0x000006d0
        /*0ee4*/ 	.word	0x000000ff
        /*0ee8*/ 	.word	0x00000008
        /*0eec*/ 	.short	0x0100
        /*0eee*/ 	.byte	0x08
	.zero		1


	//   ....[3]....
        /*0ef0*/ 	.word	0x000006e0
        /*0ef4*/ 	.word	0x000000ff
        /*0ef8*/ 	.word	0x00000048
        /*0efc*/ 	.short	0x0100
        /*0efe*/ 	.byte	0x08
	.zero		1


	//   ....[4]....
        /*0f00*/ 	.word	0x000006f0
        /*0f04*/ 	.word	0x000000ff
        /*0f08*/ 	.word	0x00000010
        /*0f0c*/ 	.short	0x0100
        /*0f0e*/ 	.byte	0x08
	.zero		1


	//   ....[5]....
        /*0f10*/ 	.word	0x00000700
        /*0f14*/ 	.word	0x000000ff
        /*0f18*/ 	.word	0x00000050
        /*0f1c*/ 	.short	0x0100
        /*0f1e*/ 	.byte	0x08
	.zero		1


	//   ....[6]....
        /*0f20*/ 	.word	0x00000710
        /*0f24*/ 	.word	0x000000ff
        /*0f28*/ 	.word	0x00000018
        /*0f2c*/ 	.short	0x0100
        /*0f2e*/ 	.byte	0x08
	.zero		1


	//   ....[7]....
        /*0f30*/ 	.word	0x00000720
        /*0f34*/ 	.word	0x000000ff
        /*0f38*/ 	.word	0x00000058
        /*0f3c*/ 	.short	0x0100
        /*0f3e*/ 	.byte	0x08
	.zero		1


	//   ....[8]....
        /*0f40*/ 	.word	0x00000730
        /*0f44*/ 	.word	0x000000ff
        /*0f48*/ 	.word	0x00000020
        /*0f4c*/ 	.short	0x0100
        /*0f4e*/ 	.byte	0x08
	.zero		1


	//   ....[9]....
        /*0f50*/ 	.word	0x00000740
        /*0f54*/ 	.word	0x000000ff
        /*0f58*/ 	.word	0x00000060
        /*0f5c*/ 	.short	0x0100
        /*0f5e*/ 	.byte	0x08
	.zero		1


	//   ....[10]....
        /*0f60*/ 	.word	0x00000750
        /*0f64*/ 	.word	0x000000ff
        /*0f68*/ 	.word	0x00000028
        /*0f6c*/ 	.short	0x0100
        /*0f6e*/ 	.byte	0x08
	.zero		1


	//   ....[11]....
        /*0f70*/ 	.word	0x00000760
        /*0f74*/ 	.word	0x000000ff
        /*0f78*/ 	.word	0x00000068
        /*0f7c*/ 	.short	0x0100
        /*0f7e*/ 	.byte	0x08
	.zero		1


	//   ....[12]....
        /*0f80*/ 	.word	0x00000770
        /*0f84*/ 	.word	0x000000ff
        /*0f88*/ 	.word	0x00000030
        /*0f8c*/ 	.short	0x0100
        /*0f8e*/ 	.byte	0x08
	.zero		1


	//   ....[13]....
        /*0f90*/ 	.word	0x00000780
        /*0f94*/ 	.word	0x000000ff
        /*0f98*/ 	.word	0x00000070
        /*0f9c*/ 	.short	0x0100
        /*0f9e*/ 	.byte	0x08
	.zero		1


	//   ....[14]....
        /*0fa0*/ 	.word	0x00000790
        /*0fa4*/ 	.word	0x000000ff
        /*0fa8*/ 	.word	0x00000038
        /*0fac*/ 	.short	0x0100
        /*0fae*/ 	.byte	0x08
	.zero		1


	//   ....[15]....
        /*0fb0*/ 	.word	0x000007a0
        /*0fb4*/ 	.word	0x000000ff
        /*0fb8*/ 	.word	0x00000078
        /*0fbc*/ 	.short	0x0100
        /*0fbe*/ 	.byte	0x08
	.zero		1


	//   ....[16]....
        /*0fc0*/ 	.word	0x000009d0
        /*0fc4*/ 	.word	0x000000ff
        /*0fc8*/ 	.word	0x00000080
        /*0fcc*/ 	.short	0x0100
        /*0fce*/ 	.byte	0x08
	.zero		1


	//   ....[17]....
        /*0fd0*/ 	.word	0x000009e0
        /*0fd4*/ 	.word	0x000000ff
        /*0fd8*/ 	.word	0x000000a0
        /*0fdc*/ 	.short	0x0100
        /*0fde*/ 	.byte	0x08
	.zero		1


	//   ....[18]....
        /*0fe0*/ 	.word	0x000009f0
        /*0fe4*/ 	.word	0x000000ff
        /*0fe8*/ 	.word	0x00000088
        /*0fec*/ 	.short	0x0100
        /*0fee*/ 	.byte	0x08
	.zero		1


	//   ....[19]....
        /*0ff0*/ 	.word	0x00000a00
        /*0ff4*/ 	.word	0x000000ff
        /*0ff8*/ 	.word	0x000000a8
        /*0ffc*/ 	.short	0x0100
        /*0ffe*/ 	.byte	0x08
	.zero		1


	//   ....[20]....
        /*1000*/ 	.word	0x00000a10
        /*1004*/ 	.word	0x000000ff
        /*1008*/ 	.word	0x00000090
        /*100c*/ 	.short	0x0100
        /*100e*/ 	.byte	0x08
	.zero		1


	//   ....[21]....
        /*1010*/ 	.word	0x00000a20
        /*1014*/ 	.word	0x000000ff
        /*1018*/ 	.word	0x000000b0
        /*101c*/ 	.short	0x0100
        /*101e*/ 	.byte	0x08
	.zero		1


	//   ....[22]....
        /*1020*/ 	.word	0x00000a30
        /*1024*/ 	.word	0x000000ff
        /*1028*/ 	.word	0x00000098
        /*102c*/ 	.short	0x0100
        /*102e*/ 	.byte	0x08
	.zero		1


	//   ....[23]....
        /*1030*/ 	.word	0x00000a40
        /*1034*/ 	.word	0x000000ff
        /*1038*/ 	.word	0x000000b8
        /*103c*/ 	.short	0x0100
        /*103e*/ 	.byte	0x08
	.zero		1


	//   ....[24]....
        /*1040*/ 	.word	0x00000d80
        /*1044*/ 	.word	0x000000ff
        /*1048*/ 	.word	0x000000c0
        /*104c*/ 	.short	0x0100
        /*104e*/ 	.byte	0x06
	.zero		1


	//   ....[25]....
        /*1050*/ 	.word	0x00000dd0
        /*1054*/ 	.word	0x000000ff
        /*1058*/ 	.word	0x000000c8
        /*105c*/ 	.short	0x0100
        /*105e*/ 	.byte	0x06
	.zero		1


	//   ....[26]....
        /*1060*/ 	.word	0x00002410
        /*1064*/ 	.word	0x000000ff
        /*1068*/ 	.word	0x00000000
        /*106c*/ 	.short	0x010a
        /*106e*/ 	.byte	0x04
	.zero		1


	//   ....[27]....
        /*1070*/ 	.word	0x00002450
        /*1074*/ 	.word	0x000000ff
        /*1078*/ 	.word	0x00000000
        /*107c*/ 	.short	0x010a
        /*107e*/ 	.byte	0x04
	.zero		1


	//   ....[28]....
        /*1080*/ 	.word	0x00003870
        /*1084*/ 	.word	0x000000ff
        /*1088*/ 	.word	0x00000000
        /*108c*/ 	.short	0x010a
        /*108e*/ 	.byte	0x06
	.zero		1


	//   ....[29]....
        /*1090*/ 	.word	0x000038b0
        /*1094*/ 	.word	0x000000ff
        /*1098*/ 	.word	0x00000000
        /*109c*/ 	.short	0x010a
        /*109e*/ 	.byte	0x06
	.zero		1


	//   ....[30]....
        /*10a0*/ 	.word	0x00004a20
        /*10a4*/ 	.word	0x00000004
        /*10a8*/ 	.word	0x00000000
        /*10ac*/ 	.short	0x0101
        /*10ae*/ 	.byte	0x3f
	.zero		1


	//   ....[31]....
        /*10b0*/ 	.word	0x00005a60
        /*10b4*/ 	.word	0x00000000
        /*10b8*/ 	.word	0x00000000
        /*10bc*/ 	.short	0x0101
        /*10be*/ 	.byte	0x3f
	.zero		1


	//   ....[32]....
        /*10c0*/ 	.word	0x00006230
        /*10c4*/ 	.word	0x0000000d
        /*10c8*/ 	.word	0x00000080
        /*10cc*/ 	.short	0x010a
        /*10ce*/ 	.byte	0x3f
	.zero		1


	//   ....[33]....
        /*10d0*/ 	.word	0x00006540
        /*10d4*/ 	.word	0x00000000
        /*10d8*/ 	.word	0x00000000
        /*10dc*/ 	.short	0x0101
        /*10de*/ 	.byte	0x3f
	.zero		1


	//   ....[34]....
        /*10e0*/ 	.word	0x00008580
        /*10e4*/ 	.word	0x0000000e
        /*10e8*/ 	.word	0x00000080
        /*10ec*/ 	.short	0x010a
        /*10ee*/ 	.byte	0x3f
	.zero		1


	//   ....[35]....
        /*10f0*/ 	.word	0x000087b0
        /*10f4*/ 	.word	0x00000000
        /*10f8*/ 	.word	0x00000000
        /*10fc*/ 	.short	0x0101
        /*10fe*/ 	.byte	0x3f
	.zero		1


	//   ....[36]....
        /*1100*/ 	.word	0x0000a700
        /*1104*/ 	.word	0x0000000d
        /*1108*/ 	.word	0x00000080
        /*110c*/ 	.short	0x010a
        /*110e*/ 	.byte	0x3f
	.zero		1


	//   ....[37]....
        /*1110*/ 	.word	0x0000a930
        /*1114*/ 	.word	0x00000000
        /*1118*/ 	.word	0x00000000
        /*111c*/ 	.short	0x0101
        /*111e*/ 	.byte	0x3f
	.zero		1


	//   ....[38]....
        /*1120*/ 	.word	0x0000c860
        /*1124*/ 	.word	0x00000000
        /*1128*/ 	.word	0x00000080
        /*112c*/ 	.short	0x010a
        /*112e*/ 	.byte	0x3f
	.zero		1


	//   ....[39]....
        /*1130*/ 	.word	0x0000cad0
        /*1134*/ 	.word	0x00000000
        /*1138*/ 	.word	0x00000000
        /*113c*/ 	.short	0x0101
        /*113e*/ 	.byte	0x3f
	.zero		1


	//   ....[40]....
        /*1140*/ 	.word	0x0000eaf0
        /*1144*/ 	.word	0x00000000
        /*1148*/ 	.word	0x00000080
        /*114c*/ 	.short	0x010a
        /*114e*/ 	.byte	0x3f
	.zero		1


	//   ....[41]....
        /*1150*/ 	.word	0x0000ed60
        /*1154*/ 	.word	0x00000000
        /*1158*/ 	.word	0x00000000
        /*115c*/ 	.short	0x0101
        /*115e*/ 	.byte	0x3f
	.zero		1


	//   ....[42]....
        /*1160*/ 	.word	0x00010cb0
        /*1164*/ 	.word	0x00000000
        /*1168*/ 	.word	0x00000080
        /*116c*/ 	.short	0x010a
        /*116e*/ 	.byte	0x3f
	.zero		1


	//   ....[43]....
        /*1170*/ 	.word	0x00010f20
        /*1174*/ 	.word	0x00000000
        /*1178*/ 	.word	0x00000000
        /*117c*/ 	.short	0x0101
        /*117e*/ 	.byte	0x3f
	.zero		1


	//   ....[44]....
        /*1180*/ 	.word	0x00012f70
        /*1184*/ 	.word	0x00000000
        /*1188*/ 	.word	0x00000080
        /*118c*/ 	.short	0x010a
        /*118e*/ 	.byte	0x3f
	.zero		1


	//   ....[45]....
        /*1190*/ 	.word	0x000131e0
        /*1194*/ 	.word	0x00000000
        /*1198*/ 	.word	0x00000000
        /*119c*/ 	.short	0x0101
        /*119e*/ 	.byte	0x3f
	.zero		1


	//   ....[46]....
        /*11a0*/ 	.word	0x00015130
        /*11a4*/ 	.word	0x00000003
        /*11a8*/ 	.word	0x00000080
        /*11ac*/ 	.short	0x010a
        /*11ae*/ 	.byte	0x3f
	.zero		1


	//   ....[47]....
        /*11b0*/ 	.word	0x00015380
        /*11b4*/ 	.word	0x00000000
        /*11b8*/ 	.word	0x00000000
        /*11bc*/ 	.short	0x0101
        /*11be*/ 	.byte	0x3f
	.zero		1


	//   ....[48]....
        /*11c0*/ 	.word	0x00018110
        /*11c4*/ 	.word	0x000000ff
        /*11c8*/ 	.word	0x000000c8
        /*11cc*/ 	.short	0x010a
        /*11ce*/ 	.byte	0x04
	.zero		1


	//   ....[49]....
        /*11d0*/ 	.word	0x00018540
        /*11d4*/ 	.word	0x000000ff
        /*11d8*/ 	.word	0x000000a0
        /*11dc*/ 	.short	0x010a
        /*11de*/ 	.byte	0x0d
	.zero		1


	//   ....[50]....
        /*11e0*/ 	.word	0x00018630
        /*11e4*/ 	.word	0x000000ff
        /*11e8*/ 	.word	0x00000080
        /*11ec*/ 	.short	0x010b
        /*11ee*/ 	.byte	0x0d
	.zero		1


	//   ....[51]....
        /*11f0*/ 	.word	0x00018690
        /*11f4*/ 	.word	0x000000ff
        /*11f8*/ 	.word	0x00000000
        /*11fc*/ 	.short	0x0101
        /*11fe*/ 	.byte	0x10
	.zero		1


	//   ....[52]....
        /*1200*/ 	.word	0x000186c0
        /*1204*/ 	.word	0x000000ff
        /*1208*/ 	.word	0x000000a8
        /*120c*/ 	.short	0x010a
        /*120e*/ 	.byte	0x0d
	.zero		1


	//   ....[53]....
        /*1210*/ 	.word	0x000187d0
        /*1214*/ 	.word	0x000000ff
        /*1218*/ 	.word	0x00000088
        /*121c*/ 	.short	0x010b
        /*121e*/ 	.byte	0x0d
	.zero		1


	//   ....[54]....
        /*1220*/ 	.word	0x00018840
        /*1224*/ 	.word	0x000000ff
        /*1228*/ 	.word	0x00000000
        /*122c*/ 	.short	0x0101
        /*122e*/ 	.byte	0x14
	.zero		1


	//   ....[55]....
        /*1230*/ 	.word	0x00018870
        /*1234*/ 	.word	0x000000ff
        /*1238*/ 	.word	0x000000b0
        /*123c*/ 	.short	0x010a
        /*123e*/ 	.byte	0x0d
	.zero		1


	//   ....[56]....
        /*1240*/ 	.word	0x00018970
        /*1244*/ 	.word	0x000000ff
        /*1248*/ 	.word	0x00000090
        /*124c*/ 	.short	0x010b
        /*124e*/ 	.byte	0x0d
	.zero		1


	//   ....[57]....
        /*1250*/ 	.word	0x000189d0
        /*1254*/ 	.word	0x000000ff
        /*1258*/ 	.word	0x00000000
        /*125c*/ 	.short	0x0101
        /*125e*/ 	.byte	0x1d
	.zero		1


	//   ....[58]....
        /*1260*/ 	.word	0x00018a00
        /*1264*/ 	.word	0x000000ff
        /*1268*/ 	.word	0x000000b8
        /*126c*/ 	.short	0x010a
        /*126e*/ 	.byte	0x0d
	.zero		1


	//   ....[59]....
        /*1270*/ 	.word	0x00018b00
        /*1274*/ 	.word	0x000000ff
        /*1278*/ 	.word	0x00000098
        /*127c*/ 	.short	0x010b
        /*127e*/ 	.byte	0x0d
	.zero		1


	//   ....[60]....
        /*1280*/ 	.word	0x00018b70
        /*1284*/ 	.word	0x000000ff
        /*1288*/ 	.word	0x00000000
        /*128c*/ 	.short	0x0101
        /*128e*/ 	.byte	0x1e
	.zero		1


	//   ....[61]....
        /*1290*/ 	.word	0x00018bb0
        /*1294*/ 	.word	0x000000ff
        /*1298*/ 	.word	0x000000a0
        /*129c*/ 	.short	0x010a
        /*129e*/ 	.byte	0x0d
	.zero		1


	//   ....[62]....
        /*12a0*/ 	.word	0x00018ca0
        /*12a4*/ 	.word	0x000000ff
        /*12a8*/ 	.word	0x00000080
        /*12ac*/ 	.short	0x010b
        /*12ae*/ 	.byte	0x0d
	.zero		1


	//   ....[63]....
        /*12b0*/ 	.word	0x00018ce0
        /*12b4*/ 	.word	0x000000ff
        /*12b8*/ 	.word	0x00000000
        /*12bc*/ 	.short	0x0101
        /*12be*/ 	.byte	0x10
	.zero		1


	//   ....[64]....
        /*12c0*/ 	.word	0x00018d10
        /*12c4*/ 	.word	0x000000ff
        /*12c8*/ 	.word	0x000000a8
        /*12cc*/ 	.short	0x010a
        /*12ce*/ 	.byte	0x0d
	.zero		1


	//   ....[65]....
        /*12d0*/ 	.word	0x00018e10
        /*12d4*/ 	.word	0x000000ff
        /*12d8*/ 	.word	0x00000088
        /*12dc*/ 	.short	0x010b
        /*12de*/ 	.byte	0x0d
	.zero		1


	//   ....[66]....
        /*12e0*/ 	.word	0x00018e50
        /*12e4*/ 	.word	0x000000ff
        /*12e8*/ 	.word	0x00000000
        /*12ec*/ 	.short	0x0101
        /*12ee*/ 	.byte	0x14
	.zero		1


	//   ....[67]....
        /*12f0*/ 	.word	0x00018e90
        /*12f4*/ 	.word	0x000000ff
        /*12f8*/ 	.word	0x000000b0
        /*12fc*/ 	.short	0x010a
        /*12fe*/ 	.byte	0x0d
	.zero		1


	//   ....[68]....
        /*1300*/ 	.word	0x00018f70
        /*1304*/ 	.word	0x000000ff
        /*1308*/ 	.word	0x00000090
        /*130c*/ 	.short	0x010b
        /*130e*/ 	.byte	0x0d
	.zero		1


	//   ....[69]....
        /*1310*/ 	.word	0x00018fb0
        /*1314*/ 	.word	0x000000ff
        /*1318*/ 	.word	0x00000000
        /*131c*/ 	.short	0x0101
        /*131e*/ 	.byte	0x1d
	.zero		1


	//   ....[70]....
        /*1320*/ 	.word	0x00018fe0
        /*1324*/ 	.word	0x000000ff
        /*1328*/ 	.word	0x000000b8
        /*132c*/ 	.short	0x010a
        /*132e*/ 	.byte	0x0d
	.zero		1


	//   ....[71]....
        /*1330*/ 	.word	0x000190e0
        /*1334*/ 	.word	0x000000ff
        /*1338*/ 	.word	0x00000098
        /*133c*/ 	.short	0x010b
        /*133e*/ 	.byte	0x0d
	.zero		1


	//   ....[72]....
        /*1340*/ 	.word	0x00019130
        /*1344*/ 	.word	0x000000ff
        /*1348*/ 	.word	0x00000000
        /*134c*/ 	.short	0x0101
        /*134e*/ 	.byte	0x1e
	.zero		1


	//   ....[73]....
        /*1350*/ 	.word	0x00019860
        /*1354*/ 	.word	0x00000000
        /*1358*/ 	.word	0x000000a0
        /*135c*/ 	.short	0x010a
        /*135e*/ 	.byte	0x3f
	.zero		1


	//   ....[74]....
        /*1360*/ 	.word	0x000198a0
        /*1364*/ 	.word	0x00000000
        /*1368*/ 	.word	0x000000a8
        /*136c*/ 	.short	0x010a
        /*136e*/ 	.byte	0x3f
	.zero		1


	//   ....[75]....
        /*1370*/ 	.word	0x000198e0
        /*1374*/ 	.word	0x00000000
        /*1378*/ 	.word	0x000000b0
        /*137c*/ 	.short	0x010a
        /*137e*/ 	.byte	0x3f
	.zero		1


	//   ....[76]....
        /*1380*/ 	.word	0x00019940
        /*1384*/ 	.word	0x00000000
        /*1388*/ 	.word	0x000000b8
        /*138c*/ 	.short	0x010a
        /*138e*/ 	.byte	0x3f
	.zero		1


	//   ....[77]....
        /*1390*/ 	.word	0x00019ca0
        /*1394*/ 	.word	0x0000000f
        /*1398*/ 	.word	0x00000040
        /*139c*/ 	.short	0x010a
        /*139e*/ 	.byte	0x3f
	.zero		1


	//   ....[78]....
        /*13a0*/ 	.word	0x0001a070
        /*13a4*/ 	.word	0x00000003
        /*13a8*/ 	.word	0x000000c8
        /*13ac*/ 	.short	0x0101
        /*13ae*/ 	.byte	0x3f
	.zero		1


	//   ....[79]....
        /*13b0*/ 	.word	0x0001a810
        /*13b4*/ 	.word	0x00000005
        /*13b8*/ 	.word	0x00000000
        /*13bc*/ 	.short	0x010a
        /*13be*/ 	.byte	0x3f
	.zero		1


	//   ....[80]....
        /*13c0*/ 	.word	0x0001a890
        /*13c4*/ 	.word	0x00000007
        /*13c8*/ 	.word	0x00000000
        /*13cc*/ 	.short	0x010a
        /*13ce*/ 	.byte	0x3f
	.zero		1


	//   ....[81]....
        /*13d0*/ 	.word	0x0001a920
        /*13d4*/ 	.word	0x00000006
        /*13d8*/ 	.word	0x00000000
        /*13dc*/ 	.short	0x010a
        /*13de*/ 	.byte	0x3f
	.zero		1


	//   ....[82]....
        /*13e0*/ 	.word	0x0001a9b0
        /*13e4*/ 	.word	0x00000007
        /*13e8*/ 	.word	0x00000000
        /*13ec*/ 	.short	0x010a
        /*13ee*/ 	.byte	0x3f
	.zero		1


	//   ....[83]....
        /*13f0*/ 	.word	0x0001aa40
        /*13f4*/ 	.word	0x00000006
        /*13f8*/ 	.word	0x00000000
        /*13fc*/ 	.short	0x010a
        /*13fe*/ 	.byte	0x3f
	.zero		1


	//   ....[84]....
        /*1400*/ 	.word	0x0001aad0
        /*1404*/ 	.word	0x00000007
        /*1408*/ 	.word	0x00000000
        /*140c*/ 	.short	0x010a
        /*140e*/ 	.byte	0x3f
	.zero		1


	//   ....[85]....
        /*1410*/ 	.word	0x0001ab60
        /*1414*/ 	.word	0x00000006
        /*1418*/ 	.word	0x00000000
        /*141c*/ 	.short	0x010a
        /*141e*/ 	.byte	0x3f
	.zero		1


	//   ....[86]....
        /*1420*/ 	.word	0x0001abf0
        /*1424*/ 	.word	0x00000003
        /*1428*/ 	.word	0x00000000
        /*142c*/ 	.short	0x010a
        /*142e*/ 	.byte	0x3f
	.zero		1


	//   ....[87]....
        /*1430*/ 	.word	0x0001ac60
        /*1434*/ 	.word	0x00000003
        /*1438*/ 	.word	0x00000000
        /*143c*/ 	.short	0x010a
        /*143e*/ 	.byte	0x3f
	.zero		1


	//   ....[88]....
        /*1440*/ 	.word	0x0001acc0
        /*1444*/ 	.word	0x00000006
        /*1448*/ 	.word	0x00000000
        /*144c*/ 	.short	0x010a
        /*144e*/ 	.byte	0x3f
	.zero		1


	//   ....[89]....
        /*1450*/ 	.word	0x0001ad10
        /*1454*/ 	.word	0x0000000d
        /*1458*/ 	.word	0x00000080
        /*145c*/ 	.short	0x010a
        /*145e*/ 	.byte	0x3f
	.zero		1


	//   ....[90]....
        /*1460*/ 	.word	0x0001ad60
        /*1464*/ 	.word	0x0000000e
        /*1468*/ 	.word	0x00000080
        /*146c*/ 	.short	0x010a
        /*146e*/ 	.byte	0x3f
	.zero		1


	//   ....[91]....
        /*1470*/ 	.word	0x0001adb0
        /*1474*/ 	.word	0x0000000d
        /*1478*/ 	.word	0x00000080
        /*147c*/ 	.short	0x010a
        /*147e*/ 	.byte	0x3f
	.zero		1


	//   ....[92]....
        /*1480*/ 	.word	0x0001ae00
        /*1484*/ 	.word	0x00000000
        /*1488*/ 	.word	0x00000080
        /*148c*/ 	.short	0x010a
        /*148e*/ 	.byte	0x3f
	.zero		1


	//   ....[93]....
        /*1490*/ 	.word	0x0001ae50
        /*1494*/ 	.word	0x00000000
        /*1498*/ 	.word	0x00000080
        /*149c*/ 	.short	0x010a
        /*149e*/ 	.byte	0x3f
	.zero		1


	//   ....[94]....
        /*14a0*/ 	.word	0x0001aea0
        /*14a4*/ 	.word	0x00000000
        /*14a8*/ 	.word	0x00000080
        /*14ac*/ 	.short	0x010a
        /*14ae*/ 	.byte	0x3f
	.zero		1


	//   ....[95]....
        /*14b0*/ 	.word	0x0001aef0
        /*14b4*/ 	.word	0x00000000
        /*14b8*/ 	.word	0x00000080
        /*14bc*/ 	.short	0x010a
        /*14be*/ 	.byte	0x3f
	.zero		1


	//   ....[96]....
        /*14c0*/ 	.word	0x0001af40
        /*14c4*/ 	.word	0x00000003
        /*14c8*/ 	.word	0x00000080
        /*14cc*/ 	.short	0x010a
        /*14ce*/ 	.byte	0x3f
	.zero		1


	//   ....[97]....
        /*14d0*/ 	.word	0x0001afa0
        /*14d4*/ 	.word	0x00000003
        /*14d8*/ 	.word	0x000000c8
        /*14dc*/ 	.short	0x010a
        /*14de*/ 	.byte	0x3f
	.zero		1


	//   ....[98]....
        /*14e0*/ 	.word	0x0001b000
        /*14e4*/ 	.word	0x00000003
        /*14e8*/ 	.word	0x000000a0
        /*14ec*/ 	.short	0x010a
        /*14ee*/ 	.byte	0x3f
	.zero		1


	//   ....[99]....
        /*14f0*/ 	.word	0x0001b060
        /*14f4*/ 	.word	0x00000003
        /*14f8*/ 	.word	0x000000a8
        /*14fc*/ 	.short	0x010a
        /*14fe*/ 	.byte	0x3f
	.zero		1


	//   ....[100]....
        /*1500*/ 	.word	0x0001b0c0
        /*1504*/ 	.word	0x00000003
        /*1508*/ 	.word	0x000000b0
        /*150c*/ 	.short	0x010a
        /*150e*/ 	.byte	0x3f
	.zero		1


	//   ....[101]....
        /*1510*/ 	.word	0x0001b120
        /*1514*/ 	.word	0x00000003
        /*1518*/ 	.word	0x000000b8
        /*151c*/ 	.short	0x010a
        /*151e*/ 	.byte	0x3f
	.zero		1


	//   ....[102]....
        /*1520*/ 	.word	0x0001b180
        /*1524*/ 	.word	0x00000003
        /*1528*/ 	.word	0x000000a0
        /*152c*/ 	.short	0x010a
        /*152e*/ 	.byte	0x3f
	.zero		1


	//   ....[103]....
        /*1530*/ 	.word	0x0001b1e0
        /*1534*/ 	.word	0x00000003
        /*1538*/ 	.word	0x000000a8
        /*153c*/ 	.short	0x010a
        /*153e*/ 	.byte	0x3f
	.zero		1


	//   ....[104]....
        /*1540*/ 	.word	0x0001b240
        /*1544*/ 	.word	0x00000003
        /*1548*/ 	.word	0x000000b0
        /*154c*/ 	.short	0x010a
        /*154e*/ 	.byte	0x3f
	.zero		1


	//   ....[105]....
        /*1550*/ 	.word	0x0001b2a0
        /*1554*/ 	.word	0x00000003
        /*1558*/ 	.word	0x000000b8
        /*155c*/ 	.short	0x010a
        /*155e*/ 	.byte	0x3f
	.zero		1


	//   ....[106]....
        /*1560*/ 	.word	0x0001b2f0
        /*1564*/ 	.word	0x00000000
        /*1568*/ 	.word	0x000000a0
        /*156c*/ 	.short	0x010a
        /*156e*/ 	.byte	0x3f
	.zero		1


	//   ....[107]....
        /*1570*/ 	.word	0x0001b340
        /*1574*/ 	.word	0x00000000
        /*1578*/ 	.word	0x000000a8
        /*157c*/ 	.short	0x010a
        /*157e*/ 	.byte	0x3f
	.zero		1


	//   ....[108]....
        /*1580*/ 	.word	0x0001b390
        /*1584*/ 	.word	0x00000000
        /*1588*/ 	.word	0x000000b0
        /*158c*/ 	.short	0x010a
        /*158e*/ 	.byte	0x3f
	.zero		1


	//   ....[109]....
        /*1590*/ 	.word	0x0001b460
        /*1594*/ 	.word	0x0000000f
        /*1598*/ 	.word	0x00000040
        /*159c*/ 	.short	0x010a
        /*159e*/ 	.byte	0x3f
	.zero		1


	//   ....[110]....
        /*15a0*/ 	.word	0x0001b530
        /*15a4*/ 	.word	0x00000005
        /*15a8*/ 	.word	0x00000000
        /*15ac*/ 	.short	0x010a
        /*15ae*/ 	.byte	0x3f
	.zero		1


	//   ....[111]....
        /*15b0*/ 	.word	0x0001b580
        /*15b4*/ 	.word	0x00000007
        /*15b8*/ 	.word	0x00000000
        /*15bc*/ 	.short	0x010a
        /*15be*/ 	.byte	0x3f
	.zero		1


	//   ....[112]....
        /*15c0*/ 	.word	0x0001b5d0
        /*15c4*/ 	.word	0x00000006
        /*15c8*/ 	.word	0x00000000
        /*15cc*/ 	.short	0x010a
        /*15ce*/ 	.byte	0x3f
	.zero		1


	//   ....[113]....
        /*15d0*/ 	.word	0x0001b620
        /*15d4*/ 	.word	0x00000007
        /*15d8*/ 	.word	0x00000000
        /*15dc*/ 	.short	0x010a
        /*15de*/ 	.byte	0x3f
	.zero		1


	//   ....[114]....
        /*15e0*/ 	.word	0x0001b670
        /*15e4*/ 	.word	0x00000006
        /*15e8*/ 	.word	0x00000000
        /*15ec*/ 	.short	0x010a
        /*15ee*/ 	.byte	0x3f
	.zero		1


	//   ....[115]....
        /*15f0*/ 	.word	0x0001b6c0
        /*15f4*/ 	.word	0x00000007
        /*15f8*/ 	.word	0x00000000
        /*15fc*/ 	.short	0x010a
        /*15fe*/ 	.byte	0x3f
	.zero		1


	//   ....[116]....
        /*1600*/ 	.word	0x0001b710
        /*1604*/ 	.word	0x00000006
        /*1608*/ 	.word	0x00000000
        /*160c*/ 	.short	0x010a
        /*160e*/ 	.byte	0x3f
	.zero		1


	//----- nvinfo : EIATTR_NUM_MBARRIERS
	.align		4
.L_40:
        /*1610*/ 	.byte	0x03, 0x38
        /*1612*/ 	.short	0x001a


	//----- nvinfo : EIATTR_EXIT_INSTR_OFFSETS
	.align		4
        /*1614*/ 	.byte	0x04, 0x1c
        /*1616*/ 	.short	(.L_42 - .L_41)


	//   ....[0]....
.L_41:
        /*1618*/ 	.word	0x00001040


	//   ....[1]....
        /*161c*/ 	.word	0x000017f0


	//   ....[2]....
        /*1620*/ 	.word	0x00017a70


	//   ....[3]....
        /*1624*/ 	.word	0x00018030


	//   ....[4]....
        /*1628*/ 	.word	0x000180a0


	//   ....[5]....
        /*162c*/ 	.word	0x00019990


	//   ....[6]....
        /*1630*/ 	.word	0x0001ac40


	//----- nvinfo : EIATTR_MAX_THREADS
	.align		4
.L_42:
        /*1634*/ 	.byte	0x04, 0x05
        /*1636*/ 	.short	(.L_44 - .L_43)
.L_43:
        /*1638*/ 	.word	0x00000180
        /*163c*/ 	.word	0x00000001
        /*1640*/ 	.word	0x00000001


	//----- nvinfo : EIATTR_CRS_STACK_SIZE
	.align		4
.L_44:
        /*1644*/ 	.byte	0x04, 0x1e
        /*1646*/ 	.short	(.L_46 - .L_45)
.L_45:
        /*1648*/ 	.word	0x00000000


	//----- nvinfo : EIATTR_CBANK_PARAM_SIZE
	.align		4
.L_46:
        /*164c*/ 	.byte	0x03, 0x19
        /*164e*/ 	.short	0x0770


	//----- nvinfo : EIATTR_PARAM_CBANK
	.align		4
        /*1650*/ 	.byte	0x04, 0x0a
        /*1652*/ 	.short	(.L_48 - .L_47)
	.align		4
.L_47:
        /*1654*/ 	.word	index@(.nv.constant0._ZN7cutlass13device_kernelINS_4gemm6kernel13GemmUniversalIN4cute5tupleIJiiiiEEENS1_10collective13CollectiveMmaINS1_37MainloopSm90TmaGmmaWarpSpecializedFP8ILi8ENS5_IJNS4_1CILi2EEENSA_ILi1EEESC_EEENS1_35KernelTmaWarpSpecializedCooperativeEEENS5_IJNSA_ILi256EEENSA_ILi128EEENSA_ILi64EEEEEENS_12float_e4m3_tENS5_IJlSC_lEEESK_SL_NS4_8TiledMMAINS4_8MMA_AtomIJNS4_4SM904GMMA31MMA_64x128x32_F32E4M3E4M3_SS_TNILNSP_7ScaleInE1ELSR_1EEEEEENS4_6LayoutISD_NS5_IJSC_NSA_ILi0EEESV_EEEEENS5_IJNS4_10UnderscoreESY_SY_EEEEENS4_13SM90_TMA_LOADENS4_14ComposedLayoutINS4_7SwizzleILi2ELi4ELi3EEENS4_18smem_ptr_flag_bitsILi8EEENSU_INS5_IJNSA_ILi8EEESI_EEENS5_IJSI_SC_EEEEEEEvNS4_8identityENS4_23SM90_TMA_LOAD_MULTICASTES1B_vS1C_EENS_8epilogue10collective18CollectiveEpilogueINS1F_22Sm90TmaWarpSpecializedILi4ELi2ELi16ELb0ELb0EEEJSJ_NS5_IJSH_NSA_ILi32EEEEEESK_SL_SK_SL_NS1F_6fusion15FusionCallbacksIS1J_NS1M_13LinCombEltActINS1F_6thread4SiLuESK_fSK_fLNS_15FloatRoundStyleE2EEESJ_S1L_JEEES11_NS12_INS13_ILi1ELi4ELi3EEES16_NSU_INS5_IJS17_S1K_EEENS5_IJS1K_SC_EEEEEEENS4_39AutoVectorizingCopyWithAssumedAlignmentILi128EEENS4_14SM90_TMA_STOREES1Y_S20_NS4_9Copy_AtomIJNS4_17SM90_U32x4_STSM_NENS_6half_tEEEEvEEEvvEEEEvNT_6ParamsE)
        /*1658*/ 	.short	0x0210
        /*165a*/ 	.short	0x0770


	//----- nvinfo : EIATTR_SW_WAR
	.align		4
.L_48:
        /*165c*/ 	.byte	0x04, 0x36
        /*165e*/ 	.short	(.L_50 - .L_49)
.L_49:
        /*1660*/ 	.word	0x00000008
.L_50:


//--------------------- .nv.callgraph             --------------------------
	.section	.nv.callgraph,"",@"SHT_CUDA_CALLGRAPH"
	.align	4
	.sectionentsize	8
	.align		4
        /*0000*/ 	.word	0x00000000
	.align		4
        /*0004*/ 	.word	0xffffffff
	.align		4
        /*0008*/ 	.word	index@(_ZN7cutlass13device_kernelINS_4gemm6kernel13GemmUniversalIN4cute5tupleIJiiiiEEENS1_10collective13CollectiveMmaINS1_37MainloopSm90TmaGmmaWarpSpecializedFP8ILi8ENS5_IJNS4_1CILi2EEENSA_ILi1EEESC_EEENS1_35KernelTmaWarpSpecializedCooperativeEEENS5_IJNSA_ILi256EEENSA_ILi128EEENSA_ILi64EEEEEENS_12float_e4m3_tENS5_IJlSC_lEEESK_SL_NS4_8TiledMMAINS4_8MMA_AtomIJNS4_4SM904GMMA31MMA_64x128x32_F32E4M3E4M3_SS_TNILNSP_7ScaleInE1ELSR_1EEEEEENS4_6LayoutISD_NS5_IJSC_NSA_ILi0EEESV_EEEEENS5_IJNS4_10UnderscoreESY_SY_EEEEENS4_13SM90_TMA_LOADENS4_14ComposedLayoutINS4_7SwizzleILi2ELi4ELi3EEENS4_18smem_ptr_flag_bitsILi8EEENSU_INS5_IJNSA_ILi8EEESI_EEENS5_IJSI_SC_EEEEEEEvNS4_8identityENS4_23SM90_TMA_LOAD_MULTICASTES1B_vS1C_EENS_8epilogue10collective18CollectiveEpilogueINS1F_22Sm90TmaWarpSpecializedILi4ELi2ELi16ELb0ELb0EEEJSJ_NS5_IJSH_NSA_ILi32EEEEEESK_SL_SK_SL_NS1F_6fusion15FusionCallbacksIS1J_NS1M_13LinCombEltActINS1F_6thread4SiLuESK_fSK_fLNS_15FloatRoundStyleE2EEESJ_S1L_JEEES11_NS12_INS13_ILi1ELi4ELi3EEES16_NSU_INS5_IJS17_S1K_EEENS5_IJS1K_SC_EEEEEEENS4_39AutoVectorizingCopyWithAssumedAlignmentILi128EEENS4_14SM90_TMA_STOREES1Y_S20_NS4_9Copy_AtomIJNS4_17SM90_U32x4_STSM_NENS_6half_tEEEEvEEEvvEEEEvNT_6ParamsE)
	.align		4
        /*000c*/ 	.word	index@(__assertfail)
	.align		4
        /*0010*/ 	.word	0x00000000
	.align		4
        /*0014*/ 	.word	0xfffffffe
	.align		4
        /*0018*/ 	.word	0x00000000
	.align		4
        /*001c*/ 	.word	0xfffffffd
	.align		4
        /*0020*/ 	.word	0x00000000
	.align		4
        /*0024*/ 	.word	0xfffffffc


//--------------------- .nv.constant4             --------------------------
	.section	.nv.constant4,"a",@progbits
	.align	8
	.align		8
.nv.constant4:
        /*0000*/ 	.dword	__assertfail
	.align		8
        /*0008*/ 	.dword	__unnamed_1
	.align		8
        /*0010*/ 	.dword	__unnamed_2
	.align		8
        /*0018*/ 	.dword	_ZN39_INTERNAL_481d9913_4_k_cu_703fd70f_27924cuda3std3__45__cpo5beginE
	.align		8
        /*0020*/ 	.dword	_ZN39_INTERNAL_481d9913_4_k_cu_703fd70f_27924cuda3std3__45__cpo3endE
	.align		8
        /*0028*/ 	.dword	_ZN39_INTERNAL_481d9913_4_k_cu_703fd70f_27924cuda3std3__45__cpo6cbeginE
	.align		8
        /*0030*/ 	.dword	_ZN39_INTERNAL_481d9913_4_k_cu_703fd70f_27924cuda3std3__45__cpo4cendE
	.align		8
        /*0038*/ 	.dword	_ZN39_INTERNAL_481d9913_4_k_cu_703fd70f_27924cuda3std3__441_GLOBAL__N__481d9913_4_k_cu_703fd70f_27926ignoreE
	.align		8
        /*0040*/ 	.dword	_ZN39_INTERNAL_481d9913_4_k_cu_703fd70f_27924cuda3std3__419piecewise_constructE
	.align		8
        /*0048*/ 	.dword	_ZN39_INTERNAL_481d9913_4_k_cu_703fd70f_27924cuda3std3__48in_placeE
	.align		8
        /*0050*/ 	.dword	_ZN39_INTERNAL_481d9913_4_k_cu_703fd70f_27924cuda3std6ranges3__45__cpo4swapE
	.align		8
        /*0058*/ 	.dword	_ZN39_INTERNAL_481d9913_4_k_cu_703fd70f_27924cuda3std6ranges3__45__cpo9iter_moveE
	.align		8
        /*0060*/ 	.dword	_ZN39_INTERNAL_481d9913_4_k_cu_703fd70f_27924cute7productE
	.align		8
        /*0068*/ 	.dword	_ZN39_INTERNAL_481d9913_4_k_cu_703fd70f_27924cute1_E
	.align		8
        /*0070*/ 	.dword	$str$24
	.align		8
        /*0078*/ 	.dword	$str$25


//--------------------- .text._ZN7cutlass13device_kernelINS_4gemm6kernel13GemmUniversalIN4cute5tupleIJiiiiEEENS1_10collective13CollectiveMmaINS1_37MainloopSm90TmaGmmaWarpSpecializedFP8ILi8ENS5_IJNS4_1CILi2EEENSA_ILi1EEESC_EEENS1_35KernelTmaWarpSpecializedCooperativeEEENS5_IJNSA_ILi256EEENSA_ILi128EEENSA_ILi64EEEEEENS_12float_e4m3_tENS5_IJlSC_lEEESK_SL_NS4_8TiledMMAINS4_8MMA_AtomIJNS4_4SM904GMMA31MMA_64x128x32_F32E4M3E4M3_SS_TNILNSP_7ScaleInE1ELSR_1EEEEEENS4_6LayoutISD_NS5_IJSC_NSA_ILi0EEESV_EEEEENS5_IJNS4_10UnderscoreESY_SY_EEEEENS4_13SM90_TMA_LOADENS4_14ComposedLayoutINS4_7SwizzleILi2ELi4ELi3EEENS4_18smem_ptr_flag_bitsILi8EEENSU_INS5_IJNSA_ILi8EEESI_EEENS5_IJSI_SC_EEEEEEEvNS4_8identityENS4_23SM90_TMA_LOAD_MULTICASTES1B_vS1C_EENS_8epilogue10collective18CollectiveEpilogueINS1F_22Sm90TmaWarpSpecializedILi4ELi2ELi16ELb0ELb0EEEJSJ_NS5_IJSH_NSA_ILi32EEEEEESK_SL_SK_SL_NS1F_6fusion15FusionCallbacksIS1J_NS1M_13LinCombEltActINS1F_6thread4SiLuESK_fSK_fLNS_15FloatRoundStyleE2EEESJ_S1L_JEEES11_NS12_INS13_ILi1ELi4ELi3EEES16_NSU_INS5_IJS17_S1K_EEENS5_IJS1K_SC_EEEEEEENS4_39AutoVectorizingCopyWithAssumedAlignmentILi128EEENS4_14SM90_TMA_STOREES1Y_S20_NS4_9Copy_AtomIJNS4_17SM90_U32x4_STSM_NENS_6half_tEEEEvEEEvvEEEEvNT_6ParamsE --------------------------
	.section	.text._ZN7cutlass13device_kernelINS_4gemm6kernel13GemmUniversalIN4cute5tupleIJiiiiEEENS1_10collective13CollectiveMmaINS1_37MainloopSm90TmaGmmaWarpSpecializedFP8ILi8ENS5_IJNS4_1CILi2EEENSA_ILi1EEESC_EEENS1_35KernelTmaWarpSpecializedCooperativeEEENS5_IJNSA_ILi256EEENSA_ILi128EEENSA_ILi64EEEEEENS_12float_e4m3_tENS5_IJlSC_lEEESK_SL_NS4_8TiledMMAINS4_8MMA_AtomIJNS4_4SM904GMMA31MMA_64x128x32_F32E4M3E4M3_SS_TNILNSP_7ScaleInE1ELSR_1EEEEEENS4_6LayoutISD_NS5_IJSC_NSA_ILi0EEESV_EEEEENS5_IJNS4_10UnderscoreESY_SY_EEEEENS4_13SM90_TMA_LOADENS4_14ComposedLayoutINS4_7SwizzleILi2ELi4ELi3EEENS4_18smem_ptr_flag_bitsILi8EEENSU_INS5_IJNSA_ILi8EEESI_EEENS5_IJSI_SC_EEEEEEEvNS4_8identityENS4_23SM90_TMA_LOAD_MULTICASTES1B_vS1C_EENS_8epilogue10collective18CollectiveEpilogueINS1F_22Sm90TmaWarpSpecializedILi4ELi2ELi16ELb0ELb0EEEJSJ_NS5_IJSH_NSA_ILi32EEEEEESK_SL_SK_SL_NS1F_6fusion15FusionCallbacksIS1J_NS1M_13LinCombEltActINS1F_6thread4SiLuESK_fSK_fLNS_15FloatRoundStyleE2EEESJ_S1L_JEEES11_NS12_INS13_ILi1ELi4ELi3EEES16_NSU_INS5_IJS17_S1K_EEENS5_IJS1K_SC_EEEEEEENS4_39AutoVectorizingCopyWithAssumedAlignmentILi128EEENS4_14SM90_TMA_STOREES1Y_S20_NS4_9Copy_AtomIJNS4_17SM90_U32x4_STSM_NENS_6half_tEEEEvEEEvvEEEEvNT_6ParamsE,"ax",@progbits
	.align	128
.text._ZN7cutlass13device_kernelINS_4gemm6kernel13GemmUniversalIN4cute5tupleIJiiiiEEENS1_10collective13CollectiveMmaINS1_37MainloopSm90TmaGmmaWarpSpecializedFP8ILi8ENS5_IJNS4_1CILi2EEENSA_ILi1EEESC_EEENS1_35KernelTmaWarpSpecializedCooperativeEEENS5_IJNSA_ILi256EEENSA_ILi128EEENSA_ILi64EEEEEENS_12float_e4m3_tENS5_IJlSC_lEEESK_SL_NS4_8TiledMMAINS4_8MMA_AtomIJNS4_4SM904GMMA31MMA_64x128x32_F32E4M3E4M3_SS_TNILNSP_7ScaleInE1ELSR_1EEEEEENS4_6LayoutISD_NS5_IJSC_NSA_ILi0EEESV_EEEEENS5_IJNS4_10UnderscoreESY_SY_EEEEENS4_13SM90_TMA_LOADENS4_14ComposedLayoutINS4_7SwizzleILi2ELi4ELi3EEENS4_18smem_ptr_flag_bitsILi8EEENSU_INS5_IJNSA_ILi8EEESI_EEENS5_IJSI_SC_EEEEEEEvNS4_8identityENS4_23SM90_TMA_LOAD_MULTICASTES1B_vS1C_EENS_8epilogue10collective18CollectiveEpilogueINS1F_22Sm90TmaWarpSpecializedILi4ELi2ELi16ELb0ELb0EEEJSJ_NS5_IJSH_NSA_ILi32EEEEEESK_SL_SK_SL_NS1F_6fusion15FusionCallbacksIS1J_NS1M_13LinCombEltActINS1F_6thread4SiLuESK_fSK_fLNS_15FloatRoundStyleE2EEESJ_S1L_JEEES11_NS12_INS13_ILi1ELi4ELi3EEES16_NSU_INS5_IJS17_S1K_EEENS5_IJS1K_SC_EEEEEEENS4_39AutoVectorizingCopyWithAssumedAlignmentILi128EEENS4_14SM90_TMA_STOREES1Y_S20_NS4_9Copy_AtomIJNS4_17SM90_U32x4_STSM_NENS_6half_tEEEEvEEEvvEEEEvNT_6ParamsE:
        .type           _ZN7cutlass13device_kernelINS_4gemm6kernel13GemmUniversalIN4cute5tupleIJiiiiEEENS1_10collective13CollectiveMmaINS1_37MainloopSm90TmaGmmaWarpSpecializedFP8ILi8ENS5_IJNS4_1CILi2EEENSA_ILi1EEESC_EEENS1_35KernelTmaWarpSpecializedCooperativeEEENS5_IJNSA_ILi256EEENSA_ILi128EEENSA_ILi64EEEEEENS_12float_e4m3_tENS5_IJlSC_lEEESK_SL_NS4_8TiledMMAINS4_8MMA_AtomIJNS4_4SM904GMMA31MMA_64x128x32_F32E4M3E4M3_SS_TNILNSP_7ScaleInE1ELSR_1EEEEEENS4_6LayoutISD_NS5_IJSC_NSA_ILi0EEESV_EEEEENS5_IJNS4_10UnderscoreESY_SY_EEEEENS4_13SM90_TMA_LOADENS4_14ComposedLayoutINS4_7SwizzleILi2ELi4ELi3EEENS4_18smem_ptr_flag_bitsILi8EEENSU_INS5_IJNSA_ILi8EEESI_EEENS5_IJSI_SC_EEEEEEEvNS4_8identityENS4_23SM90_TMA_LOAD_MULTICASTES1B_vS1C_EENS_8epilogue10collective18CollectiveEpilogueINS1F_22Sm90TmaWarpSpecializedILi4ELi2ELi16ELb0ELb0EEEJSJ_NS5_IJSH_NSA_ILi32EEEEEESK_SL_SK_SL_NS1F_6fusion15FusionCallbacksIS1J_NS1M_13LinCombEltActINS1F_6thread4SiLuESK_fSK_fLNS_15FloatRoundStyleE2EEESJ_S1L_JEEES11_NS12_INS13_ILi1ELi4ELi3EEES16_NSU_INS5_IJS17_S1K_EEENS5_IJS1K_SC_EEEEEEENS4_39AutoVectorizingCopyWithAssumedAlignmentILi128EEENS4_14SM90_TMA_STOREES1Y_S20_NS4_9Copy_AtomIJNS4_17SM90_U32x4_STSM_NENS_6half_tEEEEvEEEvvEEEEvNT_6ParamsE,@function
        .size           _ZN7cutlass13device_kernelINS_4gemm6kernel13GemmUniversalIN4cute5tupleIJiiiiEEENS1_10collective13CollectiveMmaINS1_37MainloopSm90TmaGmmaWarpSpecializedFP8ILi8ENS5_IJNS4_1CILi2EEENSA_ILi1EEESC_EEENS1_35KernelTmaWarpSpecializedCooperativeEEENS5_IJNSA_ILi256EEENSA_ILi128EEENSA_ILi64EEEEEENS_12float_e4m3_tENS5_IJlSC_lEEESK_SL_NS4_8TiledMMAINS4_8MMA_AtomIJNS4_4SM904GMMA31MMA_64x128x32_F32E4M3E4M3_SS_TNILNSP_7ScaleInE1ELSR_1EEEEEENS4_6LayoutISD_NS5_IJSC_NSA_ILi0EEESV_EEEEENS5_IJNS4_10UnderscoreESY_SY_EEEEENS4_13SM90_TMA_LOADENS4_14ComposedLayoutINS4_7SwizzleILi2ELi4ELi3EEENS4_18smem_ptr_flag_bitsILi8EEENSU_INS5_IJNSA_ILi8EEESI_EEENS5_IJSI_SC_EEEEEEEvNS4_8identityENS4_23SM90_TMA_LOAD_MULTICASTES1B_vS1C_EENS_8epilogue10collective18CollectiveEpilogueINS1F_22Sm90TmaWarpSpecializedILi4ELi2ELi16ELb0ELb0EEEJSJ_NS5_IJSH_NSA_ILi32EEEEEESK_SL_SK_SL_NS1F_6fusion15FusionCallbacksIS1J_NS1M_13LinCombEltActINS1F_6thread4SiLuESK_fSK_fLNS_15FloatRoundStyleE2EEESJ_S1L_JEEES11_NS12_INS13_ILi1ELi4ELi3EEES16_NSU_INS5_IJS17_S1K_EEENS5_IJS1K_SC_EEEEEEENS4_39AutoVectorizingCopyWithAssumedAlignmentILi128EEENS4_14SM90_TMA_STOREES1Y_S20_NS4_9Copy_AtomIJNS4_17SM90_U32x4_STSM_NENS_6half_tEEEEvEEEvvEEEEvNT_6ParamsE,(.L_x_664 - _ZN7cutlass13device_kernelINS_4gemm6kernel13GemmUniversalIN4cute5tupleIJiiiiEEENS1_10collective13CollectiveMmaINS1_37MainloopSm90TmaGmmaWarpSpecializedFP8ILi8ENS5_IJNS4_1CILi2EEENSA_ILi1EEESC_EEENS1_35KernelTmaWarpSpecializedCooperativeEEENS5_IJNSA_ILi256EEENSA_ILi128EEENSA_ILi64EEEEEENS_12float_e4m3_tENS5_IJlSC_lEEESK_SL_NS4_8TiledMMAINS4_8MMA_AtomIJNS4_4SM904GMMA31MMA_64x128x32_F32E4M3E4M3_SS_TNILNSP_7ScaleInE1ELSR_1EEEEEENS4_6LayoutISD_NS5_IJSC_NSA_ILi0EEESV_EEEEENS5_IJNS4_10UnderscoreESY_SY_EEEEENS4_13SM90_TMA_LOADENS4_14ComposedLayoutINS4_7SwizzleILi2ELi4ELi3EEENS4_18smem_ptr_flag_bitsILi8EEENSU_INS5_IJNSA_ILi8EEESI_EEENS5_IJSI_SC_EEEEEEEvNS4_8identityENS4_23SM90_TMA_LOAD_MULTICASTES1B_vS1C_EENS_8epilogue10collective18CollectiveEpilogueINS1F_22Sm90TmaWarpSpecializedILi4ELi2ELi16ELb0ELb0EEEJSJ_NS5_IJSH_NSA_ILi32EEEEEESK_SL_SK_SL_NS1F_6fusion15FusionCallbacksIS1J_NS1M_13LinCombEltActINS1F_6thread4SiLuESK_fSK_fLNS_15FloatRoundStyleE2EEESJ_S1L_JEEES11_NS12_INS13_ILi1ELi4ELi3EEES16_NSU_INS5_IJS17_S1K_EEENS5_IJS1K_SC_EEEEEEENS4_39AutoVectorizingCopyWithAssumedAlignmentILi128EEENS4_14SM90_TMA_STOREES1Y_S20_NS4_9Copy_AtomIJNS4_17SM90_U32x4_STSM_NENS_6half_tEEEEvEEEvvEEEEvNT_6ParamsE)
        .other          _ZN7cutlass13device_kernelINS_4gemm6kernel13GemmUniversalIN4cute5tupleIJiiiiEEENS1_10collective13CollectiveMmaINS1_37MainloopSm90TmaGmmaWarpSpecializedFP8ILi8ENS5_IJNS4_1CILi2EEENSA_ILi1EEESC_EEENS1_35KernelTmaWarpSpecializedCooperativeEEENS5_IJNSA_ILi256EEENSA_ILi128EEENSA_ILi64EEEEEENS_12float_e4m3_tENS5_IJlSC_lEEESK_SL_NS4_8TiledMMAINS4_8MMA_AtomIJNS4_4SM904GMMA31MMA_64x128x32_F32E4M3E4M3_SS_TNILNSP_7ScaleInE1ELSR_1EEEEEENS4_6LayoutISD_NS5_IJSC_NSA_ILi0EEESV_EEEEENS5_IJNS4_10UnderscoreESY_SY_EEEEENS4_13SM90_TMA_LOADENS4_14ComposedLayoutINS4_7SwizzleILi2ELi4ELi3EEENS4_18smem_ptr_flag_bitsILi8EEENSU_INS5_IJNSA_ILi8EEESI_EEENS5_IJSI_SC_EEEEEEEvNS4_8identityENS4_23SM90_TMA_LOAD_MULTICASTES1B_vS1C_EENS_8epilogue10collective18CollectiveEpilogueINS1F_22Sm90TmaWarpSpecializedILi4ELi2ELi16ELb0ELb0EEEJSJ_NS5_IJSH_NSA_ILi32EEEEEESK_SL_SK_SL_NS1F_6fusion15FusionCallbacksIS1J_NS1M_13LinCombEltActINS1F_6thread4SiLuESK_fSK_fLNS_15FloatRoundStyleE2EEESJ_S1L_JEEES11_NS12_INS13_ILi1ELi4ELi3EEES16_NSU_INS5_IJS17_S1K_EEENS5_IJS1K_SC_EEEEEEENS4_39AutoVectorizingCopyWithAssumedAlignmentILi128EEENS4_14SM90_TMA_STOREES1Y_S20_NS4_9Copy_AtomIJNS4_17SM90_U32x4_STSM_NENS_6half_tEEEEvEEEvvEEEEvNT_6ParamsE,@"STO_CUDA_ENTRY STV_DEFAULT"
_ZN7cutlass13device_kernelINS_4gemm6kernel13GemmUniversalIN4cute5tupleIJiiiiEEENS1_10collective13CollectiveMmaINS1_37MainloopSm90TmaGmmaWarpSpecializedFP8ILi8ENS5_IJNS4_1CILi2EEENSA_ILi1EEESC_EEENS1_35KernelTmaWarpSpecializedCooperativeEEENS5_IJNSA_ILi256EEENSA_ILi128EEENSA_ILi64EEEEEENS_12float_e4m3_tENS5_IJlSC_lEEESK_SL_NS4_8TiledMMAINS4_8MMA_AtomIJNS4_4SM904GMMA31MMA_64x128x32_F32E4M3E4M3_SS_TNILNSP_7ScaleInE1ELSR_1EEEEEENS4_6LayoutISD_NS5_IJSC_NSA_ILi0EEESV_EEEEENS5_IJNS4_10UnderscoreESY_SY_EEEEENS4_13SM90_TMA_LOADENS4_14ComposedLayoutINS4_7SwizzleILi2ELi4ELi3EEENS4_18smem_ptr_flag_bitsILi8EEENSU_INS5_IJNSA_ILi8EEESI_EEENS5_IJSI_SC_EEEEEEEvNS4_8identityENS4_23SM90_TMA_LOAD_MULTICASTES1B_vS1C_EENS_8epilogue10collective18CollectiveEpilogueINS1F_22Sm90TmaWarpSpecializedILi4ELi2ELi16ELb0ELb0EEEJSJ_NS5_IJSH_NSA_ILi32EEEEEESK_SL_SK_SL_NS1F_6fusion15FusionCallbacksIS1J_NS1M_13LinCombEltActINS1F_6thread4SiLuESK_fSK_fLNS_15FloatRoundStyleE2EEESJ_S1L_JEEES11_NS12_INS13_ILi1ELi4ELi3EEES16_NSU_INS5_IJS17_S1K_EEENS5_IJS1K_SC_EEEEEEENS4_39AutoVectorizingCopyWithAssumedAlignmentILi128EEENS4_14SM90_TMA_STOREES1Y_S20_NS4_9Copy_AtomIJNS4_17SM90_U32x4_STSM_NENS_6half_tEEEEvEEEvvEEEEvNT_6ParamsE:
[----:B------:R-:W1:Y:S02]  /*0000*/  LDC R1, c[0x0][0x28] ;  /* 0x00000a00ff017b82 */ /* 0x000e640000000800 */
[----:B-1----:R-:W-:Y:S01]  /*0010*/  IADD3 R1, R1, -0xe0, RZ ;  /* 0xffffff2001017810 */ /* 0x002fe20007ffe0ff */
[----:B------:R-:W1:Y:S01]  /*0020*/  S2R R8, SR_TID.X ;  /* 0x0000000000087919 */ /* 0x000e620000002100 */
[----:B------:R-:W-:Y:S01]  /*0030*/  ELECT P0, URZ, PT ;  /* 0x00000000003f782f */ /* 0x000fe20003800000 */
[----:B------:R-:W-:Y:S01]  /*0040*/  BSSY B0, `(.L_x_0) ;  /* 0x000001a000007945 */ /* 0x000fe20003800000 */
[----:B-1----:R-:W-:-:S05]  /*0050*/  SHF.R.U32.HI R4, RZ, 0x5, R8 ;  /* 0x00000005ff047819 */ /* 0x002fca0000011608 */
[----:B------:R-:W1:Y:S02]  /*0060*/  SHFL.IDX PT, R0, R4, RZ, 0x1f ;  /* 0x00001fff04007589 */ /* 0x000e6400000e0000 */
[----:B-1----:R-:W-:Y:S02]  /*0070*/  R2UR UR41, R0 ;  /* 0x00000000002972ca */ /* 0x002fe400000e0000 */
[----:B------:R-:W-:-:S06]  /*0080*/  SHF.R.U32.HI R0, RZ, 0x7, R8 ;  /* 0x00000007ff007819 */ /* 0x000fcc0000011608 */
[----:B------:R-:W1:Y:S05]  /*0090*/  SHFL.IDX PT, R0, R0, RZ, 0x1f ;  /* 0x00001fff00007589 */ /* 0x000e6a00000e0000 */
[----:B------:R-:W-:Y:S02]  /*00a0*/  USHF.R.S32.HI UR4, URZ, 0x1f, UR41 ;  /* 0x0000001f3f047899 */ /* 0x000fe40008011429 */
[----:B------:R-:W-:Y:S02]  /*00b0*/  ISETP.NE.OR P0, PT, RZ, UR41, !P0 ;  /* 0x00000029ff007c0c */ /* 0x000fe4000c705670 */
[----:B------:R-:W-:-:S04]  /*00c0*/  ULEA.HI UR4, UR4, UR41, URZ, 0x2 ;  /* 0x0000002904047291 */ /* 0x000fc8000f8f103f */
[----:B------:R-:W-:-:S04]  /*00d0*/  ULOP3.LUT UR4, UR4, 0xfffffffc, URZ, 0xc0, !UPT ;  /* 0xfffffffc04047892 */ /* 0x000fc8000f8ec03f */
[----:B------:R-:W-:-:S03]  /*00e0*/  UIADD3 UR41, UR41, -UR4, URZ ;  /* 0x8000000429297290 */ /* 0x000fc6000fffe03f */
[----:B------:R-:W-:Y:S09]  /*00f0*/  @P0 BRA `(.L_x_1) ;  /* 0x0000000000380947 */ /* 0x000ff20003800000 */
[----:B------:R-:W-:Y:S02]  /*0100*/  ULDC.64 UR4, c[0x0][0x198] ;  /* 0x0000660000047ab9 */ /* 0x000fe40000000a00 */
[----:B------:R-:W-:Y:S02]  /*0110*/  UIADD3 UR6, UP0, UR4, 0xf0, URZ ;  /* 0x000000f004067890 */ /* 0x000fe4000ff1e03f */
[----:B------:R-:W-:Y:S02]  /*0120*/  UIADD3 UR8, UP1, UR4, 0x1f0, URZ ;  /* 0x000001f004087890 */ /* 0x000fe4000ff3e03f */
[----:B------:R-:W-:Y:S02]  /*0130*/  UIADD3 UR10, UP2, UR4, 0x3f0, URZ ;  /* 0x000003f0040a7890 */ /* 0x000fe4000ff5e03f */
[----:B------:R-:W-:Y:S02]  /*0140*/  UIADD3 UR4, UP3, UR4, 0x4f0, URZ ;  /* 0x000004f004047890 */ /* 0x000fe4000ff7e03f */
[----:B------:R-:W-:-:S02]  /*0150*/  UIADD3.X UR7, URZ, UR5, URZ, UP0, !UPT ;  /* 0x000000053f077290 */ /* 0x000fc400087fe43f */
[----:B------:R-:W-:Y:S02]  /*0160*/  UIADD3.X UR9, URZ, UR5, URZ, UP1, !UPT ;  /* 0x000000053f097290 */ /* 0x000fe40008ffe43f */
[----:B------:R-:W-:Y:S02]  /*0170*/  UIADD3.X UR11, URZ, UR5, URZ, UP2, !UPT ;  /* 0x000000053f0b7290 */ /* 0x000fe400097fe43f */
[----:B------:R-:W-:-:S03]  /*0180*/  UIADD3.X UR5, URZ, UR5, URZ, UP3, !UPT ;  /* 0x000000053f057290 */ /* 0x000fc60009ffe43f */
[----:B------:R2:W-:Y:S02]  /*0190*/  UTMACCTL.PF [UR6] ;  /* 0x00000000060079b9 */ /* 0x0005e40008040000 */
[----:B------:R2:W-:Y:S02]  /*01a0*/  UTMACCTL.PF [UR8] ;  /* 0x00000000080079b9 */ /* 0x0005e40008040000 */
[----:B------:R2:W-:Y:S02]  /*01b0*/  UTMACCTL.PF [UR10] ;  /* 0x000000000a0079b9 */ /* 0x0005e40008040000 */
[----:B------:R2:W-:Y:S02]  /*01c0*/  UTMACCTL.PF [UR4] ;  /* 0x00000000040079b9 */ /* 0x0005e40008040000 */
[----:B--2---:R-:W-:Y:S01]  /*01d0*/  NOP ;  /* 0x0000000000007918 */ /* 0x004fe20000000000 */
.L_x_1:
[----:B------:R-:W-:Y:S05]  /*01e0*/  BSYNC B0 ;  /* 0x0000000000007941 */ /* 0x000fea0003800000 */
.L_x_0:
[----:B------:R-:W-:Y:S01]  /*01f0*/  ULDC.64 UR8, c[0x0][0x590] ;  /* 0x0001640000087ab9 */ /* 0x000fe20000000a00 */
[----:B------:R-:W-:Y:S01]  /*0200*/  ULDC.64 UR54, c[0x0][0x588] ;  /* 0x0001620000367ab9 */ /* 0x000fe20000000a00 */
[----:B------:R-:W-:Y:S01]  /*0210*/  ISETP.NE.U32.AND P2, PT, RZ, UR8, PT ;  /* 0x00000008ff007c0c */ /* 0x000fe2000bf45070 */
[----:B------:R-:W-:Y:S01]  /*0220*/  ULDC.64 UR58, c[0x0][0x208] ;  /* 0x00008200003a7ab9 */ /* 0x000fe20000000a00 */
[----:B-1----:R-:W-:Y:S01]  /*0230*/  R2UR UR6, R0 ;  /* 0x00000000000672ca */ /* 0x002fe200000e0000 */
[----:B------:R-:W-:Y:S01]  /*0240*/  UMOV UR4, UR54 ;  /* 0x0000003600047c82 */ /* 0x000fe20008000000 */
[----:B------:R-:W-:Y:S01]  /*0250*/  ISETP.NE.AND.EX P1, PT, RZ, UR9, PT, P2 ;  /* 0x00000009ff007c0c */ /* 0x000fe2000bf25320 */
[----:B------:R-:W-:Y:S01]  /*0260*/  UMOV UR5, UR55 ;  /* 0x0000003700057c82 */ /* 0x000fe20008000000 */
[----:B------:R-:W-:-:S11]  /*0270*/  PRMT R0, RZ, 0x7610, R0 ;  /* 0x00007610ff007816 */ /* 0x000fd60000000000 */
[----:B------:R-:W-:Y:S05]  /*0280*/  @P1 BRA `(.L_x_2) ;  /* 0x0000000000441947 */ /* 0x000fea0003800000 */
[----:B------:R-:W-:Y:S02]  /*0290*/  ULDC.64 UR10, c[0x0][0x588] ;  /* 0x00016200000a7ab9 */ /* 0x000fe40000000a00 */
[----:B------:R-:W-:-:S04]  /*02a0*/  ISETP.NE.U32.AND P0, PT, RZ, UR10, PT ;  /* 0x0000000aff007c0c */ /* 0x000fc8000bf05070 */
[----:B------:R-:W-:-:S13]  /*02b0*/  ISETP.NE.AND.EX P0, PT, RZ, UR11, PT, P0 ;  /* 0x0000000bff007c0c */ /* 0x000fda000bf05300 */
[----:B------:R-:W-:Y:S05]  /*02c0*/  @!P0 BRA `(.L_x_3) ;  /* 0x00000000001c8947 */ /* 0x000fea0003800000 */
[----:B------:R-:W-:Y:S02]  /*02d0*/  MOV R2, UR4 ;  /* 0x0000000400027c02 */ /* 0x000fe40008000f00 */
[----:B------:R-:W-:-:S05]  /*02e0*/  MOV R3, UR5 ;  /* 0x0000000500037c02 */ /* 0x000fca0008000f00 */
[----:B------:R-:W2:Y:S01]  /*02f0*/  LDG.E R2, desc[UR58][R2.64] ;  /* 0x0000003a02027981 */ /* 0x000ea2000c1e1900 */
[----:B------:R-:W-:Y:S02]  /*0300*/  MOV R0, 0x1 ;  /* 0x0000000100007802 */ /* 0x000fe40000000f00 */
[----:B--2---:R-:W-:-:S13]  /*0310*/  FSETP.NEU.AND P0, PT, R2, RZ, PT ;  /* 0x000000ff0200720b */ /* 0x004fda0003f0d000 */
[----:B------:R-:W-:Y:S01]  /*0320*/  VOTEU.ANY UP0, P0 ;  /* 0x00000000003f7886 */ /* 0x000fe20000000100 */
[----:B------:R-:W-:Y:S05]  /*0330*/  BRA `(.L_x_2) ;  /* 0x0000000000187947 */ /* 0x000fea0003800000 */
.L_x_3:
[----:B------:R-:W-:Y:S01]  /*0340*/  ULDC UR4, c[0x0][0x580] ;  /* 0x0001600000047ab9 */ /* 0x000fe20000000800 */
[----:B------:R-:W-:Y:S01]  /*0350*/  MOV R0, 0x1 ;  /* 0x0000000100007802 */ /* 0x000fe20000000f00 */
[----:B------:R-:W-:Y:S01]  /*0360*/  UMOV UR5, URZ ;  /* 0x0000003f00057c82 */ /* 0x000fe20008000000 */
[----:B------:R-:W-:Y:S01]  /*0370*/  FSETP.NEU.AND P0, PT, RZ, UR4, PT ;  /* 0x00000004ff007c0b */ /* 0x000fe2000bf0d000 */
[----:B------:R-:W-:-:S12]  /*0380*/  UMOV UR4, URZ ;  /* 0x0000003f00047c82 */ /* 0x000fd80008000000 */
[----:B------:R-:W-:-:S05]  /*0390*/  VOTEU.ANY UP0, P0 ;  /* 0x00000000003f7886 */ /* 0x000fca0000000100 */
.L_x_2:
[----:B------:R-:W-:Y:S01]  /*03a0*/  ISETP.NE.U32.AND P0, PT, RZ, UR4, PT ;  /* 0x00000004ff007c0c */ /* 0x000fe2000bf05070 */
[----:B------:R-:W-:Y:S01]  /*03b0*/  UPLOP3.LUT UP1, UPT, UPT, UPT, UPT, 0x40, 0x0 ;  /* 0x000000000000789c */ /* 0x000fe20003f2e870 */
[----:B------:R-:W-:Y:S02]  /*03c0*/  ISETP.NE.AND.EX P2, PT, RZ, UR9, PT, P2 ;  /* 0x00000009ff007c0c */ /* 0x000fe4000bf45320 */
[----:B------:R-:W-:Y:S01]  /*03d0*/  ISETP.NE.AND.EX P0, PT, RZ, UR5, PT, P0 ;  /* 0x00000005ff007c0c */ /* 0x000fe2000bf05300 */
[----:B------:R-:W-:-:S12]  /*03e0*/  UP2UR UR43, UPR, URZ, 0x2 ;  /* 0x000000023f2b7883 */ /* 0x000fd80008000000 */
[----:B------:R-:W-:Y:S05]  /*03f0*/  @P0 BRA P2, `(.L_x_4) ;  /* 0x0000000000400947 */ /* 0x000fea0001000000 */
[----:B------:R-:W-:-:S04]  /*0400*/  ISETP.NE.U32.AND P0, PT, RZ, UR8, PT ;  /* 0x00000008ff007c0c */ /* 0x000fc8000bf05070 */
[----:B------:R-:W-:-:S13]  /*0410*/  ISETP.NE.AND.EX P0, PT, RZ, UR9, PT, P0 ;  /* 0x00000009ff007c0c */ /* 0x000fda000bf05300 */
[----:B------:R-:W-:Y:S05]  /*0420*/  @!P0 BRA `(.L_x_5) ;  /* 0x00000000002c8947 */ /* 0x000fea0003800000 */
[----:B------:R-:W-:Y:S01]  /*0430*/  PRMT R0, R0, 0x9910, RZ ;  /* 0x0000991000007816 */ /* 0x000fe200000000ff */
[----:B------:R-:W-:Y:S02]  /*0440*/  UISETP.NE.U32.AND UP1, UPT, UR4, URZ, UPT ;  /* 0x0000003f0400728c */ /* 0x000fe4000bf25070 */
[----:B------:R-:W-:Y:S01]  /*0450*/  USEL UR4, URZ, 0xffffffff, UP0 ;  /* 0xffffffff3f047887 */ /* 0x000fe20008000000 */
[----:B------:R-:W-:Y:S01]  /*0460*/  R2UR UR7, R0 ;  /* 0x00000000000772ca */ /* 0x000fe200000e0000 */
[----:B------:R-:W-:-:S12]  /*0470*/  UISETP.NE.AND.EX UP0, UPT, UR5, URZ, UPT, UP1 ;  /* 0x0000003f0500728c */ /* 0x000fd8000bf05310 */
[----:B------:R-:W-:-:S11]  /*0480*/  UISETP.NE.AND UP2, UPT, UR7, URZ, UPT ;  /* 0x0000003f0700728c */ /* 0x000fd6000bf45270 */
[----:B------:R-:W-:-:S04]  /*0490*/  @!UP2 USEL UR4, URZ, 0xffffffff, UP0 ;  /* 0xffffffff3f04a887 */ /* 0x000fc80008000000 */
[----:B------:R-:W-:-:S04]  /*04a0*/  ULOP3.LUT UR4, UR4, 0x1, URZ, 0xc0, !UPT ;  /* 0x0000000104047892 */ /* 0x000fc8000f8ec03f */
[----:B------:R-:W-:-:S04]  /*04b0*/  UISETP.EQ.U32.AND UP0, UPT, UR4, 0x1, UPT ;  /* 0x000000010400788c */ /* 0x000fc8000bf02070 */
[----:B------:R-:W-:Y:S01]  /*04c0*/  UP2UR UR43, UPR, URZ, 0x1 ;  /* 0x000000013f2b7883 */ /* 0x000fe20008000000 */
[----:B------:R-:W-:Y:S11]  /*04d0*/  BRA `(.L_x_4) ;  /* 0x0000000000087947 */ /* 0x000ff60003800000 */
.L_x_5:
[----:B------:R-:W-:-:S04]  /*04e0*/  UPLOP3.LUT UP0, UPT, UPT, UPT, UP0, 0x40, 0x0 ;  /* 0x000000000000789c */ /* 0x000fc80003f0e800 */
[----:B------:R-:W-:-:S12]  /*04f0*/  UP2UR UR43, UPR, URZ, 0x1 ;  /* 0x000000013f2b7883 */ /* 0x000fd80008000000 */
.L_x_4:
[----:B------:R-:W1:Y:S01]  /*0500*/  SHFL.IDX PT, R3, R4, RZ, 0x1f ;  /* 0x00001fff04037589 */ /* 0x000e6200000e0000 */
[----:B------:R-:W-:Y:S02]  /*0510*/  UISETP.NE.AND UP0, UPT, UR41, URZ, UPT ;  /* 0x0000003f2900728c */ /* 0x000fe4000bf05270 */
[----:B------:R-:W-:Y:S02]  /*0520*/  UIADD3 UR9, UR6, -0x1, URZ ;  /* 0xffffffff06097890 */ /* 0x000fe4000fffe03f */
[----:B------:R-:W-:Y:S02]  /*0530*/  UP2UR UR42, UPR, URZ, 0x1 ;  /* 0x000000013f2a7883 */ /* 0x000fe40008000000 */
[----:B------:R-:W-:Y:S02]  /*0540*/  UISETP.EQ.OR UP0, UPT, UR41, 0x3, !UP0 ;  /* 0x000000032900788c */ /* 0x000fe4000c702670 */
[----:B------:R-:W-:Y:S02]  /*0550*/  UISETP.GE.U32.AND UP1, UPT, UR9, 0x2, UPT ;  /* 0x000000020900788c */ /* 0x000fe4000bf26070 */
[----:B------:R-:W-:-:S04]  /*0560*/  UISETP.EQ.AND UP0, UPT, UR6, URZ, UP0 ;  /* 0x0000003f0600728c */ /* 0x000fc80008702270 */
[----:B------:R-:W-:Y:S02]  /*0570*/  USEL UR40, URZ, 0x1, !UP0 ;  /* 0x000000013f287887 */ /* 0x000fe4000c000000 */
[----:B------:R-:W-:Y:S02]  /*0580*/  UISETP.NE.AND UP0, UPT, UR6, URZ, UPT ;  /* 0x0000003f0600728c */ /* 0x000fe4000bf05270 */
[----:B------:R-:W-:Y:S01]  /*0590*/  USEL UR40, UR40, 0x2, UP1 ;  /* 0x0000000228287887 */ /* 0x000fe20008800000 */
[----:B-1----:R-:W-:-:S13]  /*05a0*/  ISETP.NE.AND P0, PT, R3, RZ, PT ;  /* 0x000000ff0300720c */ /* 0x002fda0003f05270 */
[----:B------:R-:W-:Y:S05]  /*05b0*/  @P0 BRA `(.L_x_6) ;  /* 0x0000000000840947 */ /* 0x000fea0003800000 */
[----:B------:R-:W-:Y:S01]  /*05c0*/  ELECT P0, URZ, PT ;  /* 0x00000000003f782f */ /* 0x000fe20003800000 */
[----:B------:R-:W-:-:S12]  /*05d0*/  BSSY B0, `(.L_x_6) ;  /* 0x000001f000007945 */ /* 0x000fd80003800000 */
[----:B------:R-:W-:Y:S05]  /*05e0*/  @!P0 BRA `(.L_x_7) ;  /* 0x0000000000748947 */ /* 0x000fea0003800000 */
[----:B------:R-:W1:Y:S01]  /*05f0*/  S2UR UR8, SR_CgaCtaId ;  /* 0x00000000000879c3 */ /* 0x000e620000008800 */
[----:B------:R-:W-:Y:S01]  /*0600*/  UMOV UR4, 0x400 ;  /* 0x0000040000047882 */ /* 0x000fe20000000000 */
[----:B------:R-:W-:Y:S01]  /*0610*/  UMOV UR5, 0x1 ;  /* 0x0000000100057882 */ /* 0x000fe20000000000 */
[----:B------:R-:W-:Y:S02]  /*0620*/  UMOV UR6, 0x4 ;  /* 0x0000000400067882 */ /* 0x000fe40000000000 */
[----:B------:R-:W-:-:S04]  /*0630*/  UIADD3 UR6, -UR6, 0x100000, URZ ;  /* 0x0010000006067890 */ /* 0x000fc8000fffe13f */
[----:B------:R-:W-:Y:S02]  /*0640*/  USHF.L.U32 UR7, UR6, 0xb, URZ ;  /* 0x0000000b06077899 */ /* 0x000fe4000800063f */
[----:B------:R-:W-:Y:S02]  /*0650*/  USHF.L.U32 UR6, UR6, 0x1, URZ ;  /* 0x0000000106067899 */ /* 0x000fe4000800063f */
[----:B-1----:R-:W-:Y:S02]  /*0660*/  ULEA UR8, UR8, UR4, 0x18 ;  /* 0x0000000408087291 */ /* 0x002fe4000f8ec03f */
[----:B------:R-:W-:-:S04]  /*0670*/  UIADD3 UR4, -UR5, 0x100000, URZ ;  /* 0x0010000005047890 */ /* 0x000fc8000fffe13f */
[----:B------:R-:W-:Y:S02]  /*0680*/  USHF.L.U32 UR5, UR4, 0xb, URZ ;  /* 0x0000000b04057899 */ /* 0x000fe4000800063f */
[----:B------:R-:W-:Y:S01]  /*0690*/  USHF.L.U32 UR4, UR4, 0x1, URZ ;  /* 0x0000000104047899 */ /* 0x000fe2000800063f */
[----:B------:R-:W1:Y:S11]  /*06a0*/  FENCE.VIEW.ASYNC.S ;  /* 0x00000000000073c6 */ /* 0x000e760000000000 */
[----:B-1----:R1:W2:Y:S01]  /*06b0*/  SYNCS.EXCH.64 URZ, [UR8], UR4 ;  /* 0x00000004083f75b2 */ /* 0x0022a20008000100 */
[----:B------:R1:W3:Y:S01]  /*06c0*/  SYNCS.EXCH.64 URZ, [UR8+0x40], UR6 ;  /* 0x00004006083f75b2 */ /* 0x0002e20008000100 */
[----:B------:R1:W4:Y:S01]  /*06d0*/  SYNCS.EXCH.64 URZ, [UR8+0x8], UR4 ;  /* 0x00000804083f75b2 */ /* 0x0003220008000100 */
[----:B------:R1:W1:Y:S01]  /*06e0*/  SYNCS.EXCH.64 URZ, [UR8+0x48], UR6 ;  /* 0x00004806083f75b2 */ /* 0x0002620008000100 */
        /* <DEDUP_REMOVED lines=12> */
[----:B------:R-:W-:Y:S01]  /*07b0*/  NOP ;  /* 0x0000000000007918 */ /* 0x000fe20000000000 */
.L_x_7:
[----:B-1----:R-:W-:Y:S05]  /*07c0*/  BSYNC B0 ;  /* 0x0000000000007941 */ /* 0x002fea0003800000 */
.L_x_6:
[----:B------:R-:W1:Y:S01]  /*07d0*/  S2UR UR10, SR_CTAID.X ;  /* 0x00000000000a79c3 */ /* 0x000e620000002500 */
[----:B------:R-:W5:Y:S01]  /*07e0*/  S2R R2, SR_CTAID.Y ;  /* 0x0000000000027919 */ /* 0x000f620000002600 */
[----:B------:R-:W-:Y:S01]  /*07f0*/  ULDC UR4, c[0x0][0x150] ;  /* 0x0000540000047ab9 */ /* 0x000fe20000000800 */
[----:B------:R-:W-:Y:S01]  /*0800*/  UISETP.EQ.AND UP2, UPT, UR41, 0x2, !UP0 ;  /* 0x000000022900788c */ /* 0x000fe2000c742270 */
[----:B------:R-:W-:Y:S01]  /*0810*/  NOP ;  /* 0x0000000000007918 */ /* 0x000fe20000000000 */
[----:B------:R-:W2:Y:S02]  /*0820*/  SHFL.IDX PT, R7, R4, RZ, 0x1f ;  /* 0x00001fff04077589 */ /* 0x000ea400000e0000 */
[----:B------:R-:W-:Y:S01]  /*0830*/  USEL UR39, URZ, 0x1, !UP2 ;  /* 0x000000013f277887 */ /* 0x000fe2000d000000 */
[----:B------:R-:W3:Y:S03]  /*0840*/  LDC R6, c[0x0][0x144] ;  /* 0x00005100ff067b82 */ /* 0x000ee60000000800 */
[----:B------:R-:W-:Y:S01]  /*0850*/  USEL UR39, UR39, 0x2, UP1 ;  /* 0x0000000227277887 */ /* 0x000fe20008800000 */
[----:B-1----:R-:W-:-:S05]  /*0860*/  I2FP.F32.U32 R0, UR10 ;  /* 0x0000000a00007c45 */ /* 0x002fca0008201000 */
[----:B------:R-:W-:Y:S01]  /*0870*/  FMUL R5, R0, UR4 ;  /* 0x0000000400057c20 */ /* 0x000fe20008400000 */
[----:B--2---:R-:W-:Y:S01]  /*0880*/  ISETP.NE.AND P0, PT, R7, RZ, PT ;  /* 0x000000ff0700720c */ /* 0x004fe20003f05270 */
[----:B------:R-:W-:Y:S01]  /*0890*/  ULDC UR4, c[0x0][0x154] ;  /* 0x0000550000047ab9 */ /* 0x000fe20000000800 */
[----:B-----5:R-:W-:-:S03]  /*08a0*/  I2FP.F32.U32 R7, R2 ;  /* 0x0000000200077245 */ /* 0x020fc60000201000 */
[----:B------:R-:W1:Y:S02]  /*08b0*/  F2I.U32.TRUNC.NTZ R5, R5 ;  /* 0x0000000500057305 */ /* 0x000e64000020f000 */
[----:B------:R-:W-:Y:S01]  /*08c0*/  FMUL R10, R7, UR4 ;  /* 0x00000004070a7c20 */ /* 0x000fe20008400000 */
[----:B-1----:R-:W-:-:S05]  /*08d0*/  IADD3 R9, -R5, RZ, RZ ;  /* 0x000000ff05097210 */ /* 0x002fca0007ffe1ff */
[----:B---3--:R-:W-:Y:S01]  /*08e0*/  IMAD R0, R6, R9, UR10 ;  /* 0x0000000a06007e24 */ /* 0x008fe2000f8e0209 */
[----:B------:R-:W-:Y:S06]  /*08f0*/  @P0 BRA `(.L_x_8) ;  /* 0x0000000000580947 */ /* 0x000fec0003800000 */
[----:B------:R-:W1:Y:S01]  /*0900*/  S2UR UR5, SR_CgaCtaId ;  /* 0x00000000000579c3 */ /* 0x000e620000008800 */
[----:B------:R-:W-:Y:S01]  /*0910*/  UMOV UR4, 0x400 ;  /* 0x0000040000047882 */ /* 0x000fe20000000000 */
[----:B------:R-:W-:Y:S01]  /*0920*/  UMOV UR6, 0x20 ;  /* 0x0000002000067882 */ /* 0x000fe20000000000 */
[----:B------:R-:W-:Y:S01]  /*0930*/  UMOV UR7, 0x100 ;  /* 0x0000010000077882 */ /* 0x000fe20000000000 */
[----:B------:R-:W-:Y:S01]  /*0940*/  ELECT P0, URZ, PT ;  /* 0x00000000003f782f */ /* 0x000fe20003800000 */
[----:B-1----:R-:W-:Y:S02]  /*0950*/  ULEA UR8, UR5, UR4, 0x18 ;  /* 0x0000000405087291 */ /* 0x002fe4000f8ec03f */
[----:B------:R-:W-:-:S04]  /*0960*/  UIADD3 UR4, -UR6, 0x100000, URZ ;  /* 0x0010000006047890 */ /* 0x000fc8000fffe13f */
[----:B------:R-:W-:Y:S02]  /*0970*/  USHF.L.U32 UR5, UR4, 0xb, URZ ;  /* 0x0000000b04057899 */ /* 0x000fe4000800063f */
[----:B------:R-:W-:Y:S02]  /*0980*/  USHF.L.U32 UR4, UR4, 0x1, URZ ;  /* 0x0000000104047899 */ /* 0x000fe4000800063f */
[----:B------:R-:W-:-:S04]  /*0990*/  UIADD3 UR6, -UR7, 0x100000, URZ ;  /* 0x0010000007067890 */ /* 0x000fc8000fffe13f */
[----:B------:R-:W-:Y:S02]  /*09a0*/  USHF.L.U32 UR7, UR6, 0xb, URZ ;  /* 0x0000000b06077899 */ /* 0x000fe4000800063f */
[----:B------:R-:W-:Y:S01]  /*09b0*/  USHF.L.U32 UR6, UR6, 0x1, URZ ;  /* 0x0000000106067899 */ /* 0x000fe2000800063f */
[----:B------:R-:W1:Y:S03]  /*09c0*/  FENCE.VIEW.ASYNC.S ;  /* 0x00000000000073c6 */ /* 0x000e660000000000 */
[----:B-1----:R1:W2:Y:S08]  /*09d0*/  SYNCS.EXCH.64 URZ, [UR8+0x80], UR4 ;  /* 0x00008004083f75b2 */ /* 0x0022b00008000100 */
[----:B------:R1:W3:Y:S01]  /*09e0*/  SYNCS.EXCH.64 URZ, [UR8+0xa0], UR6 ;  /* 0x0000a006083f75b2 */ /* 0x0002e20008000100 */
[----:B------:R1:W1:Y:S01]  /*09f0*/  SYNCS.EXCH.64 URZ, [UR8+0x88], UR4 ;  /* 0x00008804083f75b2 */ /* 0x0002620008000100 */
[----:B------:R1:W1:Y:S01]  /*0a00*/  SYNCS.EXCH.64 URZ, [UR8+0xa8], UR6 ;  /* 0x0000a806083f75b2 */ /* 0x0002620008000100 */
[----:B------:R1:W1:Y:S01]  /*0a10*/  SYNCS.EXCH.64 URZ, [UR8+0x90], UR4 ;  /* 0x00009004083f75b2 */ /* 0x0002620008000100 */
[----:B------:R1:W1:Y:S01]  /*0a20*/  SYNCS.EXCH.64 URZ, [UR8+0xb0], UR6 ;  /* 0x0000b006083f75b2 */ /* 0x0002620008000100 */
[----:B------:R1:W1:Y:S01]  /*0a30*/  SYNCS.EXCH.64 URZ, [UR8+0x98], UR4 ;  /* 0x00009804083f75b2 */ /* 0x0002620008000100 */
[----:B------:R1:W1:Y:S01]  /*0a40*/  SYNCS.EXCH.64 URZ, [UR8+0xb8], UR6 ;  /* 0x0000b806083f75b2 */ /* 0x0002620008000100 */
[----:B------:R-:W-:Y:S01]  /*0a50*/  NOP ;  /* 0x0000000000007918 */ /* 0x000fe20000000000 */
.L_x_8:
[----:B------:R-:W-:Y:S01]  /*0a60*/  SHF.R.S32.HI R5, RZ, 0x1f, R8 ;  /* 0x0000001fff057819 */ /* 0x000fe20000011408 */
[----:B------:R-:W5:Y:S01]  /*0a70*/  SHFL.IDX PT, R4, R4, RZ, 0x1f ;  /* 0x00001fff04047589 */ /* 0x000f6200000e0000 */
[----:B------:R-:W-:Y:S01]  /*0a80*/  ELECT P0, URZ, PT ;  /* 0x00000000003f782f */ /* 0x000fe20003800000 */
[----:B------:R-:W4:Y:S01]  /*0a90*/  LDC R11, c[0x0][0x148] ;  /* 0x00005200ff0b7b82 */ /* 0x000f220000000800 */
[----:B------:R-:W-:Y:S01]  /*0aa0*/  LEA.HI R5, R5, R8, RZ, 0x7 ;  /* 0x0000000805057211 */ /* 0x000fe200078f38ff */
[----:B------:R-:W2:Y:S01]  /*0ab0*/  F2I.U32.TRUNC.NTZ R10, R10 ;  /* 0x0000000a000a7305 */ /* 0x000ea2000020f000 */
[----:B-1----:R-:W-:Y:S01]  /*0ac0*/  UMOV UR4, 0x20 ;  /* 0x0000002000047882 */ /* 0x002fe20000000000 */
[----:B------:R-:W-:Y:S01]  /*0ad0*/  NOP ;  /* 0x0000000000007918 */ /* 0x000fe20000000000 */
[----:B------:R-:W-:-:S04]  /*0ae0*/  LOP3.LUT R5, R5, 0xffffff80, RZ, 0xc0, !PT ;  /* 0xffffff8005057812 */ /* 0x000fc800078ec0ff */
[----:B------:R-:W-:Y:S02]  /*0af0*/  IADD3 R5, -R5, R8, RZ ;  /* 0x0000000805057210 */ /* 0x000fe40007ffe1ff */
[----:B------:R-:W-:Y:S02]  /*0b00*/  SHF.R.S32.HI R8, RZ, 0x1f, R3 ;  /* 0x0000001fff087819 */ /* 0x000fe40000011403 */
[----:B------:R-:W-:Y:S02]  /*0b10*/  SHF.R.S32.HI R6, RZ, 0x1f, R5 ;  /* 0x0000001fff067819 */ /* 0x000fe40000011405 */
[----:B------:R-:W-:Y:S02]  /*0b20*/  LEA.HI R8, R8, R3, RZ, 0x2 ;  /* 0x0000000308087211 */ /* 0x000fe400078f10ff */
[----:B------:R-:W-:Y:S02]  /*0b30*/  LEA.HI R6, R6, R5, RZ, 0x3 ;  /* 0x0000000506067211 */ /* 0x000fe400078f18ff */
[----:B------:R-:W-:-:S02]  /*0b40*/  LOP3.LUT R8, R8, 0x3ffffffc, RZ, 0xc0, !PT ;  /* 0x3ffffffc08087812 */ /* 0x000fc400078ec0ff */
[--C-:B------:R-:W-:Y:S02]  /*0b50*/  SHF.R.S32.HI R7, RZ, 0x3, R6.reuse ;  /* 0x00000003ff077819 */ /* 0x100fe40000011406 */
[----:B------:R-:W-:Y:S02]  /*0b60*/  SHF.R.S32.HI R6, RZ, 0x1f, R6 ;  /* 0x0000001fff067819 */ /* 0x000fe40000011406 */
[----:B-----5:R-:W-:Y:S02]  /*0b70*/  ISETP.NE.OR P0, PT, R4, RZ, !P0 ;  /* 0x000000ff0400720c */ /* 0x020fe40004705670 */
[----:B------:R-:W-:Y:S02]  /*0b80*/  LEA.HI R6, R6, R7, RZ, 0x2 ;  /* 0x0000000706067211 */ /* 0x000fe400078f10ff */
[----:B------:R-:W-:Y:S02]  /*0b90*/  IADD3 R9, R3, -R8, RZ ;  /* 0x8000000803097210 */ /* 0x000fe40007ffe0ff */
[----:B------:R-:W-:Y:S01]  /*0ba0*/  LOP3.LUT R6, R6, 0xfffffffc, RZ, 0xc0, !PT ;  /* 0xfffffffc06067812 */ /* 0x000fe200078ec0ff */
[----:B------:R-:W1:Y:S01]  /*0bb0*/  LDC R8, c[0x0][0x140] ;  /* 0x00005000ff087b82 */ /* 0x000e620000000800 */
[----:B--2---:R-:W-:-:S02]  /*0bc0*/  IADD3 R12, -R10, RZ, RZ ;  /* 0x000000ff0a0c7210 */ /* 0x004fc40007ffe1ff */
[----:B------:R-:W-:-:S03]  /*0bd0*/  IADD3 R6, R7, -R6, RZ ;  /* 0x8000000607067210 */ /* 0x000fc60007ffe0ff */
[----:B------:R-:W-:Y:S01]  /*0be0*/  VOTEU.ALL UP1, P0 ;  /* 0x00000000003f7886 */ /* 0x000fe20000020000 */
[----:B------:R-:W-:Y:S01]  /*0bf0*/  LEA R6, R9, R6, 0x2 ;  /* 0x0000000609067211 */ /* 0x000fe200078e10ff */
[----:B------:R-:W-:-:S03]  /*0c00*/  VOTEU.ALL UP2, P0 ;  /* 0x00000000003f7886 */ /* 0x000fc60000040000 */
[----:B------:R-:W-:Y:S01]  /*0c10*/  LEA.HI R4, R6, R6, RZ, 0x1 ;  /* 0x0000000606047211 */ /* 0x000fe200078f08ff */
[----:B------:R-:W2:Y:S01]  /*0c20*/  @!UP1 S2UR UR7, SR_CgaCtaId ;  /* 0x00000000000799c3 */ /* 0x000ea20000008800 */
[----:B------:R-:W-:Y:S01]  /*0c30*/  @!UP1 UMOV UR6, 0x400 ;  /* 0x0000040000069882 */ /* 0x000fe20000000000 */
[----:B------:R-:W-:-:S04]  /*0c40*/  @!UP1 UIADD3 UR4, -UR4, 0x100000, URZ ;  /* 0x0010000004049890 */ /* 0x000fc8000fffe13f */
[----:B------:R-:W-:Y:S02]  /*0c50*/  @!UP1 USHF.L.U32 UR5, UR4, 0xb, URZ ;  /* 0x0000000b04059899 */ /* 0x000fe4000800063f */
[----:B------:R-:W-:Y:S01]  /*0c60*/  @!UP1 USHF.L.U32 UR4, UR4, 0x1, URZ ;  /* 0x0000000104049899 */ /* 0x000fe2000800063f */
[----:B------:R-:W-:-:S04]  /*0c70*/  LOP3.LUT R7, R4, 0xfffffffe, RZ, 0xc0, !PT ;  /* 0xfffffffe04077812 */ /* 0x000fc800078ec0ff */
[----:B------:R-:W-:-:S04]  /*0c80*/  IADD3 R7, R6, -R7, RZ ;  /* 0x8000000706077210 */ /* 0x000fc80007ffe0ff */
[----:B------:R-:W-:Y:S02]  /*0c90*/  ISETP.NE.AND P2, PT, R7, R0, PT ;  /* 0x000000000700720c */ /* 0x000fe40003f45270 */
[----:B------:R-:W-:Y:S02]  /*0ca0*/  SHF.L.U32 R7, R6, 0x2, RZ ;  /* 0x0000000206077819 */ /* 0x000fe400000006ff */
[----:B-1----:R-:W-:Y:S02]  /*0cb0*/  ISETP.EQ.U32.AND P4, PT, R8, 0x1, PT ;  /* 0x000000010800780c */ /* 0x002fe40003f82070 */
[----:B------:R-:W-:Y:S01]  /*0cc0*/  LOP3.LUT R13, R6, 0xc, R7, 0x78, !PT ;  /* 0x0000000c060d7812 */ /* 0x000fe200078e7807 */
[----:B----4-:R-:W-:-:S04]  /*0cd0*/  IMAD R7, R11, R12, R2 ;  /* 0x0000000c0b077224 */ /* 0x010fc800078e0202 */
[----:B------:R1:W-:Y:S02]  /*0ce0*/  STL [R1+0xc0], R13 ;  /* 0x0000c00d01007387 */ /* 0x0003e40000100800 */
[----:B------:R-:W-:Y:S01]  /*0cf0*/  @P2 LEA.HI R4, R13, R13, RZ, 0x1 ;  /* 0x0000000d0d042211 */ /* 0x000fe200078f08ff */
[----:B--2---:R-:W-:Y:S01]  /*0d00*/  @!UP1 ULEA UR6, UR7, UR6, 0x18 ;  /* 0x0000000607069291 */ /* 0x004fe2000f8ec03f */
[----:B------:R-:W-:Y:S02]  /*0d10*/  VOTEU.ALL UP1, P0 ;  /* 0x00000000003f7886 */ /* 0x000fe40000020000 */
[----:B------:R-:W-:Y:S02]  /*0d20*/  @P2 SHF.R.S32.HI R4, RZ, 0x1, R4 ;  /* 0x00000001ff042819 */ /* 0x000fe40000011404 */
[----:B------:R-:W-:Y:S02]  /*0d30*/  LOP3.LUT P0, RZ, R5, 0x7, RZ, 0xc0, !PT ;  /* 0x0000000705ff7812 */ /* 0x000fe4000780c0ff */
[----:B------:R-:W-:-:S02]  /*0d40*/  @P2 ISETP.NE.AND P3, PT, R4, R7, PT ;  /* 0x000000070400220c */ /* 0x000fc40003f65270 */
[----:B------:R-:W-:Y:S02]  /*0d50*/  ISETP.LT.U32.AND P0, PT, R13, 0x2, !P0 ;  /* 0x000000020d00780c */ /* 0x000fe40004701070 */
[----:B------:R-:W-:Y:S01]  /*0d60*/  MOV R4, 0x1 ;  /* 0x0000000100047802 */ /* 0x000fe20000000f00 */
[----:B------:R-:W2:Y:S02]  /*0d70*/  FENCE.VIEW.ASYNC.S ;  /* 0x00000000000073c6 */ /* 0x000ea40000000000 */
[----:B--2---:R1:W2:Y:S01]  /*0d80*/  @!UP1 SYNCS.EXCH.64 URZ, [UR6+0xc0], UR4 ;  /* 0x0000c004063f95b2 */ /* 0x0042a20008000100 */
[----:B------:R-:W-:Y:S02]  /*0d90*/  SEL R5, RZ, 0x1, !P0 ;  /* 0x00000001ff057807 */ /* 0x000fe40004000000 */
[----:B------:R-:W-:-:S04]  /*0da0*/  @P2 SEL R4, RZ, 0x1, P3 ;  /* 0x00000001ff042807 */ /* 0x000fc80001800000 */
[----:B------:R-:W-:-:S05]  /*0db0*/  LOP3.LUT R4, R4, R5, RZ, 0xc0, !PT ;  /* 0x0000000504047212 */ /* 0x000fca00078ec0ff */
[----:B------:R1:W-:Y:S01]  /*0dc0*/  STL [R1+0xbc], R4 ;  /* 0x0000bc0401007387 */ /* 0x0003e20000100800 */
[----:B------:R1:W4:Y:S01]  /*0dd0*/  @!UP2 SYNCS.EXCH.64 URZ, [UR6+0xc8], UR4 ;  /* 0x0000c804063fa5b2 */ /* 0x0003220008000100 */
[----:B------:R-:W-:Y:S01]  /*0de0*/  NOP ;  /* 0x0000000000007918 */ /* 0x000fe20000000000 */
[----:B------:R-:W-:Y:S05]  /*0df0*/  @!P4 BRA `(.L_x_9) ;  /* 0x000000000008c947 */ /* 0x000fea0003800000 */
[----:B--234-:R-:W-:Y:S01]  /*0e00*/  UCGABAR_ARV ;  /* 0x00000000000079c7 */ /* 0x01cfe20008000000 */
[----:B------:R-:W-:Y:S05]  /*0e10*/  BRA `(.L_x_10) ;  /* 0x0000000000047947 */ /* 0x000fea0003800000 */
.L_x_9:
[----:B--234-:R-:W-:Y:S01]  /*0e20*/  NOP ;  /* 0x0000000000007918 */ /* 0x01cfe20000000000 */
.L_x_10:
[----:B-1----:R-:W1:Y:S01]  /*0e30*/  LDC R4, c[0x0][0x904] ;  /* 0x00024100ff047b82 */ /* 0x002e620000000800 */
[----:B------:R-:W-:Y:S02]  /*0e40*/  MOV R5, RZ ;  /* 0x000000ff00057202 */ /* 0x000fe40000000f00 */
[----:B-1----:R-:W-:Y:S02]  /*0e50*/  ISETP.NE.AND P2, PT, R4, 0x1, PT ;  /* 0x000000010400780c */ /* 0x002fe40003f45270 */
[----:B------:R-:W-:-:S11]  /*0e60*/  MOV R4, UR10 ;  /* 0x0000000a00047c02 */ /* 0x000fd60008000f00 */
[----:B------:R-:W1:Y:S01]  /*0e70*/  @P2 LDC R7, c[0x0][0x10] ;  /* 0x00000400ff072b82 */ /* 0x000e620000000800 */
[----:B------:R-:W-:Y:S02]  /*0e80*/  @P2 MOV R3, RZ ;  /* 0x000000ff00032202 */ /* 0x000fe40000000f00 */
[----:B------:R-:W-:-:S05]  /*0e90*/  @P2 MOV R13, RZ ;  /* 0x000000ff000d2202 */ /* 0x000fca0000000f00 */
[----:B------:R-:W2:Y:S01]  /*0ea0*/  @!P2 LDC R9, c[0x0][0xc] ;  /* 0x00000300ff09ab82 */ /* 0x000ea20000000800 */
[----:B------:R-:W-:Y:S01]  /*0eb0*/  ULDC UR4, c[0x0][0xc] ;  /* 0x0000030000047ab9 */ /* 0x000fe20000000800 */
[----:B------:R-:W-:Y:S01]  /*0ec0*/  ULDC UR5, c[0x0][0x10] ;  /* 0x0000040000057ab9 */ /* 0x000fe20000000800 */
[----:B------:R-:W-:Y:S01]  /*0ed0*/  ULDC UR6, c[0x0][0x14] ;  /* 0x0000050000067ab9 */ /* 0x000fe20000000800 */
[----:B------:R-:W-:-:S04]  /*0ee0*/  UIMAD.WIDE.U32 UR4, UR4, UR5, URZ ;  /* 0x00000005040472a5 */ /* 0x000fc8000f8e003f */
[----:B------:R-:W-:Y:S02]  /*0ef0*/  UIMAD.WIDE.U32 UR56, UR4, UR6, URZ ;  /* 0x00000006043872a5 */ /* 0x000fe4000f8e003f */
[----:B------:R-:W-:-:S04]  /*0f00*/  UIMAD UR38, UR5, UR6, URZ ;  /* 0x00000006052672a4 */ /* 0x000fc8000f8e023f */
[----:B------:R-:W-:Y:S01]  /*0f10*/  UIADD3 UR38, UR57, UR38, URZ ;  /* 0x0000002639267290 */ /* 0x000fe2000fffe03f */
[----:B-1----:R-:W-:-:S03]  /*0f20*/  @P2 IMAD.WIDE.U32 R6, R7, UR10, R2 ;  /* 0x0000000a07062c25 */ /* 0x002fc6000f8e0002 */
[----:B------:R-:W-:Y:S02]  /*0f30*/  @P2 MOV R19, R6 ;  /* 0x0000000600132202 */ /* 0x000fe40000000f00 */
[----:B------:R-:W-:Y:S01]  /*0f40*/  @P2 IADD3 R23, R7, R13, RZ ;  /* 0x0000000d07172210 */ /* 0x000fe20007ffe0ff */
[----:B--2---:R-:W-:-:S03]  /*0f50*/  @!P2 IMAD.WIDE.U32 R4, R2, R9, R4 ;  /* 0x000000090204a225 */ /* 0x004fc600078e0004 */
[----:B------:R-:W-:Y:S02]  /*0f60*/  @!P2 MOV R19, R4 ;  /* 0x000000040013a202 */ /* 0x000fe40000000f00 */
[----:B------:R-:W-:-:S03]  /*0f70*/  @!P2 MOV R23, R5 ;  /* 0x000000050017a202 */ /* 0x000fc60000000f00 */
[----:B------:R1:W-:Y:S04]  /*0f80*/  STL [R1+0xc4], R19 ;  /* 0x0000c41301007387 */ /* 0x0003e80000100800 */
[----:B------:R1:W-:Y:S01]  /*0f90*/  STL [R1+0xc8], R23 ;  /* 0x0000c81701007387 */ /* 0x0003e20000100800 */
[----:B------:R-:W-:Y:S05]  /*0fa0*/  @!P4 BRA `(.L_x_11) ;  /* 0x00000000000cc947 */ /* 0x000fea0003800000 */
[----:B------:R-:W-:Y:S01]  /*0fb0*/  UCGABAR_WAIT ;  /* 0x0000000000007dc7 */ /* 0x000fe20008000000 */
[----:B------:R-:W-:Y:S01]  /*0fc0*/  CCTL.IVALL ;  /* 0x00000000ff00798f */ /* 0x000fe20002000000 */
[----:B------:R-:W-:Y:S05]  /*0fd0*/  BRA `(.L_x_12) ;  /* 0x0000000000047947 */ /* 0x000fea0003800000 */
.L_x_11:
[----:B------:R-:W-:Y:S06]  /*0fe0*/  BAR.SYNC.DEFER_BLOCKING 0x0 ;  /* 0x0000000000007b1d */ /* 0x000fec0000010000 */
.L_x_12:
[----:B------:R-:W-:Y:S01]  /*0ff0*/  PLOP3.LUT P0, PT, PT, PT, UP0, 0x80, 0x0 ;  /* 0x000000000000781c */ /* 0x000fe20003f0f008 */
[----:B------:R-:W2:-:S12]  /*1000*/  S2UR UR37, SR_CgaCtaId ;  /* 0x00000000002579c3 */ /* 0x000e980000008800 */
[----:B------:R-:W-:Y:S05]  /*1010*/  @!P0 BRA `(.L_x_13) ;  /* 0x0000016800988947 */ /* 0x000fea0003800000 */
[----:B------:R-:W-:-:S06]  /*1020*/  UISETP.GT.U32.AND UP0, UPT, UR9, 0x1, UPT ;  /* 0x000000010900788c */ /* 0x000fcc000bf04070 */
[----:B------:R-:W-:-:S13]  /*1030*/  PLOP3.LUT P0, PT, PT, PT, UP0, 0x80, 0x0 ;  /* 0x000000000000781c */ /* 0x000fda0003f0f008 */
[----:B--2---:R-:W-:Y:S05]  /*1040*/  @P0 EXIT ;  /* 0x000000000000094d */ /* 0x004fea0003800000 */
[----:B------:R-:W-:Y:S01]  /*1050*/  PRMT R6, RZ, 0x7610, R6 ;  /* 0x00007610ff067816 */ /* 0x000fe20000000006 */
[----:B------:R-:W-:Y:S01]  /*1060*/  ULDC.64 UR4, c[0x0][0x8f8] ;  /* 0x00023e0000047ab9 */ /* 0x000fe20000000a00 */
[----:B------:R-:W-:Y:S01]  /*1070*/  UMOV UR45, 0xffffffff ;  /* 0xffffffff002d7882 */ /* 0x000fe20000000000 */
[----:B------:R-:W-:Y:S01]  /*1080*/  ISETP.GE.U32.AND P0, PT, R19, UR4, PT ;  /* 0x0000000413007c0c */ /* 0x000fe2000bf06070 */
[----:B------:R-:W-:Y:S01]  /*1090*/  UMOV UR47, 0xffffffff ;  /* 0xffffffff002f7882 */ /* 0x000fe20000000000 */
[----:B------:R2:W-:Y:S01]  /*10a0*/  STL.S16 [R1+0xcc], R6 ;  /* 0x0000cc0601007387 */ /* 0x0005e20000100600 */
[----:B------:R-:W-:Y:S02]  /*10b0*/  MOV R5, 0xffffffff ;  /* 0xffffffff00057802 */ /* 0x000fe40000000f00 */
[----:B------:R-:W-:Y:S02]  /*10c0*/  ISETP.GE.U32.AND.EX P0, PT, R23, UR5, PT, P0 ;  /* 0x0000000517007c0c */ /* 0x000fe4000bf06100 */
[----:B------:R-:W-:-:S11]  /*10d0*/  PRMT R4, RZ, 0x7610, R4 ;  /* 0x00007610ff047816 */ /* 0x000fd60000000004 */
[----:B--2---:R-:W-:Y:S05]  /*10e0*/  @P0 BRA `(.L_x_14) ;  /* 0x0000000400340947 */ /* 0x004fea0003800000 */
[----:B------:R-:W2:Y:S01]  /*10f0*/  LDC.64 R14, c[0x0][0x8d0] ;  /* 0x00023400ff0e7b82 */ /* 0x000ea20000000a00 */
[----:B------:R-:W-:Y:S02]  /*1100*/  MOV R4, R19 ;  /* 0x0000001300047202 */ /* 0x000fe40000000f00 */
[----:B------:R-:W-:-:S05]  /*1110*/  MOV R5, R23 ;  /* 0x0000001700057202 */ /* 0x000fca0000000f00 */
[----:B------:R-:W3:Y:S08]  /*1120*/  LDC R10, c[0x0][0x8d8] ;  /* 0x00023600ff0a7b82 */ /* 0x000ef00000000800 */
[----:B------:R-:W4:Y:S01]  /*1130*/  LDC.64 R16, c[0x0][0x8c8] ;  /* 0x00023200ff107b82 */ /* 0x000f220000000a00 */
[----:B--2---:R-:W-:-:S04]  /*1140*/  ISETP.NE.U32.AND P0, PT, R14, RZ, PT ;  /* 0x000000ff0e00720c */ /* 0x004fc80003f05070 */
[----:B------:R-:W-:-:S13]  /*1150*/  ISETP.NE.AND.EX P0, PT, R15, RZ, PT, P0 ;  /* 0x000000ff0f00720c */ /* 0x000fda0003f05300 */
[----:B---34-:R-:W-:Y:S05]  /*1160*/  @!P0 BRA `(.L_x_15) ;  /* 0x0000000000288947 */ /* 0x018fea0003800000 */
[----:B------:R-:W2:Y:S02]  /*1170*/  LDC R9, c[0x0][0x8dc] ;  /* 0x00023700ff097b82 */ /* 0x000ea40000000800 */
[----:B--2---:R-:W-:-:S04]  /*1180*/  IADD3 R9, P0, R19, R9, RZ ;  /* 0x0000000913097210 */ /* 0x004fc80007f1e0ff */
[----:B------:R-:W-:-:S05]  /*1190*/  IADD3.X R13, RZ, R23, RZ, P0, !PT ;  /* 0x00000017ff0d7210 */ /* 0x000fca00007fe4ff */
[----:B------:R-:W-:-:S04]  /*11a0*/  IMAD.WIDE.U32 R4, R13, R14, RZ ;  /* 0x0000000e0d047225 */ /* 0x000fc800078e00ff */
[----:B------:R-:W-:-:S04]  /*11b0*/  IMAD.WIDE.U32 R6, P0, R9, R15, R4 ;  /* 0x0000000f09067225 */ /* 0x000fc80007800004 */
[----:B------:R-:W-:Y:S01]  /*11c0*/  IMAD.WIDE.U32 R4, R9, R14, RZ ;  /* 0x0000000e09047225 */ /* 0x000fe200078e00ff */
[----:B------:R-:W-:Y:S02]  /*11d0*/  IADD3.X R9, RZ, RZ, RZ, P0, !PT ;  /* 0x000000ffff097210 */ /* 0x000fe400007fe4ff */
[----:B------:R-:W-:Y:S02]  /*11e0*/  MOV R8, R7 ;  /* 0x0000000700087202 */ /* 0x000fe40000000f00 */
[----:B------:R-:W-:-:S05]  /*11f0*/  IADD3 RZ, P0, R5, R6, RZ ;  /* 0x0000000605ff7210 */ /* 0x000fca0007f1e0ff */
[----:B------:R-:W-:-:S08]  /*1200*/  IMAD.WIDE.U32.X R4, R13, R15, R8, P0 ;  /* 0x0000000f0d047225 */ /* 0x000fd000000e0408 */
.L_x_15:
[----:B------:R-:W2:Y:S01]  /*1210*/  LDC.64 R20, c[0x0][0x8e8] ;  /* 0x00023a00ff147b82 */ /* 0x000ea20000000a00 */
[--C-:B------:R-:W-:Y:S01]  /*1220*/  SHF.R.U64 R22, R4, R10, R5.reuse ;  /* 0x0000000a04167219 */ /* 0x100fe20000001205 */
[----:B------:R-:W-:Y:S01]  /*1230*/  IMAD R11, R11, R12, R2 ;  /* 0x0000000c0b0b7224 */ /* 0x000fe200078e0202 */
[----:B------:R-:W-:Y:S02]  /*1240*/  SHF.R.U32.HI R3, RZ, R10, R5 ;  /* 0x0000000aff037219 */ /* 0x000fe40000011605 */
[----:B------:R-:W-:Y:S02]  /*1250*/  IADD3 R7, P0, RZ, -R22, RZ ;  /* 0x80000016ff077210 */ /* 0x000fe40007f1e0ff */
[----:B------:R-:W-:Y:S01]  /*1260*/  MOV R4, R19 ;  /* 0x0000001300047202 */ /* 0x000fe20000000f00 */
[----:B------:R-:W3:Y:S01]  /*1270*/  LDC R8, c[0x0][0x8c0] ;  /* 0x00023000ff087b82 */ /* 0x000ee20000000800 */
[----:B------:R-:W-:Y:S02]  /*1280*/  IADD3.X R3, RZ, ~R3, RZ, P0, !PT ;  /* 0x80000003ff037210 */ /* 0x000fe400007fe4ff */
[----:B------:R-:W-:-:S02]  /*1290*/  MOV R5, R23 ;  /* 0x0000001700057202 */ /* 0x000fc40000000f00 */
[----:B-1----:R-:W-:Y:S01]  /*12a0*/  MOV R23, 0x1 ;  /* 0x0000000100177802 */ /* 0x002fe20000000f00 */
[-C--:B------:R-:W-:Y:S02]  /*12b0*/  IMAD R6, R3, R16.reuse, RZ ;  /* 0x0000001003067224 */ /* 0x080fe400078e02ff */
[----:B------:R-:W1:Y:S01]  /*12c0*/  LDC R14, c[0x0][0x8b0] ;  /* 0x00022c00ff0e7b82 */ /* 0x000e620000000800 */
[----:B------:R-:W-:-:S04]  /*12d0*/  IMAD.WIDE.U32 R4, R7, R16, R4 ;  /* 0x0000001007047225 */ /* 0x000fc800078e0004 */
[----:B------:R-:W-:-:S03]  /*12e0*/  IMAD R3, R7, R17, R6 ;  /* 0x0000001107037224 */ /* 0x000fc600078e0206 */
[----:B------:R-:W4:Y:S01]  /*12f0*/  LDC R18, c[0x0][0x900] ;  /* 0x00024000ff127b82 */ /* 0x000f220000000800 */
[----:B--2---:R-:W-:Y:S02]  /*1300*/  ISETP.NE.U32.AND P0, PT, R20, RZ, PT ;  /* 0x000000ff1400720c */ /* 0x004fe40003f05070 */
[----:B------:R-:W-:Y:S02]  /*1310*/  IADD3 R3, R5, R3, RZ ;  /* 0x0000000305037210 */ /* 0x000fe40007ffe0ff */
[----:B------:R-:W-:Y:S02]  /*1320*/  ISETP.NE.AND.EX P0, PT, R21, RZ, PT, P0 ;  /* 0x000000ff1500720c */ /* 0x000fe40003f05300 */
[----:B------:R-:W-:Y:S01]  /*1330*/  MOV R5, 0xffffffff ;  /* 0xffffffff00057802 */ /* 0x000fe20000000f00 */
[----:B------:R-:W2:Y:S01]  /*1340*/  LDC R13, c[0x0][0x8a8] ;  /* 0x00022a00ff0d7b82 */ /* 0x000ea20000000800 */
[-CC-:B---3--:R-:W-:Y:S02]  /*1350*/  SHF.R.U64 R10, R4, R8.reuse, R3.reuse ;  /* 0x00000008040a7219 */ /* 0x188fe40000001203 */
[----:B------:R-:W-:-:S05]  /*1360*/  SHF.R.U32.HI R3, RZ, R8, R3 ;  /* 0x00000008ff037219 */ /* 0x000fca0000011603 */
[----:B------:R-:W3:Y:S01]  /*1370*/  LDC R15, c[0x0][0x8f0] ;  /* 0x00023c00ff0f7b82 */ /* 0x000ee20000000800 */
[-CC-:B-1----:R-:W-:Y:S02]  /*1380*/  SHF.R.U64 R19, R10, R14.reuse, R3.reuse ;  /* 0x0000000e0a137219 */ /* 0x182fe40000001203 */
[----:B------:R-:W-:-:S05]  /*1390*/  SHF.R.U32.HI R3, RZ, R14, R3 ;  /* 0x0000000eff037219 */ /* 0x000fca0000011603 */
[----:B------:R-:W1:Y:S01]  /*13a0*/  LDC R17, c[0x0][0x8e0] ;  /* 0x00023800ff117b82 */ /* 0x000e620000000800 */
[-C--:B----4-:R-:W-:Y:S02]  /*13b0*/  SHF.L.U32 R2, R5, R18.reuse, RZ ;  /* 0x0000001205027219 */ /* 0x090fe400000006ff */
[--C-:B------:R-:W-:Y:S02]  /*13c0*/  SHF.R.U64 R12, R19, R18, R3.reuse ;  /* 0x00000012130c7219 */ /* 0x100fe40000001203 */
[----:B------:R-:W-:Y:S02]  /*13d0*/  LOP3.LUT R8, RZ, R2, RZ, 0x33, !PT ;  /* 0x00000002ff087212 */ /* 0x000fe400078e33ff */
[----:B------:R-:W-:Y:S01]  /*13e0*/  SHF.R.U32.HI R3, RZ, R18, R3 ;  /* 0x00000012ff037219 */ /* 0x000fe20000011603 */
[----:B------:R-:W4:Y:S01]  /*13f0*/  LDC R16, c[0x0][0x8b8] ;  /* 0x00022e00ff107b82 */ /* 0x000f220000000800 */
[----:B------:R-:W-:Y:S01]  /*1400*/  MOV R2, R12 ;  /* 0x0000000c00027202 */ /* 0x000fe20000000f00 */
[----:B------:R-:W-:Y:S06]  /*1410*/  @!P0 BRA `(.L_x_16) ;  /* 0x0000000000288947 */ /* 0x000fec0003800000 */
[----:B------:R-:W5:Y:S02]  /*1420*/  LDC R7, c[0x0][0x8f4] ;  /* 0x00023d00ff077b82 */ /* 0x000f640000000800 */
[----:B-----5:R-:W-:-:S04]  /*1430*/  IADD3 R7, P0, R12, R7, RZ ;  /* 0x000000070c077210 */ /* 0x020fc80007f1e0ff */
        /* <DEDUP_REMOVED lines=8> */
.L_x_16:
[----:B---3--:R-:W-:Y:S02]  /*14c0*/  SHF.R.U64 R4, R2, R15, R3 ;  /* 0x0000000f02047219 */ /* 0x008fe40000001203 */
[----:B------:R-:W-:Y:S02]  /*14d0*/  SHF.L.U32 R2, R23, R18, RZ ;  /* 0x0000001217027219 */ /* 0x000fe400000006ff */
[----:B------:R-:W-:Y:S02]  /*14e0*/  LOP3.LUT R3, R19, R8, RZ, 0xc0, !PT ;  /* 0x0000000813037212 */ /* 0x000fe400078ec0ff */
[----:B--2---:R-:W-:Y:S02]  /*14f0*/  IADD3 R5, R13, -0x1, RZ ;  /* 0xffffffff0d057810 */ /* 0x004fe40007ffe0ff */
[----:B------:R-:W-:Y:S01]  /*1500*/  IADD3 R6, -R4, RZ, RZ ;  /* 0x000000ff04067210 */ /* 0x000fe20007ffe1ff */
[----:B------:R-:W-:Y:S01]  /*1510*/  IMAD R3, R2, R4, R3 ;  /* 0x0000000402037224 */ /* 0x000fe200078e0203 */
[----:B------:R-:W-:-:S02]  /*1520*/  SEL R0, R0, R11, !P2 ;  /* 0x0000000b00007207 */ /* 0x000fc40005000000 */
[----:B------:R-:W-:Y:S01]  /*1530*/  LOP3.LUT R5, R10, R5, RZ, 0xc0, !PT ;  /* 0x000000050a057212 */ /* 0x000fe200078ec0ff */
[----:B-1----:R-:W-:Y:S01]  /*1540*/  IMAD R2, R6, R17, R12 ;  /* 0x0000001106027224 */ /* 0x002fe200078e020c */
[----:B------:R-:W-:Y:S01]  /*1550*/  R2UR UR47, R22 ;  /* 0x00000000162f72ca */ /* 0x000fe200000e0000 */
[----:B----4-:R-:W-:Y:S01]  /*1560*/  IMAD R0, R3, R16, R0 ;  /* 0x0000001003007224 */ /* 0x010fe200078e0200 */
[----:B------:R-:W-:Y:S01]  /*1570*/  MOV R4, 0x1 ;  /* 0x0000000100047802 */ /* 0x000fe20000000f00 */
[----:B------:R-:W-:-:S05]  /*1580*/  IMAD R5, R2, R13, R5 ;  /* 0x0000000d02057224 */ /* 0x000fca00078e0205 */
[----:B------:R-:W-:Y:S02]  /*1590*/  SEL R2, R5, R0, !P2 ;  /* 0x0000000005027207 */ /* 0x000fe40005000000 */
[----:B------:R-:W-:Y:S02]  /*15a0*/  SEL R5, R0, R5, !P2 ;  /* 0x0000000500057207 */ /* 0x000fe40005000000 */
[----:B------:R-:W-:-:S15]  /*15b0*/  R2UR UR45, R2 ;  /* 0x00000000022d72ca */ /* 0x000fde00000e0000 */
.L_x_14:
[----:B------:R-:W-:-:S08]  /*15c0*/  NOP ;  /* 0x0000000000007918 */ /* 0x000fd00000000000 */
[----:B------:R-:W2:Y:S02]  /*15d0*/  USETMAXREG.TRY_ALLOC.CTAPOOL UP0, 0xe8 ;  /* 0x000000e8000079c8 */ /* 0x000ea40008000600 */
[----:B--2---:R-:W-:-:S13]  /*15e0*/  PLOP3.LUT P0, PT, PT, PT, UP0, 0x80, 0x0 ;  /* 0x000000000000781c */ /* 0x004fda0003f0f008 */
[----:B------:R-:W-:Y:S05]  /*15f0*/  @!P0 BRA `(.L_x_14) ;  /* 0xfffffffc00f08947 */ /* 0x000fea000383ffff */
[----:B------:R-:W-:Y:S02]  /*1600*/  ULDC.64 UR4, c[0x0][0x590] ;  /* 0x0001640000047ab9 */ /* 0x000fe40000000a00 */
[----:B------:R-:W-:-:S04]  /*1610*/  ISETP.NE.U32.AND P0, PT, RZ, UR4, PT ;  /* 0x00000004ff007c0c */ /* 0x000fc8000bf05070 */
[----:B------:R-:W-:-:S13]  /*1620*/  ISETP.NE.AND.EX P0, PT, RZ, UR5, PT, P0 ;  /* 0x00000005ff007c0c */ /* 0x000fda000bf05300 */
[----:B------:R-:W-:Y:S05]  /*1630*/  @P0 BRA `(.L_x_17) ;  /* 0x0000000000340947 */ /* 0x000fea0003800000 */
[----:B------:R-:W-:Y:S02]  /*1640*/  ULDC.64 UR4, c[0x0][0x588] ;  /* 0x0001620000047ab9 */ /* 0x000fe40000000a00 */
[----:B------:R-:W-:-:S04]  /*1650*/  ISETP.NE.U32.AND P0, PT, RZ, UR4, PT ;  /* 0x00000004ff007c0c */ /* 0x000fc8000bf05070 */
[----:B------:R-:W-:-:S13]  /*1660*/  ISETP.NE.AND.EX P0, PT, RZ, UR5, PT, P0 ;  /* 0x00000005ff007c0c */ /* 0x000fda000bf05300 */
[----:B------:R-:W-:Y:S05]  /*1670*/  @!P0 BRA `(.L_x_18) ;  /* 0x0000000000148947 */ /* 0x000fea0003800000 */
[----:B------:R-:W2:Y:S02]  /*1680*/  LDC.64 R16, c[0x0][0x588] ;  /* 0x00016200ff107b82 */ /* 0x000ea40000000a00 */
[----:B--2---:R2:W5:Y:S01]  /*1690*/  LDG.E R16, desc[UR58][R16.64] ;  /* 0x0000003a10107981 */ /* 0x004562000c1e1900 */
[----:B------:R-:W-:-:S05]  /*16a0*/  MOV R0, 0x1 ;  /* 0x0000000100007802 */ /* 0x000fca0000000f00 */
[----:B------:R2:W-:Y:S01]  /*16b0*/  STL.S16 [R1+0xcc], R0 ;  /* 0x0000cc0001007387 */ /* 0x0005e20000100600 */
[----:B------:R-:W-:Y:S05]  /*16c0*/  BRA `(.L_x_17) ;  /* 0x0000000000107947 */ /* 0x000fea0003800000 */
.L_x_18:
[----:B------:R-:W-:Y:S01]  /*16d0*/  MOV R0, 0x1 ;  /* 0x0000000100007802 */ /* 0x000fe20000000f00 */
[----:B------:R-:W-:Y:S02]  /*16e0*/  ULDC UR4, c[0x0][0x580] ;  /* 0x0001600000047ab9 */ /* 0x000fe40000000800 */
[----:B------:R-:W-:Y:S02]  /*16f0*/  MOV R16, UR4 ;  /* 0x0000000400107c02 */ /* 0x000fe40008000f00 */
[----:B------:R3:W-:Y:S05]  /*1700*/  STL.S16 [R1+0xcc], R0 ;  /* 0x0000cc0001007387 */ /* 0x0007ea0000100600 */
.L_x_17:
        /* <DEDUP_REMOVED lines=8> */
[----:B------:R-:W4:Y:S02]  /*1790*/  LDC.64 R2, c[0x0][0x5a8] ;  /* 0x00016a00ff027b82 */ /* 0x000f240000000a00 */
[----:B----4-:R4:W5:Y:S01]  /*17a0*/  LDG.E R2, desc[UR58][R2.64] ;  /* 0x0000003a02027981 */ /* 0x010962000c1e1900 */
[----:B------:R-:W-:Y:S05]  /*17b0*/  BRA `(.L_x_19) ;  /* 0x0000000000087947 */ /* 0x000fea0003800000 */
.L_x_20:
[----:B------:R-:W-:Y:S02]  /*17c0*/  ULDC UR4, c[0x0][0x5a0] ;  /* 0x0001680000047ab9 */ /* 0x000fe40000000800 */
[----:B------:R-:W-:-:S07]  /*17d0*/  MOV R2, UR4 ;  /* 0x0000000400027c02 */ /* 0x000fce0008000f00 */
.L_x_19:
[----:B------:R-:W-:-:S13]  /*17e0*/  LOP3.LUT P0, RZ, R4, 0xff, RZ, 0xc0, !PT ;  /* 0x000000ff04ff7812 */ /* 0x000fda000780c0ff */
[----:B------:R-:W-:Y:S05]  /*17f0*/  @!P0 EXIT ;  /* 0x000000000000894d */ /* 0x000fea0003800000 */
[----:B------:R1:W-:Y:S01]  /*1800*/  STL [R1+0xb8], RZ ;  /* 0x0000b8ff01007387 */ /* 0x0003e20000100800 */
[----:B------:R-:W-:Y:S01]  /*1810*/  ULDC UR4, c[0x0][0x28c] ;  /* 0x0000a30000047ab9 */ /* 0x000fe20000000800 */
[----:B------:R-:W-:Y:S02]  /*1820*/  ULOP3.LUT UR49, UR40, 0x1, URZ, 0xfc, !UPT ;  /* 0x0000000128317892 */ /* 0x000fe4000f8efc3f */
[----:B------:R1:W-:Y:S01]  /*1830*/  STL [R1+0xb4], RZ ;  /* 0x0000b4ff01007387 */ /* 0x0003e20000100800 */
[----:B------:R-:W-:Y:S02]  /*1840*/  UIADD3 UR4, UR4, 0x3f, URZ ;  /* 0x0000003f04047890 */ /* 0x000fe4000fffe03f */
[----:B------:R-:W-:Y:S02]  /*1850*/  ULOP3.LUT UR50, UR39, 0x1, URZ, 0xfc, !UPT ;  /* 0x0000000127327892 */ /* 0x000fe4000f8efc3f */
[----:B------:R-:W-:Y:S01]  /*1860*/  USHF.R.S32.HI UR5, URZ, 0x1f, UR4 ;  /* 0x0000001f3f057899 */ /* 0x000fe20008011404 */
[----:B------:R-:W-:Y:S01]  /*1870*/  ULDC.64 UR60, c[0x0][0x198] ;  /* 0x00006600003c7ab9 */ /* 0x000fe20000000a00 */
[----:B------:R-:W-:-:S02]  /*1880*/  UMOV UR36, URZ ;  /* 0x0000003f00247c82 */ /* 0x000fc40008000000 */
[----:B------:R-:W-:Y:S01]  /*1890*/  ULEA.HI UR5, UR5, UR4, URZ, 0x6 ;  /* 0x0000000405057291 */ /* 0x000fe2000f8f303f */
[----:B------:R-:W-:-:S03]  /*18a0*/  UMOV UR48, URZ ;  /* 0x0000003f00307c82 */ /* 0x000fc60008000000 */
[----:B-1----:R-:W-:-:S12]  /*18b0*/  USHF.R.S32.HI UR52, URZ, 0x6, UR5 ;  /* 0x000000063f347899 */ /* 0x002fd80008011405 */
.L_x_526:
[----:B-123--:R-:W1:Y:S01]  /*18c0*/  S2R R0, SR_TID.X ;  /* 0x0000000000007919 */ /* 0x00ee620000002100 */
[----:B------:R-:W2:Y:S01]  /*18d0*/  S2UR UR9, SR_CgaCtaId ;  /* 0x00000000000979c3 */ /* 0x000ea20000008800 */
[----:B------:R-:W-:Y:S01]  /*18e0*/  UMOV UR51, 0x400 ;  /* 0x0000040000337882 */ /* 0x000fe20000000000 */
[----:B------:R-:W-:Y:S01]  /*18f0*/  UMOV UR4, URZ ;  /* 0x0000003f00047c82 */ /* 0x000fe20008000000 */
[----:B------:R-:W-:Y:S01]  /*1900*/  STL [R1+0xb0], RZ ;  /* 0x0000b0ff01007387 */ /* 0x000fe20000100800 */
[----:B------:R-:W-:Y:S01]  /*1910*/  UMOV UR8, URZ ;  /* 0x0000003f00087c82 */ /* 0x000fe20008000000 */
[----:B------:R-:W-:Y:S01]  /*1920*/  UMOV UR5, URZ ;  /* 0x0000003f00057c82 */ /* 0x000fe20008000000 */
[----:B------:R-:W-:Y:S01]  /*1930*/  UMOV UR10, UR48 ;  /* 0x00000030000a7c82 */ /* 0x000fe20008000000 */
[----:B------:R-:W-:Y:S01]  /*1940*/  STL [R1+0xac], RZ ;  /* 0x0000acff01007387 */ /* 0x000fe20000100800 */
[----:B----4-:R-:W3:Y:S01]  /*1950*/  LDC R3, c[0x0][0x28c] ;  /* 0x0000a300ff037b82 */ /* 0x010ee20000000800 */
[----:B------:R-:W-:-:S02]  /*1960*/  CS2R R228, SRZ ;  /* 0x0000000000e47805 */ /* 0x000fc4000001ff00 */
[----:B------:R-:W-:Y:S01]  /*1970*/  MOV R17, RZ ;  /* 0x000000ff00117202 */ /* 0x000fe20000000f00 */
[----:B------:R-:W-:Y:S01]  /*1980*/  STL [R1+0xa8], RZ ;  /* 0x0000a8ff01007387 */ /* 0x000fe20000100800 */
[----:B------:R-:W-:Y:S02]  /*1990*/  CS2R R18, SRZ ;  /* 0x0000000000127805 */ /* 0x000fe4000001ff00 */
[----:B------:R-:W-:Y:S02]  /*19a0*/  CS2R R22, SRZ ;  /* 0x0000000000167805 */ /* 0x000fe4000001ff00 */
[----:B------:R-:W-:Y:S01]  /*19b0*/  CS2R R152, SRZ ;  /* 0x0000000000987805 */ /* 0x000fe2000001ff00 */
[----:B------:R-:W-:Y:S01]  /*19c0*/  STL [R1+0xa4], RZ ;  /* 0x0000a4ff01007387 */ /* 0x000fe20000100800 */
[----:B------:R-:W-:Y:S02]  /*19d0*/  CS2R R154, SRZ ;  /* 0x00000000009a7805 */ /* 0x000fe4000001ff00 */
[----:B------:R-:W-:-:S02]  /*19e0*/  CS2R R156, SRZ ;  /* 0x00000000009c7805 */ /* 0x000fc4000001ff00 */
[----:B------:R-:W-:Y:S01]  /*19f0*/  CS2R R158, SRZ ;  /* 0x00000000009e7805 */ /* 0x000fe2000001ff00 */
[----:B------:R-:W-:Y:S01]  /*1a00*/  STL [R1+0xa0], RZ ;  /* 0x0000a0ff01007387 */ /* 0x000fe20000100800 */
[----:B------:R-:W-:Y:S02]  /*1a10*/  CS2R R160, SRZ ;  /* 0x0000000000a07805 */ /* 0x000fe4000001ff00 */
[----:B------:R-:W-:Y:S02]  /*1a20*/  CS2R R162, SRZ ;  /* 0x0000000000a27805 */ /* 0x000fe4000001ff00 */
[----:B------:R-:W-:Y:S01]  /*1a30*/  CS2R R164, SRZ ;  /* 0x0000000000a47805 */ /* 0x000fe2000001ff00 */
[----:B------:R-:W-:Y:S01]  /*1a40*/  STL [R1+0x9c], RZ ;  /* 0x00009cff01007387 */ /* 0x000fe20000100800 */
[----:B--2---:R-:W-:Y:S01]  /*1a50*/  ULEA UR51, UR9, UR51, 0x18 ;  /* 0x0000003309337291 */ /* 0x004fe2000f8ec03f */
[----:B------:R-:W-:Y:S02]  /*1a60*/  CS2R R166, SRZ ;  /* 0x0000000000a67805 */ /* 0x000fe4000001ff00 */
[----:B------:R-:W-:Y:S01]  /*1a70*/  CS2R R168, SRZ ;  /* 0x0000000000a87805 */ /* 0x000fe2000001ff00 */
[----:B------:R-:W-:Y:S01]  /*1a80*/  STL [R1+0x98], RZ ;  /* 0x000098ff01007387 */ /* 0x000fe20000100800 */
[----:B------:R-:W-:-:S02]  /*1a90*/  CS2R R170, SRZ ;  /* 0x0000000000aa7805 */ /* 0x000fc4000001ff00 */
[----:B------:R-:W-:Y:S02]  /*1aa0*/  CS2R R172, SRZ ;  /* 0x0000000000ac7805 */ /* 0x000fe4000001ff00 */
[----:B------:R-:W-:Y:S02]  /*1ab0*/  CS2R R174, SRZ ;  /* 0x0000000000ae7805 */ /* 0x000fe4000001ff00 */
[----:B-1----:R-:W-:Y:S01]  /*1ac0*/  LOP3.LUT R0, R0, 0x80, RZ, 0xc0, !PT ;  /* 0x0000008000007812 */ /* 0x002fe200078ec0ff */
[----:B------:R-:W-:Y:S01]  /*1ad0*/  STL [R1+0x94], RZ ;  /* 0x000094ff01007387 */ /* 0x000fe20000100800 */
[----:B---3--:R-:W-:Y:S02]  /*1ae0*/  ISETP.GE.AND P0, PT, R3, 0x1, PT ;  /* 0x000000010300780c */ /* 0x008fe40003f06270 */
[----:B------:R-:W-:Y:S02]  /*1af0*/  CS2R R176, SRZ ;  /* 0x0000000000b07805 */ /* 0x000fe4000001ff00 */
[----:B------:R-:W-:Y:S01]  /*1b00*/  SHF.R.U32.HI R0, RZ, 0x7, R0 ;  /* 0x00000007ff007819 */ /* 0x000fe20000011600 */
[----:B------:R-:W-:Y:S01]  /*1b10*/  STL [R1+0x90], RZ ;  /* 0x000090ff01007387 */ /* 0x000fe20000100800 */
[----:B------:R-:W-:-:S02]  /*1b20*/  CS2R R178, SRZ ;  /* 0x0000000000b27805 */ /* 0x000fc4000001ff00 */
[----:B------:R-:W-:Y:S02]  /*1b30*/  CS2R R180, SRZ ;  /* 0x0000000000b47805 */ /* 0x000fe4000001ff00 */
[----:B------:R-:W-:Y:S01]  /*1b40*/  CS2R R182, SRZ ;  /* 0x0000000000b67805 */ /* 0x000fe2000001ff00 */
[----:B------:R-:W-:Y:S01]  /*1b50*/  STL [R1+0x8c], RZ ;  /* 0x00008cff01007387 */ /* 0x000fe20000100800 */
[----:B------:R-:W-:Y:S02]  /*1b60*/  CS2R R184, SRZ ;  /* 0x0000000000b87805 */ /* 0x000fe4000001ff00 */
[----:B------:R-:W-:Y:S02]  /*1b70*/  CS2R R186, SRZ ;  /* 0x0000000000ba7805 */ /* 0x000fe4000001ff00 */
[----:B------:R-:W-:Y:S01]  /*1b80*/  CS2R R188, SRZ ;  /* 0x0000000000bc7805 */ /* 0x000fe2000001ff00 */
[----:B------:R-:W1:Y:S01]  /*1b90*/  SHFL.IDX PT, R0, R0, RZ, 0x1f ;  /* 0x00001fff00007589 */ /* 0x000e6200000e0000 */
[----:B------:R-:W-:-:S02]  /*1ba0*/  CS2R R190, SRZ ;  /* 0x0000000000be7805 */ /* 0x000fc4000001ff00 */
[----:B------:R-:W-:Y:S02]  /*1bb0*/  CS2R R192, SRZ ;  /* 0x0000000000c07805 */ /* 0x000fe4000001ff00 */
[----:B------:R-:W-:Y:S01]  /*1bc0*/  CS2R R194, SRZ ;  /* 0x0000000000c27805 */ /* 0x000fe2000001ff00 */
[----:B------:R2:W-:Y:S01]  /*1bd0*/  STL [R1+0x88], RZ ;  /* 0x000088ff01007387 */ /* 0x0005e20000100800 */
[----:B------:R-:W-:Y:S02]  /*1be0*/  CS2R R196, SRZ ;  /* 0x0000000000c47805 */ /* 0x000fe4000001ff00 */
[----:B------:R-:W-:Y:S02]  /*1bf0*/  CS2R R198, SRZ ;  /* 0x0000000000c67805 */ /* 0x000fe4000001ff00 */
[----:B------:R-:W-:Y:S01]  /*1c00*/  CS2R R200, SRZ ;  /* 0x0000000000c87805 */ /* 0x000fe2000001ff00 */
[----:B------:R2:W-:Y:S01]  /*1c10*/  STL [R1+0x84], RZ ;  /* 0x000084ff01007387 */ /* 0x0005e20000100800 */
        /* <DEDUP_REMOVED lines=16> */
[----:B-1----:R-:W-:-:S02]  /*1d20*/  R2UR UR6, R0 ;  /* 0x00000000000672ca */ /* 0x002fc400000e0000 */
[----:B------:R-:W-:Y:S02]  /*1d30*/  CS2R R226, SRZ ;  /* 0x0000000000e27805 */ /* 0x000fe4000001ff00 */
[----:B------:R-:W-:Y:S01]  /*1d40*/  MOV R0, UR36 ;  /* 0x0000002400007c02 */ /* 0x000fe20008000f00 */
        /* <DEDUP_REMOVED lines=9> */
[----:B------:R-:W-:Y:S01]  /*1de0*/  CS2R R100, SRZ ;  /* 0x0000000000647805 */ /* 0x000fe2000001ff00 */
[----:B------:R-:W-:Y:S01]  /*1df0*/  ULEA.HI UR7, UR6, UR6, URZ, 0x1 ;  /* 0x0000000606077291 */ /* 0x000fe2000f8f083f */
[----:B------:R-:W-:Y:S01]  /*1e00*/  CS2R R102, SRZ ;  /* 0x0000000000667805 */ /* 0x000fe2000001ff00 */
[----:B------:R2:W-:Y:S01]  /*1e10*/  STL [R1+0x64], RZ ;  /* 0x000064ff01007387 */ /* 0x0005e20000100800 */
[----:B------:R-:W-:Y:S01]  /*1e20*/  CS2R R104, SRZ ;  /* 0x0000000000687805 */ /* 0x000fe2000001ff00 */
[----:B------:R-:W-:Y:S01]  /*1e30*/  ULOP3.LUT UR7, UR7, 0xffffe, URZ, 0xc0, !UPT ;  /* 0x000ffffe07077892 */ /* 0x000fe2000f8ec03f */
[----:B------:R-:W-:Y:S01]  /*1e40*/  CS2R R106, SRZ ;  /* 0x00000000006a7805 */ /* 0x000fe2000001ff00 */
[----:B------:R2:W-:Y:S01]  /*1e50*/  STL [R1+0x60], RZ ;  /* 0x000060ff01007387 */ /* 0x0005e20000100800 */
[----:B------:R-:W-:Y:S01]  /*1e60*/  CS2R R108, SRZ ;  /* 0x00000000006c7805 */ /* 0x000fe2000001ff00 */
[----:B------:R-:W-:Y:S01]  /*1e70*/  UIADD3 UR7, UR6, -UR7, URZ ;  /* 0x8000000706077290 */ /* 0x000fe2000fffe03f */
[----:B------:R-:W-:Y:S01]  /*1e80*/  CS2R R110, SRZ ;  /* 0x00000000006e7805 */ /* 0x000fe2000001ff00 */
[----:B------:R2:W-:Y:S01]  /*1e90*/  STL [R1+0x5c], RZ ;  /* 0x00005cff01007387 */ /* 0x0005e20000100800 */
[----:B------:R-:W-:Y:S01]  /*1ea0*/  CS2R R112, SRZ ;  /* 0x0000000000707805 */ /* 0x000fe2000001ff00 */
[----:B------:R-:W-:Y:S01]  /*1eb0*/  ULEA UR7, UR7, UR51, 0xc ;  /* 0x0000003307077291 */ /* 0x000fe2000f8e603f */
[----:B------:R-:W-:Y:S01]  /*1ec0*/  CS2R R114, SRZ ;  /* 0x0000000000727805 */ /* 0x000fe2000001ff00 */
[----:B------:R2:W-:Y:S01]  /*1ed0*/  STL [R1+0x58], RZ ;  /* 0x000058ff01007387 */ /* 0x0005e20000100800 */
[----:B------:R-:W-:Y:S01]  /*1ee0*/  CS2R R116, SRZ ;  /* 0x0000000000747805 */ /* 0x000fe2000001ff00 */
[----:B------:R-:W-:Y:S01]  /*1ef0*/  UIADD3 UR7, UR7, 0x6200, URZ ;  /* 0x0000620007077890 */ /* 0x000fe2000fffe03f */
[----:B------:R-:W-:Y:S01]  /*1f00*/  CS2R R118, SRZ ;  /* 0x0000000000767805 */ /* 0x000fe2000001ff00 */
[----:B------:R2:W-:Y:S01]  /*1f10*/  STL [R1+0x54], RZ ;  /* 0x000054ff01007387 */ /* 0x0005e20000100800 */
[----:B------:R-:W-:Y:S01]  /*1f20*/  CS2R R120, SRZ ;  /* 0x0000000000787805 */ /* 0x000fe2000001ff00 */
[----:B------:R-:W-:Y:S01]  /*1f30*/  USHF.R.U32.HI UR7, URZ, 0x4, UR7 ;  /* 0x000000043f077899 */ /* 0x000fe20008011607 */
[----:B------:R-:W-:Y:S01]  /*1f40*/  CS2R R122, SRZ ;  /* 0x00000000007a7805 */ /* 0x000fe2000001ff00 */
[----:B------:R2:W-:Y:S01]  /*1f50*/  STL [R1+0x50], RZ ;  /* 0x000050ff01007387 */ /* 0x0005e20000100800 */
[----:B------:R-:W-:Y:S01]  /*1f60*/  CS2R R124, SRZ ;  /* 0x00000000007c7805 */ /* 0x000fe2000001ff00 */
[----:B------:R-:W-:Y:S01]  /*1f70*/  ULOP3.LUT UR9, UR7, 0x3fff, URZ, 0xc0, !UPT ;  /* 0x00003fff07097892 */ /* 0x000fe2000f8ec03f */
        /* <DEDUP_REMOVED lines=59> */
[----:B------:R-:W-:Y:S01]  /*2330*/  CS2R R86, SRZ ;  /* 0x0000000000567805 */ /* 0x000fe2000001ff00 */
[----:B------:R2:W-:Y:S04]  /*2340*/  STL [R1+0x10], RZ ;  /* 0x000010ff01007387 */ /* 0x0005e80000100800 */
[----:B------:R2:W-:Y:S04]  /*2350*/  STL [R1+0xc], RZ ;  /* 0x00000cff01007387 */ /* 0x0005e80000100800 */
[----:B------:R2:W-:Y:S04]  /*2360*/  STL [R1+0x8], RZ ;  /* 0x000008ff01007387 */ /* 0x0005e80000100800 */
[----:B------:R2:W-:Y:S04]  /*2370*/  STL [R1+0x4], RZ ;  /* 0x000004ff01007387 */ /* 0x0005e80000100800 */
[----:B------:R2:W-:Y:S01]  /*2380*/  STL [R1], RZ ;  /* 0x000000ff01007387 */ /* 0x0005e20000100800 */
[----:B------:R-:W-:Y:S05]  /*2390*/  @!P0 BRA `(.L_x_21) ;  /* 0x0000001000f88947 */ /* 0x000fea0003800000 */
[----:B------:R-:W-:-:S06]  /*23a0*/  UISETP.NE.AND UP0, UPT, UR49, 0x3, UPT ;  /* 0x000000033100788c */ /* 0x000fcc000bf05270 */
[----:B------:R-:W-:-:S13]  /*23b0*/  PLOP3.LUT P1, PT, PT, PT, UP0, 0x80, 0x0 ;  /* 0x000000000000781c */ /* 0x000fda0003f2f008 */
[----:B------:R-:W-:Y:S05]  /*23c0*/  @!P1 BRA `(.L_x_22) ;  /* 0x0000000000049947 */ /* 0x000fea0003800000 */
[----:B------:R-:W-:Y:S01]  /*23d0*/  BPT.TRAP 0x1 ;  /* 0x000000040000795c */ /* 0x000fe20000300000 */
.L_x_22:
[----:B------:R-:W-:Y:S01]  /*23e0*/  ULEA UR4, UR48, UR51, 0x3 ;  /* 0x0000003330047291 */ /* 0x000fe2000f8e183f */
[----:B------:R-:W-:-:S04]  /*23f0*/  MOV R0, UR36 ;  /* 0x0000002400007c02 */ /* 0x000fc80008000f00 */
[----:B------:R-:W-:-:S04]  /*2400*/  SHF.L.U32 R0, R0, 0x1f, RZ ;  /* 0x0000001f00007819 */ /* 0x000fc800000006ff */
[----:B------:R1:W3:Y:S01]  /*2410*/  SYNCS.PHASECHK.TRANS64.TRYWAIT P0, [UR4], R0 ;  /* 0x00000000ff0075a7 */ /* 0x0002e20008000144 */
[----:B------:R-:W-:Y:S05]  /*2420*/  @!P1 BRA `(.L_x_23) ;  /* 0x0000000000049947 */ /* 0x000fea0003800000 */
[----:B------:R-:W-:Y:S01]  /*2430*/  BPT.TRAP 0x1 ;  /* 0x000000040000795c */ /* 0x000fe20000300000 */
.L_x_23:
[----:B---3--:R-:W-:Y:S05]  /*2440*/  @P0 BRA `(.L_x_24) ;  /* 0x0000000000080947 */ /* 0x008fea0003800000 */
[----:B------:R-:W3:Y:S02]  /*2450*/  SYNCS.PHASECHK.TRANS64.TRYWAIT P0, [UR4], R0 ;  /* 0x00000000ff0075a7 */ /* 0x000ee40008000144 */
[----:B---3--:R-:W-:Y:S05]  /*2460*/  @!P0 BRA `(.L_x_25) ;  /* 0x0000018400f88947 */ /* 0x008fea0003800000 */
.L_x_24:
[----:B------:R-:W-:Y:S01]  /*2470*/  UIADD3 UR4, UR51, 0x26200, URZ ;  /* 0x0002620033047890 */ /* 0x000fe2000fffe03f */
[----:B------:R-:W-:Y:S01]  /*2480*/  WARPGROUP.ARRIVE ;  /* 0x00000000000079c5 */ /* 0x000fe20000000000 */
[----:B------:R-:W-:Y:S01]  /*2490*/  ULOP3.LUT UR10, UR9, 0x10000, URZ, 0xfc, !UPT ;  /* 0x00010000090a7892 */ /* 0x000fe2000f8efc3f */
[----:B------:R4:W-:Y:S01]  /*24a0*/  STL [R1+0xb0], RZ ;  /* 0x0000b0ff01007387 */ /* 0x0009e20000100800 */
[----:B------:R-:W-:Y:S01]  /*24b0*/  USHF.R.U32.HI UR4, URZ, 0x4, UR4 ;  /* 0x000000043f047899 */ /* 0x000fe20008011604 */
[----:B------:R-:W-:Y:S01]  /*24c0*/  CS2R R228, SRZ ;  /* 0x0000000000e47805 */ /* 0x000fe2000001ff00 */
[----:B------:R-:W-:Y:S01]  /*24d0*/  ULEA UR10, UR48, UR10, 0xa ;  /* 0x0000000a300a7291 */ /* 0x000fe2000f8e503f */
[----:B------:R4:W-:Y:S01]  /*24e0*/  STL [R1+0xac], RZ ;  /* 0x0000acff01007387 */ /* 0x0009e20000100800 */
[----:B------:R-:W-:Y:S01]  /*24f0*/  ULOP3.LUT UR4, UR4, 0x3fff, URZ, 0xc0, !UPT ;  /* 0x00003fff04047892 */ /* 0x000fe2000f8ec03f */
[----:B------:R-:W-:Y:S01]  /*2500*/  MOV R17, RZ ;  /* 0x000000ff00117202 */ /* 0x000fe20000000f00 */
[----:B------:R-:W-:Y:S01]  /*2510*/  UMOV UR5, 0x80000020 ;  /* 0x8000002000057882 */ /* 0x000fe20000000000 */
[----:B------:R-:W-:Y:S01]  /*2520*/  UMOV UR7, 0x80000020 ;  /* 0x8000002000077882 */ /* 0x000fe20000000000 */
[----:B------:R-:W-:Y:S01]  /*2530*/  ULOP3.LUT UR4, UR4, 0x10000, URZ, 0xfc, !UPT ;  /* 0x0001000004047892 */ /* 0x000fe2000f8efc3f */
[----:B------:R4:W-:Y:S01]  /*2540*/  STL [R1+0xa8], RZ ;  /* 0x0000a8ff01007387 */ /* 0x0009e20000100800 */
[----:B------:R-:W-:Y:S01]  /*2550*/  UMOV UR8, 0x2 ;  /* 0x0000000200087882 */ /* 0x000fe20000000000 */
[----:B------:R-:W-:Y:S01]  /*2560*/  CS2R R18, SRZ ;  /* 0x0000000000127805 */ /* 0x000fe2000001ff00 */
[----:B------:R-:W-:Y:S01]  /*2570*/  ULEA UR11, UR48, UR4, 0x9 ;  /* 0x00000004300b7291 */ /* 0x000fe2000f8e483f */
[----:B------:R4:W-:Y:S01]  /*2580*/  STL [R1+0xa4], RZ ;  /* 0x0000a4ff01007387 */ /* 0x0009e20000100800 */
[----:B------:R-:W-:Y:S01]  /*2590*/  CS2R R22, SRZ ;  /* 0x0000000000167805 */ /* 0x000fe2000001ff00 */
[----:B------:R-:W-:Y:S01]  /*25a0*/  UMOV UR4, UR10 ;  /* 0x0000000a00047c82 */ /* 0x000fe20008000000 */
[----:B------:R-:W-:Y:S01]  /*25b0*/  CS2R R152, SRZ ;  /* 0x0000000000987805 */ /* 0x000fe2000001ff00 */
[----:B------:R4:W-:Y:S01]  /*25c0*/  STL [R1+0xa0], RZ ;  /* 0x0000a0ff01007387 */ /* 0x0009e20000100800 */
[----:B------:R-:W-:Y:S01]  /*25d0*/  CS2R R154, SRZ ;  /* 0x00000000009a7805 */ /* 0x000fe2000001ff00 */
[----:B------:R-:W-:Y:S01]  /*25e0*/  UMOV UR6, UR11 ;  /* 0x0000000b00067c82 */ /* 0x000fe20008000000 */
[----:B------:R-:W-:Y:S01]  /*25f0*/  CS2R R156, SRZ ;  /* 0x00000000009c7805 */ /* 0x000fe2000001ff00 */
[----:B------:R-:W-:Y:S01]  /*2600*/  QGMMA.64x128x32.F32.E4M3.E4M3 R88, gdesc[UR4], RZ, !UPT, gsb0 ;  /* 0x01e00000045879f3 */ /* 0x000fe2000c0008ff */
[----:B------:R-:W-:Y:S01]  /*2610*/  UIADD3 UR4, UR10, 0x200, URZ ;  /* 0x000002000a047890 */ /* 0x000fe2000fffe03f */
[----:B------:R4:W-:Y:S01]  /*2620*/  STL [R1+0x9c], RZ ;  /* 0x00009cff01007387 */ /* 0x0009e20000100800 */
[----:B------:R-:W-:Y:S01]  /*2630*/  UMOV UR5, 0x80000020 ;  /* 0x8000002000057882 */ /* 0x000fe20000000000 */
[----:B------:R-:W-:-:S02]  /*2640*/  CS2R R158, SRZ ;  /* 0x00000000009e7805 */ /* 0x000fc4000001ff00 */
[----:B------:R-:W-:Y:S01]  /*2650*/  CS2R R160, SRZ ;  /* 0x0000000000a07805 */ /* 0x000fe2000001ff00 */
[----:B------:R4:W-:Y:S01]  /*2660*/  STL [R1+0x98], RZ ;  /* 0x000098ff01007387 */ /* 0x0009e20000100800 */
[----:B------:R-:W-:Y:S02]  /*2670*/  CS2R R162, SRZ ;  /* 0x0000000000a27805 */ /* 0x000fe4000001ff00 */
[----:B------:R-:W-:Y:S02]  /*2680*/  CS2R R164, SRZ ;  /* 0x0000000000a47805 */ /* 0x000fe4000001ff00 */
[----:B------:R-:W-:Y:S01]  /*2690*/  CS2R R166, SRZ ;  /* 0x0000000000a67805 */ /* 0x000fe2000001ff00 */
[----:B------:R4:W-:Y:S01]  /*26a0*/  STL [R1+0x94], RZ ;  /* 0x000094ff01007387 */ /* 0x0009e20000100800 */
[----:B------:R-:W-:Y:S02]  /*26b0*/  CS2R R168, SRZ ;  /* 0x0000000000a87805 */ /* 0x000fe4000001ff00 */
        /* <DEDUP_REMOVED lines=38> */
[----:B------:R4:W-:Y:S04]  /*2920*/  STL [R1+0x6c], RZ ;  /* 0x00006cff01007387 */ /* 0x0009e80000100800 */
        /* <DEDUP_REMOVED lines=19> */
[----:B------:R4:W-:Y:S01]  /*2a60*/  STL [R1+0x1c], RZ ;  /* 0x00001cff01007387 */ /* 0x0009e20000100800 */
[----:B------:R-:W-:-:S02]  /*2a70*/  WARPGROUP.DEPBAR.LE gsb0, 0x0 ;  /* 0x00008000000079c5 */ /* 0x000fc40000010000 */
[----:B------:R-:W-:Y:S01]  /*2a80*/  WARPGROUP.ARRIVE ;  /* 0x00000000000079c5 */ /* 0x000fe20000000000 */
[----:B------:R4:W-:Y:S04]  /*2a90*/  STL [R1+0x18], RZ ;  /* 0x000018ff01007387 */ /* 0x0009e80000100800 */
[----:B------:R4:W-:Y:S01]  /*2aa0*/  STL [R1+0x14], RZ ;  /* 0x000014ff01007387 */ /* 0x0009e20000100800 */
[----:B------:R-:W-:Y:S01]  /*2ab0*/  QGMMA.64x128x32.F32.E4M3.E4M3 R24, gdesc[UR4], RZ, !UPT, gsb0 ;  /* 0x01e00000041879f3 */ /* 0x000fe2000c0008ff */
[----:B------:R-:W-:Y:S02]  /*2ac0*/  UIADD3 UR4, UR10, 0x2, URZ ;  /* 0x000000020a047890 */ /* 0x000fe4000fffe03f */
[----:B------:R-:W-:Y:S01]  /*2ad0*/  UIADD3 UR6, UR11, 0x2, URZ ;  /* 0x000000020b067890 */ /* 0x000fe2000fffe03f */
[----:B------:R4:W-:Y:S01]  /*2ae0*/  STL [R1+0x10], RZ ;  /* 0x000010ff01007387 */ /* 0x0009e20000100800 */
[----:B------:R-:W-:Y:S01]  /*2af0*/  UMOV UR5, 0x80000020 ;  /* 0x8000002000057882 */ /* 0x000fe20000000000 */
[----:B------:R-:W-:-:S02]  /*2b00*/  UMOV UR7, 0x80000020 ;  /* 0x8000002000077882 */ /* 0x000fc40000000000 */
[----:B------:R4:W-:Y:S04]  /*2b10*/  STL [R1+0xc], RZ ;  /* 0x00000cff01007387 */ /* 0x0009e80000100800 */
[----:B------:R4:W-:Y:S04]  /*2b20*/  STL [R1+0x8], RZ ;  /* 0x000008ff01007387 */ /* 0x0009e80000100800 */
[----:B------:R4:W-:Y:S04]  /*2b30*/  STL [R1+0x4], RZ ;  /* 0x000004ff01007387 */ /* 0x0009e80000100800 */
[----:B------:R4:W-:Y:S01]  /*2b40*/  STL [R1], RZ ;  /* 0x000000ff01007387 */ /* 0x0009e20000100800 */
[----:B------:R-:W-:-:S02]  /*2b50*/  WARPGROUP.DEPBAR.LE gsb0, 0x0 ;  /* 0x00008000000079c5 */ /* 0x000fc40000010000 */
[----:B------:R-:W-:-:S06]  /*2b60*/  WARPGROUP.ARRIVE ;  /* 0x00000000000079c5 */ /* 0x000fcc0000000000 */
[----:B------:R-:W-:Y:S01]  /*2b70*/  QGMMA.64x128x32.F32.E4M3.E4M3 R88, gdesc[UR4], R88, gsb0 ;  /* 0x01e00000045879f3 */ /* 0x000fe20008000858 */
[----:B------:R-:W-:Y:S01]  /*2b80*/  UIADD3 UR4, UR10, 0x202, URZ ;  /* 0x000002020a047890 */ /* 0x000fe2000fffe03f */
[----:B------:R-:W-:Y:S01]  /*2b90*/  UMOV UR5, 0x80000020 ;  /* 0x8000002000057882 */ /* 0x000fe20000000000 */
[----:B------:R-:W-:Y:S02]  /*2ba0*/  WARPGROUP.DEPBAR.LE gsb0, 0x0 ;  /* 0x00008000000079c5 */ /* 0x000fe40000010000 */
[----:B------:R-:W-:-:S07]  /*2bb0*/  WARPGROUP.ARRIVE ;  /* 0x00000000000079c5 */ /* 0x000fce0000000000 */
[----:B------:R-:W-:Y:S01]  /*2bc0*/  QGMMA.64x128x32.F32.E4M3.E4M3 R24, gdesc[UR4], R24, gsb0 ;  /* 0x01e00000041879f3 */ /* 0x000fe20008000818 */
[----:B------:R-:W-:Y:S02]  /*2bd0*/  ULDC UR4, c[0x0][0x50c] ;  /* 0x0001430000047ab9 */ /* 0x000fe40000000800 */
[----:B------:R-:W-:-:S04]  /*2be0*/  UISETP.NE.AND UP0, UPT, UR4, 0x2, UPT ;  /* 0x000000020400788c */ /* 0x000fc8000bf05270 */
[----:B------:R-:W-:-:S06]  /*2bf0*/  USEL UR4, URZ, 0x1, UP0 ;  /* 0x000000013f047887 */ /* 0x000fcc0008000000 */
[----:B------:R-:W-:Y:S01]  /*2c00*/  ISETP.NE.AND P0, PT, RZ, UR4, PT ;  /* 0x00000004ff007c0c */ /* 0x000fe2000bf05270 */
[----:B------:R-:W-:-:S12]  /*2c10*/  WARPGROUP.DEPBAR.LE gsb0, 0x0 ;  /* 0x00008000000079c5 */ /* 0x000fd80000010000 */
[----:B----4-:R-:W-:Y:S05]  /*2c20*/  @!P0 BRA `(.L_x_26) ;  /* 0x0000000800b88947 */ /* 0x010fea0003800000 */
[----:B------:R-:W-:Y:S01]  /*2c30*/  FADD R4, RZ, R43 ;  /* 0x0000002bff047221 */ /* 0x000fe20000000000 */
[----:B---3--:R-:W-:-:S01]  /*2c40*/  FADD R3, RZ, R44 ;  /* 0x0000002cff037221 */ /* 0x008fc20000000000 */
[----:B-1----:R-:W-:Y:S01]  /*2c50*/  FADD R0, RZ, R45 ;  /* 0x0000002dff007221 */ /* 0x002fe20000000000 */
[----:B------:R-:W-:-:S01]  /*2c60*/  FADD R227, RZ, R88 ;  /* 0x00000058ffe37221 */ /* 0x000fc20000000000 */
[----:B------:R-:W-:Y:S01]  /*2c70*/  FADD R226, RZ, R89 ;  /* 0x00000059ffe27221 */ /* 0x000fe20000000000 */
[----:B------:R1:W-:Y:S01]  /*2c80*/  STL [R1], R4 ;  /* 0x0000000401007387 */ /* 0x0003e20000100800 */
[----:B------:R-:W-:-:S01]  /*2c90*/  FADD R225, RZ, R90 ;  /* 0x0000005affe17221 */ /* 0x000fc20000000000 */
[----:B------:R-:W-:Y:S01]  /*2ca0*/  FADD R224, RZ, R91 ;  /* 0x0000005bffe07221 */ /* 0x000fe20000000000 */
[----:B------:R-:W-:-:S01]  /*2cb0*/  FADD R223, RZ, R92 ;  /* 0x0000005cffdf7221 */ /* 0x000fc20000000000 */
[----:B------:R3:W-:Y:S01]  /*2cc0*/  STL [R1+0x4], R3 ;  /* 0x0000040301007387 */ /* 0x0007e20000100800 */
[----:B------:R-:W-:-:S01]  /*2cd0*/  FADD R222, RZ, R93 ;  /* 0x0000005dffde7221 */ /* 0x000fc20000000000 */
[----:B------:R-:W-:Y:S01]  /*2ce0*/  FADD R221, RZ, R94 ;  /* 0x0000005effdd7221 */ /* 0x000fe20000000000 */
[----:B------:R-:W-:-:S01]  /*2cf0*/  FADD R220, RZ, R95 ;  /* 0x0000005fffdc7221 */ /* 0x000fc20000000000 */
[----:B------:R4:W-:Y:S01]  /*2d00*/  STL [R1+0x8], R0 ;  /* 0x0000080001007387 */ /* 0x0009e20000100800 */
[----:B------:R-:W-:-:S01]  /*2d10*/  FADD R219, RZ, R96 ;  /* 0x00000060ffdb7221 */ /* 0x000fc20000000000 */
[----:B-1----:R-:W-:Y:S01]  /*2d20*/  FADD R4, RZ, R46 ;  /* 0x0000002eff047221 */ /* 0x002fe20000000000 */
[----:B------:R-:W-:-:S01]  /*2d30*/  FADD R218, RZ, R97 ;  /* 0x00000061ffda7221 */ /* 0x000fc20000000000 */
[----:B------:R-:W-:Y:S01]  /*2d40*/  FADD R217, RZ, R98 ;  /* 0x00000062ffd97221 */ /* 0x000fe20000000000 */
[----:B------:R-:W-:-:S01]  /*2d50*/  FADD R216, RZ, R99 ;  /* 0x00000063ffd87221 */ /* 0x000fc20000000000 */
[----:B---3--:R-:W-:Y:S01]  /*2d60*/  FADD R3, RZ, R47 ;  /* 0x0000002fff037221 */ /* 0x008fe20000000000 */
[----:B------:R1:W-:Y:S01]  /*2d70*/  STL [R1+0xc], R4 ;  /* 0x00000c0401007387 */ /* 0x0003e20000100800 */
[----:B------:R-:W-:-:S01]  /*2d80*/  FADD R215, RZ, R100 ;  /* 0x00000064ffd77221 */ /* 0x000fc20000000000 */
[----:B------:R-:W-:Y:S01]  /*2d90*/  FADD R214, RZ, R101 ;  /* 0x00000065ffd67221 */ /* 0x000fe20000000000 */
[----:B----4-:R-:W-:-:S01]  /*2da0*/  FADD R0, RZ, R48 ;  /* 0x00000030ff007221 */ /* 0x010fc20000000000 */
        /* <DEDUP_REMOVED lines=90> */
[----:B------:R-:W-:Y:S01]  /*3350*/  FADD R159, RZ, R28 ;  /* 0x0000001cff9f7221 */ /* 0x000fe20000000000 */
[----:B------:R-:W-:-:S01]  /*3360*/  FADD R158, RZ, R29 ;  /* 0x0000001dff9e7221 */ /* 0x000fc20000000000 */
[----:B------:R-:W-:Y:S01]  /*3370*/  FADD R157, RZ, R30 ;  /* 0x0000001eff9d7221 */ /* 0x000fe20000000000 */
[----:B------:R-:W-:-:S01]  /*3380*/  FADD R156, RZ, R31 ;  /* 0x0000001fff9c7221 */ /* 0x000fc20000000000 */
[----:B------:R3:W-:Y:S01]  /*3390*/  STL [R1+0x5c], R0 ;  /* 0x00005c0001007387 */ /* 0x0007e20000100800 */
[----:B------:R-:W-:-:S01]  /*33a0*/  FADD R155, RZ, R32 ;  /* 0x00000020ff9b7221 */ /* 0x000fc20000000000 */
[----:B-1----:R-:W-:Y:S01]  /*33b0*/  FADD R4, RZ, R67 ;  /* 0x00000043ff047221 */ /* 0x002fe20000000000 */
[----:B------:R-:W-:-:S01]  /*33c0*/  FADD R154, RZ, R33 ;  /* 0x00000021ff9a7221 */ /* 0x000fc20000000000 */
[----:B------:R1:W-:Y:S01]  /*33d0*/  STL [R1+0x58], R3 ;  /* 0x0000580301007387 */ /* 0x0003e20000100800 */
[----:B------:R-:W-:-:S01]  /*33e0*/  FADD R153, RZ, R34 ;  /* 0x00000022ff997221 */ /* 0x000fc20000000000 */
[----:B------:R-:W-:Y:S01]  /*33f0*/  FADD R152, RZ, R35 ;  /* 0x00000023ff987221 */ /* 0x000fe20000000000 */
[----:B------:R-:W-:-:S01]  /*3400*/  FADD R23, RZ, R36 ;  /* 0x00000024ff177221 */ /* 0x000fc20000000000 */
[----:B------:R4:W-:Y:S01]  /*3410*/  STL [R1+0x60], R4 ;  /* 0x0000600401007387 */ /* 0x0009e20000100800 */
[----:B------:R-:W-:-:S01]  /*3420*/  FADD R22, RZ, R37 ;  /* 0x00000025ff167221 */ /* 0x000fc20000000000 */
[----:B---3--:R-:W-:Y:S01]  /*3430*/  FADD R0, RZ, R69 ;  /* 0x00000045ff007221 */ /* 0x008fe20000000000 */
[----:B------:R-:W-:-:S01]  /*3440*/  FADD R19, RZ, R38 ;  /* 0x00000026ff137221 */ /* 0x000fc20000000000 */
[----:B------:R-:W-:Y:S01]  /*3450*/  FADD R18, RZ, R39 ;  /* 0x00000027ff127221 */ /* 0x000fe20000000000 */
[----:B------:R-:W-:-:S01]  /*3460*/  FADD R17, RZ, R40 ;  /* 0x00000028ff117221 */ /* 0x000fc20000000000 */
[----:B-1----:R-:W-:Y:S01]  /*3470*/  FADD R3, RZ, R68 ;  /* 0x00000044ff037221 */ /* 0x002fe20000000000 */
[----:B------:R-:W-:-:S01]  /*3480*/  FADD R228, RZ, R41 ;  /* 0x00000029ffe47221 */ /* 0x000fc20000000000 */
[----:B------:R-:W-:Y:S01]  /*3490*/  FADD R229, RZ, R42 ;  /* 0x0000002affe57221 */ /* 0x000fe20000000000 */
[----:B------:R-:W-:Y:S01]  /*34a0*/  UMOV UR8, URZ ;  /* 0x0000003f00087c82 */ /* 0x000fe20008000000 */
[----:B----4-:R-:W-:Y:S01]  /*34b0*/  FADD R4, RZ, R70 ;  /* 0x00000046ff047221 */ /* 0x010fe20000000000 */
[----:B------:R1:W-:Y:S04]  /*34c0*/  STL [R1+0x64], R3 ;  /* 0x0000640301007387 */ /* 0x0003e80000100800 */
[----:B------:R3:W-:Y:S04]  /*34d0*/  STL [R1+0x68], R0 ;  /* 0x0000680001007387 */ /* 0x0007e80000100800 */
[----:B------:R4:W-:Y:S01]  /*34e0*/  STL [R1+0x6c], R4 ;  /* 0x00006c0401007387 */ /* 0x0009e20000100800 */
[----:B-1----:R-:W-:-:S01]  /*34f0*/  FADD R3, RZ, R71 ;  /* 0x00000047ff037221 */ /* 0x002fc20000000000 */
[----:B---3--:R-:W-:-:S04]  /*3500*/  FADD R0, RZ, R72 ;  /* 0x00000048ff007221 */ /* 0x008fc80000000000 */
[----:B------:R1:W-:Y:S01]  /*3510*/  STL [R1+0x70], R3 ;  /* 0x0000700301007387 */ /* 0x0003e20000100800 */
[----:B----4-:R-:W-:-:S03]  /*3520*/  FADD R4, RZ, R73 ;  /* 0x00000049ff047221 */ /* 0x010fc60000000000 */
        /* <DEDUP_REMOVED lines=28> */
[----:B------:R4:W-:Y:S04]  /*36f0*/  STL [R1+0xac], R3 ;  /* 0x0000ac0301007387 */ /* 0x0009e80000100800 */
[----:B------:R4:W-:Y:S02]  /*3700*/  STL [R1+0xb0], R0 ;  /* 0x0000b00001007387 */ /* 0x0009e40000100800 */
.L_x_26:
[----:B------:R-:W-:-:S04]  /*3710*/  UIADD3 UR10, UR48, 0x1, URZ ;  /* 0x00000001300a7890 */ /* 0x000fc8000fffe03f */
[----:B------:R-:W-:-:S04]  /*3720*/  UISETP.NE.AND UP0, UPT, UR10, 0x8, UPT ;  /* 0x000000080a00788c */ /* 0x000fc8000bf05270 */
[----:B------:R-:W-:Y:S02]  /*3730*/  USEL UR5, URZ, 0x1, UP0 ;  /* 0x000000013f057887 */ /* 0x000fe40008000000 */
[----:B------:R-:W-:Y:S02]  /*3740*/  USEL UR10, UR10, URZ, UP0 ;  /* 0x0000003f0a0a7287 */ /* 0x000fe40008000000 */
[----:B------:R-:W-:-:S06]  /*3750*/  ULOP3.LUT UR5, UR36, UR5, URZ, 0x3c, !UPT ;  /* 0x0000000524057292 */ /* 0x000fcc000f8e3c3f */
[----:B-1-34-:R-:W-:Y:S01]  /*3760*/  MOV R0, UR5 ;  /* 0x0000000500007c02 */ /* 0x01afe20008000f00 */
[----:B------:R-:W-:-:S06]  /*3770*/  UMOV UR5, 0x1 ;  /* 0x0000000100057882 */ /* 0x000fcc0000000000 */
.L_x_21:
[----:B------:R-:W-:-:S04]  /*3780*/  UISETP.LT.AND UP0, UPT, UR52, 0x1, UPT ;  /* 0x000000013400788c */ /* 0x000fc8000bf01270 */
[----:B------:R-:W-:-:S04]  /*3790*/  USEL UR6, UR52, 0x1, UP0 ;  /* 0x0000000134067887 */ /* 0x000fc80008000000 */
[----:B------:R-:W-:-:S04]  /*37a0*/  UIADD3 UR6, UR52, -UR6, URZ ;  /* 0x8000000634067290 */ /* 0x000fc8000fffe03f */
[----:B------:R-:W-:-:S06]  /*37b0*/  UISETP.GE.AND UP0, UPT, UR6, 0x1, UPT ;  /* 0x000000010600788c */ /* 0x000fcc000bf06270 */
[----:B------:R-:W-:-:S13]  /*37c0*/  PLOP3.LUT P0, PT, PT, PT, UP0, 0x80, 0x0 ;  /* 0x000000000000781c */ /* 0x000fda0003f0f008 */
[----:B------:R-:W-:Y:S05]  /*37d0*/  @!P0 BRA `(.L_x_27) ;  /* 0x0000001000d08947 */ /* 0x000fea0003800000 */
[----:B------:R-:W-:Y:S01]  /*37e0*/  MOV R3, UR6 ;  /* 0x0000000600037c02 */ /* 0x000fe20008000f00 */
[----:B------:R-:W-:Y:S01]  /*37f0*/  UMOV UR11, UR48 ;  /* 0x00000030000b7c82 */ /* 0x000fe20008000000 */
[----:B------:R-:W-:-:S05]  /*3800*/  ULDC UR14, c[0x0][0x50c] ;  /* 0x00014300000e7ab9 */ /* 0x000fca0000000800 */
.L_x_35:
[----:B------:R-:W-:-:S06]  /*3810*/  UISETP.NE.AND UP0, UPT, UR49, 0x3, UPT ;  /* 0x000000033100788c */ /* 0x000fcc000bf05270 */
[----:B------:R-:W-:-:S13]  /*3820*/  PLOP3.LUT P1, PT, PT, PT, UP0, 0x80, 0x0 ;  /* 0x000000000000781c */ /* 0x000fda0003f2f008 */
[----:B------:R-:W-:Y:S05]  /*3830*/  @!P1 BRA `(.L_x_28) ;  /* 0x0000000000049947 */ /* 0x000fea0003800000 */
[----:B------:R-:W-:Y:S01]  /*3840*/  BPT.TRAP 0x1 ;  /* 0x000000040000795c */ /* 0x000fe20000300000 */
.L_x_28:
[----:B------:R-:W-:Y:S01]  /*3850*/  ULEA UR6, UR10, UR51, 0x3 ;  /* 0x000000330a067291 */ /* 0x000fe2000f8e183f */
[----:B------:R-:W-:-:S08]  /*3860*/  SHF.L.U32 R4, R0, 0x1f, RZ ;  /* 0x0000001f00047819 */ /* 0x000fd000000006ff */
[----:B------:R1:W3:Y:S01]  /*3870*/  SYNCS.PHASECHK.TRANS64.TRYWAIT P0, [UR6], R4 ;  /* 0x00000004ff0075a7 */ /* 0x0002e20008000146 */
[----:B------:R-:W-:Y:S05]  /*3880*/  @!P1 BRA `(.L_x_29) ;  /* 0x0000000000049947 */ /* 0x000fea0003800000 */
[----:B------:R-:W-:Y:S01]  /*3890*/  BPT.TRAP 0x1 ;  /* 0x000000040000795c */ /* 0x000fe20000300000 */
.L_x_29:
[----:B---3--:R-:W-:Y:S05]  /*38a0*/  @P0 BRA `(.L_x_30) ;  /* 0x0000000000080947 */ /* 0x008fea0003800000 */
[----:B------:R-:W3:Y:S02]  /*38b0*/  SYNCS.PHASECHK.TRANS64.TRYWAIT P0, [UR6], R4 ;  /* 0x00000004ff0075a7 */ /* 0x000ee40008000146 */
[----:B---3--:R-:W-:Y:S05]  /*38c0*/  @!P0 BRA `(.L_x_31) ;  /* 0x0000017000f88947 */ /* 0x008fea0003800000 */
.L_x_30:
[----:B------:R-:W-:Y:S01]  /*38d0*/  UIADD3 UR6, UR51, 0x26200, URZ ;  /* 0x0002620033067890 */ /* 0x000fe2000fffe03f */
[----:B------:R-:W-:Y:S01]  /*38e0*/  WARPGROUP.ARRIVE ;  /* 0x00000000000079c5 */ /* 0x000fe20000000000 */
[----:B------:R-:W-:Y:S02]  /*38f0*/  UISETP.NE.AND UP0, UPT, UR4, URZ, UPT ;  /* 0x0000003f0400728c */ /* 0x000fe4000bf05270 */
[----:B------:R-:W-:Y:S02]  /*3900*/  USHF.R.U32.HI UR6, URZ, 0x4, UR6 ;  /* 0x000000043f067899 */ /* 0x000fe40008011606 */
[----:B------:R-:W-:Y:S02]  /*3910*/  USEL UR5, UR5, URZ, !UP0 ;  /* 0x0000003f05057287 */ /* 0x000fe4000c000000 */
[----:B------:R-:W-:Y:S02]  /*3920*/  ULOP3.LUT UR6, UR6, 0x3fff, URZ, 0xc0, !UPT ;  /* 0x00003fff06067892 */ /* 0x000fe4000f8ec03f */
[----:B------:R-:W-:-:S02]  /*3930*/  ULOP3.LUT UR12, UR9, 0x10000, URZ, 0xfc, !UPT ;  /* 0x00010000090c7892 */ /* 0x000fc4000f8efc3f */
[----:B------:R-:W-:Y:S02]  /*3940*/  ULOP3.LUT UR6, UR6, 0x10000, URZ, 0xfc, !UPT ;  /* 0x0001000006067892 */ /* 0x000fe4000f8efc3f */
[----:B------:R-:W-:Y:S02]  /*3950*/  UISETP.NE.U32.AND UP0, UPT, UR5, URZ, UPT ;  /* 0x0000003f0500728c */ /* 0x000fe4000bf05070 */
[----:B------:R-:W-:Y:S02]  /*3960*/  ULEA UR12, UR10, UR12, 0xa ;  /* 0x0000000c0a0c7291 */ /* 0x000fe4000f8e503f */
[----:B------:R-:W-:Y:S01]  /*3970*/  ULEA UR13, UR10, UR6, 0x9 ;  /* 0x000000060a0d7291 */ /* 0x000fe2000f8e483f */
[----:B------:R-:W-:Y:S01]  /*3980*/  UMOV UR5, 0x80000020 ;  /* 0x8000002000057882 */ /* 0x000fe20000000000 */
[----:B------:R-:W-:Y:S01]  /*3990*/  UMOV UR7, 0x80000020 ;  /* 0x8000002000077882 */ /* 0x000fe20000000000 */
[----:B------:R-:W-:Y:S02]  /*39a0*/  UIADD3 UR8, UR8, 0x2, URZ ;  /* 0x0000000208087890 */ /* 0x000fe4000fffe03f */
[----:B------:R-:W-:-:S02]  /*39b0*/  UMOV UR4, UR12 ;  /* 0x0000000c00047c82 */ /* 0x000fc40008000000 */
[----:B------:R-:W-:Y:S02]  /*39c0*/  UMOV UR6, UR13 ;  /* 0x0000000d00067c82 */ /* 0x000fe40008000000 */
[----:B------:R-:W-:Y:S01]  /*39d0*/  QGMMA.64x128x32.F32.E4M3.E4M3 R88, gdesc[UR4], R88, UP0, gsb0 ;  /* 0x01e00000045879f3 */ /* 0x000fe2000b800858 */
[----:B------:R-:W-:Y:S01]  /*39e0*/  UIADD3 UR4, UR12, 0x200, URZ ;  /* 0x000002000c047890 */ /* 0x000fe2000fffe03f */
[----:B------:R-:W-:Y:S01]  /*39f0*/  UMOV UR5, 0x80000020 ;  /* 0x8000002000057882 */ /* 0x000fe20000000000 */
[----:B------:R-:W-:Y:S02]  /*3a00*/  WARPGROUP.DEPBAR.LE gsb0, 0x0 ;  /* 0x00008000000079c5 */ /* 0x000fe40000010000 */
[----:B------:R-:W-:-:S07]  /*3a10*/  WARPGROUP.ARRIVE ;  /* 0x00000000000079c5 */ /* 0x000fce0000000000 */
[----:B------:R-:W-:Y:S01]  /*3a20*/  QGMMA.64x128x32.F32.E4M3.E4M3 R24, gdesc[UR4], R24, UP0, gsb0 ;  /* 0x01e00000041879f3 */ /* 0x000fe2000b800818 */
[----:B------:R-:W-:Y:S02]  /*3a30*/  UIADD3 UR4, UR12, 0x2, URZ ;  /* 0x000000020c047890 */ /* 0x000fe4000fffe03f */
[----:B------:R-:W-:Y:S01]  /*3a40*/  UIADD3 UR6, UR13, 0x2, URZ ;  /* 0x000000020d067890 */ /* 0x000fe2000fffe03f */
[----:B------:R-:W-:Y:S01]  /*3a50*/  UMOV UR5, 0x80000020 ;  /* 0x8000002000057882 */ /* 0x000fe20000000000 */
[----:B------:R-:W-:Y:S01]  /*3a60*/  UMOV UR7, 0x80000020 ;  /* 0x8000002000077882 */ /* 0x000fe20000000000 */
[----:B------:R-:W-:Y:S01]  /*3a70*/  UISETP.NE.AND UP0, UPT, UR8, UR14, UPT ;  /* 0x0000000e0800728c */ /* 0x000fe2000bf05270 */
[----:B------:R-:W-:Y:S02]  /*3a80*/  WARPGROUP.DEPBAR.LE gsb0, 0x0 ;  /* 0x00008000000079c5 */ /* 0x000fe40000010000 */
[----:B------:R-:W-:-:S06]  /*3a90*/  WARPGROUP.ARRIVE ;  /* 0x00000000000079c5 */ /* 0x000fcc0000000000 */
[----:B------:R-:W-:Y:S01]  /*3aa0*/  QGMMA.64x128x32.F32.E4M3.E4M3 R88, gdesc[UR4], R88, gsb0 ;  /* 0x01e00000045879f3 */ /* 0x000fe20008000858 */
[----:B------:R-:W-:Y:S01]  /*3ab0*/  UIADD3 UR4, UR12, 0x202, URZ ;  /* 0x000002020c047890 */ /* 0x000fe2000fffe03f */
[----:B------:R-:W-:Y:S01]  /*3ac0*/  UMOV UR5, 0x80000020 ;  /* 0x8000002000057882 */ /* 0x000fe20000000000 */
[----:B------:R-:W-:Y:S02]  /*3ad0*/  WARPGROUP.DEPBAR.LE gsb0, 0x0 ;  /* 0x00008000000079c5 */ /* 0x000fe40000010000 */
[----:B------:R-:W-:-:S07]  /*3ae0*/  WARPGROUP.ARRIVE ;  /* 0x00000000000079c5 */ /* 0x000fce0000000000 */
[----:B------:R-:W-:Y:S01]  /*3af0*/  QGMMA.64x128x32.F32.E4M3.E4M3 R24, gdesc[UR4], R24, gsb0 ;  /* 0x01e00000041879f3 */ /* 0x000fe20008000818 */
[----:B------:R-:W-:-:S06]  /*3b00*/  USEL UR4, URZ, 0x1, UP0 ;  /* 0x000000013f047887 */ /* 0x000fcc0008000000 */
[----:B------:R-:W-:Y:S01]  /*3b10*/  ISETP.NE.AND P0, PT, RZ, UR4, PT ;  /* 0x00000004ff007c0c */ /* 0x000fe2000bf05270 */
[----:B------:R-:W-:-:S12]  /*3b20*/  WARPGROUP.DEPBAR.LE gsb0, 0x0 ;  /* 0x00008000000079c5 */ /* 0x000fd80000010000 */
[----:B------:R-:W-:Y:S05]  /*3b30*/  @!P0 BRA `(.L_x_32) ;  /* 0x0000000c008c8947 */ /* 0x000fea0003800000 */
[----:B------:R-:W4:Y:S04]  /*3b40*/  LDL.LU R20, [R1] ;  /* 0x0000000001147983 */ /* 0x000f280000300800 */
[----:B------:R-:W2:Y:S04]  /*3b50*/  LDL.LU R15, [R1+0x4] ;  /* 0x00000400010f7983 */ /* 0x000ea80000300800 */
        /* <DEDUP_REMOVED lines=8> */
[----:B---3--:R-:W3:Y:S01]  /*3be0*/  LDL.LU R6, [R1+0x28] ;  /* 0x0000280001067983 */ /* 0x008ee20000300800 */
[----:B------:R-:W-:-:S01]  /*3bf0*/  FADD R227, R88, R227 ;  /* 0x000000e358e37221 */ /* 0x000fc20000000000 */
[----:B------:R-:W-:Y:S01]  /*3c00*/  FADD R226, R89, R226 ;  /* 0x000000e259e27221 */ /* 0x000fe20000000000 */
[----:B------:R-:W-:-:S01]  /*3c10*/  FADD R225, R90, R225 ;  /* 0x000000e15ae17221 */ /* 0x000fc20000000000 */
[----:B------:R-:W-:Y:S01]  /*3c20*/  STL [R1+0xdc], R5 ;  /* 0x0000dc0501007387 */ /* 0x000fe20000100800 */
[----:B------:R-:W-:-:S01]  /*3c30*/  FADD R224, R91, R224 ;  /* 0x000000e05be07221 */ /* 0x000fc20000000000 */
[----:B------:R-:W-:Y:S01]  /*3c40*/  FADD R223, R92, R223 ;  /* 0x000000df5cdf7221 */ /* 0x000fe20000000000 */
[----:B------:R-:W-:-:S01]  /*3c50*/  FADD R222, R93, R222 ;  /* 0x000000de5dde7221 */ /* 0x000fc20000000000 */
[----:B------:R-:W-:Y:S01]  /*3c60*/  STL [R1+0xd8], R3 ;  /* 0x0000d80301007387 */ /* 0x000fe20000100800 */
[----:B------:R-:W-:-:S01]  /*3c70*/  FADD R221, R94, R221 ;  /* 0x000000dd5edd7221 */ /* 0x000fc20000000000 */
[----:B------:R-:W-:Y:S01]  /*3c80*/  FADD R220, R95, R220 ;  /* 0x000000dc5fdc7221 */ /* 0x000fe20000000000 */
[----:B------:R-:W-:-:S01]  /*3c90*/  FADD R219, R96, R219 ;  /* 0x000000db60db7221 */ /* 0x000fc20000000000 */
[----:B-----5:R-:W-:Y:S01]  /*3ca0*/  STL [R1+0xd4], R2 ;  /* 0x0000d40201007387 */ /* 0x020fe20000100800 */
[----:B------:R-:W-:-:S01]  /*3cb0*/  FADD R218, R97, R218 ;  /* 0x000000da61da7221 */ /* 0x000fc20000000000 */
[----:B------:R-:W-:Y:S01]  /*3cc0*/  FADD R217, R98, R217 ;  /* 0x000000d962d97221 */ /* 0x000fe20000000000 */
[----:B------:R-:W-:-:S01]  /*3cd0*/  FADD R216, R99, R216 ;  /* 0x000000d863d87221 */ /* 0x000fc20000000000 */
[----:B------:R-:W-:Y:S01]  /*3ce0*/  STL [R1+0xd0], R0 ;  /* 0x0000d00001007387 */ /* 0x000fe20000100800 */
[----:B------:R-:W-:-:S01]  /*3cf0*/  FADD R215, R100, R215 ;  /* 0x000000d764d77221 */ /* 0x000fc20000000000 */
[----:B------:R-:W-:Y:S01]  /*3d00*/  FADD R214, R101, R214 ;  /* 0x000000d665d67221 */ /* 0x000fe20000000000 */
        /* <DEDUP_REMOVED lines=69> */
[----:B----4-:R-:W-:Y:S01]  /*4160*/  FADD R20, R43, R20 ;  /* 0x000000142b147221 */ /* 0x010fe20000000000 */
[----:B--2---:R-:W-:-:S04]  /*4170*/  FADD R15, R44, R15 ;  /* 0x0000000f2c0f7221 */ /* 0x004fc80000000000 */
[----:B------:R2:W-:Y:S01]  /*4180*/  STL [R1], R20 ;  /* 0x0000001401007387 */ /* 0x0005e20000100800 */
[----:B------:R-:W-:-:S03]  /*4190*/  FADD R14, R45, R14 ;  /* 0x0000000e2d0e7221 */ /* 0x000fc60000000000 */
[----:B------:R4:W-:Y:S01]  /*41a0*/  STL [R1+0x4], R15 ;  /* 0x0000040f01007387 */ /* 0x0009e20000100800 */
        /* <DEDUP_REMOVED lines=13> */
[----:B------:R-:W4:Y:S01]  /*4280*/  LDL.LU R21, [R1+0x2c] ;  /* 0x00002c0001157983 */ /* 0x000f220000300800 */
[----:B---3--:R-:W-:-:S03]  /*4290*/  FADD R6, R53, R6 ;  /* 0x0000000635067221 */ /* 0x008fc60000000000 */
[----:B------:R3:W-:Y:S04]  /*42a0*/  STL [R1+0x20], R8 ;  /* 0x0000200801007387 */ /* 0x0007e80000100800 */
[----:B--2---:R-:W2:Y:S04]  /*42b0*/  LDL.LU R20, [R1+0x30] ;  /* 0x0000300001147983 */ /* 0x004ea80000300800 */
[----:B------:R3:W-:Y:S04]  /*42c0*/  STL [R1+0x24], R7 ;  /* 0x0000240701007387 */ /* 0x0007e80000100800 */
[----:B----4-:R-:W4:Y:S04]  /*42d0*/  LDL.LU R15, [R1+0x34] ;  /* 0x00003400010f7983 */ /* 0x010f280000300800 */
[----:B------:R3:W-:Y:S04]  /*42e0*/  STL [R1+0x28], R6 ;  /* 0x0000280601007387 */ /* 0x0007e80000100800 */
[----:B-1----:R-:W4:Y:S04]  /*42f0*/  LDL.LU R14, [R1+0x38] ;  /* 0x00003800010e7983 */ /* 0x002f280000300800 */
[----:B------:R-:W4:Y:S04]  /*4300*/  LDL.LU R13, [R1+0x3c] ;  /* 0x00003c00010d7983 */ /* 0x000f280000300800 */
[----:B------:R-:W4:Y:S04]  /*4310*/  LDL.LU R12, [R1+0x40] ;  /* 0x00004000010c7983 */ /* 0x000f280000300800 */
[----:B------:R-:W4:Y:S04]  /*4320*/  LDL.LU R11, [R1+0x44] ;  /* 0x00004400010b7983 */ /* 0x000f280000300800 */
[----:B------:R-:W4:Y:S04]  /*4330*/  LDL.LU R10, [R1+0x48] ;  /* 0x00004800010a7983 */ /* 0x000f280000300800 */
[----:B------:R-:W4:Y:S04]  /*4340*/  LDL.LU R9, [R1+0x4c] ;  /* 0x00004c0001097983 */ /* 0x000f280000300800 */
[----:B---3--:R-:W3:Y:S04]  /*4350*/  LDL.LU R8, [R1+0x50] ;  /* 0x0000500001087983 */ /* 0x008ee80000300800 */
[----:B------:R-:W3:Y:S04]  /*4360*/  LDL.LU R7, [R1+0x54] ;  /* 0x0000540001077983 */ /* 0x000ee80000300800 */
[----:B------:R-:W3:Y:S04]  /*4370*/  LDL.LU R6, [R1+0x58] ;  /* 0x0000580001067983 */ /* 0x000ee80000300800 */
[----:B------:R-:W3:Y:S04]  /*4380*/  LDL.LU R5, [R1+0x5c] ;  /* 0x00005c0001057983 */ /* 0x000ee80000300800 */
[----:B------:R-:W3:Y:S04]  /*4390*/  LDL.LU R4, [R1+0x60] ;  /* 0x0000600001047983 */ /* 0x000ee80000300800 */
[----:B------:R-:W3:Y:S04]  /*43a0*/  LDL.LU R3, [R1+0x64] ;  /* 0x0000640001037983 */ /* 0x000ee80000300800 */
[----:B------:R-:W3:Y:S04]  /*43b0*/  LDL.LU R2, [R1+0x68] ;  /* 0x0000680001027983 */ /* 0x000ee80000300800 */
[----:B------:R-:W3:Y:S01]  /*43c0*/  LDL.LU R0, [R1+0x6c] ;  /* 0x00006c0001007983 */ /* 0x000ee20000300800 */
[----:B------:R-:W-:-:S01]  /*43d0*/  FADD R21, R54, R21 ;  /* 0x0000001536157221 */ /* 0x000fc20000000000 */
[----:B--2---:R-:W-:-:S04]  /*43e0*/  FADD R20, R55, R20 ;  /* 0x0000001437147221 */ /* 0x004fc80000000000 */
[----:B------:R-:W-:Y:S01]  /*43f0*/  STL [R1+0x2c], R21 ;  /* 0x00002c1501007387 */ /* 0x000fe20000100800 */
[----:B----4-:R-:W-:-:S03]  /*4400*/  FADD R15, R56, R15 ;  /* 0x0000000f380f7221 */ /* 0x010fc60000000000 */
[----:B------:R-:W-:Y:S01]  /*4410*/  STL [R1+0x30], R20 ;  /* 0x0000301401007387 */ /* 0x000fe20000100800 */
[----:B------:R-:W-:-:S03]  /*4420*/  FADD R14, R57, R14 ;  /* 0x0000000e390e7221 */ /* 0x000fc60000000000 */
        /* <DEDUP_REMOVED lines=11> */
[----:B---3--:R-:W-:-:S03]  /*44e0*/  FADD R8, R63, R8 ;  /* 0x000000083f087221 */ /* 0x008fc60000000000 */
        /* <DEDUP_REMOVED lines=8> */
[----:B------:R1:W-:Y:S01]  /*4570*/  STL [R1+0x5c], R5 ;  /* 0x00005c0501007387 */ /* 0x0003e20000100800 */
[----:B------:R-:W-:-:S03]  /*4580*/  FADD R3, R68, R3 ;  /* 0x0000000344037221 */ /* 0x000fc60000000000 */
[----:B------:R-:W-:Y:S01]  /*4590*/  STL [R1+0x60], R4 ;  /* 0x0000600401007387 */ /* 0x000fe20000100800 */
[----:B------:R-:W-:-:S03]  /*45a0*/  FADD R2, R69, R2 ;  /* 0x0000000245027221 */ /* 0x000fc60000000000 */
[----:B-1----:R-:W2:Y:S01]  /*45b0*/  LDL.LU R5, [R1+0x70] ;  /* 0x0000700001057983 */ /* 0x002ea20000300800 */
[----:B------:R-:W-:-:S03]  /*45c0*/  FADD R0, R70, R0 ;  /* 0x0000000046007221 */ /* 0x000fc60000000000 */
[----:B------:R1:W-:Y:S04]  /*45d0*/  STL [R1+0x64], R3 ;  /* 0x0000640301007387 */ /* 0x0003e80000100800 */
[----:B-1----:R-:W3:Y:S04]  /*45e0*/  LDL.LU R3, [R1+0x74] ;  /* 0x0000740001037983 */ /* 0x002ee80000300800 */
[----:B------:R1:W-:Y:S04]  /*45f0*/  STL [R1+0x68], R2 ;  /* 0x0000680201007387 */ /* 0x0003e80000100800 */
[----:B-1----:R-:W4:Y:S04]  /*4600*/  LDL.LU R2, [R1+0x78] ;  /* 0x0000780001027983 */ /* 0x002f280000300800 */
[----:B------:R1:W-:Y:S04]  /*4610*/  STL [R1+0x6c], R0 ;  /* 0x00006c0001007387 */ /* 0x0003e80000100800 */
[----:B-1----:R-:W4:Y:S04]  /*4620*/  LDL.LU R0, [R1+0x7c] ;  /* 0x00007c0001007983 */ /* 0x002f280000300800 */
[----:B------:R-:W4:Y:S04]  /*4630*/  LDL.LU R21, [R1+0x80] ;  /* 0x0000800001157983 */ /* 0x000f280000300800 */
        /* <DEDUP_REMOVED lines=11> */
[----:B------:R-:W4:Y:S01]  /*46f0*/  LDL.LU R4, [R1+0xb0] ;  /* 0x0000b00001047983 */ /* 0x000f220000300800 */
[----:B------:R-:W-:Y:S01]  /*4700*/  UMOV UR8, URZ ;  /* 0x0000003f00087c82 */ /* 0x000fe20008000000 */
[----:B--2---:R-:W-:-:S05]  /*4710*/  FADD R5, R71, R5 ;  /* 0x0000000547057221 */ /* 0x004fca0000000000 */
[----:B------:R1:W-:Y:S01]  /*4720*/  STL [R1+0x70], R5 ;  /* 0x0000700501007387 */ /* 0x0003e20000100800 */
[----:B---3--:R-:W-:-:S03]  /*4730*/  FADD R3, R72, R3 ;  /* 0x0000000348037221 */ /* 0x008fc60000000000 */
[----:B-1----:R1:W5:Y:S04]  /*4740*/  LDL.LU R5, [R1+0xdc] ;  /* 0x0000dc0001057983 */ /* 0x0023680000300800 */
[----:B------:R2:W-:Y:S01]  /*4750*/  STL [R1+0x74], R3 ;  /* 0x0000740301007387 */ /* 0x0005e20000100800 */
[----:B----4-:R-:W-:-:S03]  /*4760*/  FADD R2, R73, R2 ;  /* 0x0000000249027221 */ /* 0x010fc60000000000 */
[----:B--2---:R1:W5:Y:S04]  /*4770*/  LDL.LU R3, [R1+0xd8] ;  /* 0x0000d80001037983 */ /* 0x0043680000300800 */
[----:B------:R2:W-:Y:S01]  /*4780*/  STL [R1+0x78], R2 ;  /* 0x0000780201007387 */ /* 0x0005e20000100800 */
[----:B------:R-:W-:-:S03]  /*4790*/  FADD R0, R74, R0 ;  /* 0x000000004a007221 */ /* 0x000fc60000000000 */
[----:B--2---:R1:W5:Y:S01]  /*47a0*/  LDL.LU R2, [R1+0xd4] ;  /* 0x0000d40001027983 */ /* 0x0043620000300800 */
[----:B------:R-:W-:-:S03]  /*47b0*/  FADD R21, R75, R21 ;  /* 0x000000154b157221 */ /* 0x000fc60000000000 */
[----:B------:R2:W-:Y:S01]  /*47c0*/  STL [R1+0x7c], R0 ;  /* 0x00007c0001007387 */ /* 0x0005e20000100800 */
[----:B------:R-:W-:-:S01]  /*47d0*/  FADD R20, R76, R20 ;  /* 0x000000144c147221 */ /* 0x000fc20000000000 */
[----:B------:R-:W-:Y:S02]  /*47e0*/  FADD R15, R77, R15 ;  /* 0x0000000f4d0f7221 */ /* 0x000fe40000000000 */
[----:B--2---:R1:W5:Y:S01]  /*47f0*/  LDL.LU R0, [R1+0xd0] ;  /* 0x0000d00001007983 */ /* 0x0043620000300800 */
        /* <DEDUP_REMOVED lines=16> */
[----:B------:R-:W-:-:S01]  /*4900*/  FADD R6, R86, R6 ;  /* 0x0000000656067221 */ /* 0x000fc20000000000 */
[----:B------:R-:W-:Y:S02]  /*4910*/  FADD R4, R4, R87 ;  /* 0x0000005704047221 */ /* 0x000fe40000000000 */
[----:B------:R1:W-:Y:S04]  /*4920*/  STL [R1+0xa0], R9 ;  /* 0x0000a00901007387 */ /* 0x0003e80000100800 */
[----:B------:R1:W-:Y:S04]  /*4930*/  STL [R1+0xa4], R8 ;  /* 0x0000a40801007387 */ /* 0x0003e80000100800 */
[----:B------:R1:W-:Y:S04]  /*4940*/  STL [R1+0xa8], R7 ;  /* 0x0000a80701007387 */ /* 0x0003e80000100800 */
[----:B------:R1:W-:Y:S04]  /*4950*/  STL [R1+0xb0], R4 ;  /* 0x0000b00401007387 */ /* 0x0003e80000100800 */
[----:B------:R1:W-:Y:S02]  /*4960*/  STL [R1+0xac], R6 ;  /* 0x0000ac0601007387 */ /* 0x0003e40000100800 */
.L_x_32:
[----:B------:R-:W-:Y:S05]  /*4970*/  @!P1 BRA `(.L_x_33) ;  /* 0x0000000000049947 */ /* 0x000fea0003800000 */
[----:B------:R-:W-:Y:S01]  /*4980*/  BPT.TRAP 0x1 ;  /* 0x000000040000795c */ /* 0x000fe20000300000 */
.L_x_33:
[----:B-1-3--:R-:W3:Y:S04]  /*4990*/  LDL R4, [R1+0xbc] ;  /* 0x0000bc0001047983 */ /* 0x00aee80000100800 */
[----:B------:R-:W4:Y:S01]  /*49a0*/  LDL R6, [R1+0xc0] ;  /* 0x0000c00001067983 */ /* 0x000f220000100800 */
[----:B---3--:R-:W-:-:S13]  /*49b0*/  ISETP.NE.AND P0, PT, R4, RZ, PT ;  /* 0x000000ff0400720c */ /* 0x008fda0003f05270 */
[----:B------:R-:W-:-:S05]  /*49c0*/  VOTEU.ANY UP0, P0 ;  /* 0x00000000003f7886 */ /* 0x000fca0000000100 */
[----:B------:R-:W-:-:S04]  /*49d0*/  @UP0 ULEA UR5, UR11, UR51, 0x3 ;  /* 0x000000330b050291 */ /* 0x000fc8000f8e183f */
[----:B------:R-:W-:Y:S02]  /*49e0*/  @UP0 UIADD3 UR5, UR5, 0x40, URZ ;  /* 0x0000004005050890 */ /* 0x000fe4000fffe03f */
[----:B------:R-:W-:-:S04]  /*49f0*/  UISETP.GT.U32.AND UP0, UPT, UR40, 0x1, UPT ;  /* 0x000000012800788c */ /* 0x000fc8000bf04070 */
[----:B------:R-:W-:-:S04]  /*4a00*/  MOV R4, UR5 ;  /* 0x0000000500047c02 */ /* 0x000fc80008000f00 */
[----:B----4-:R-:W-:-:S04]  /*4a10*/  @P0 PRMT R4, R6, 0x654, R4 ;  /* 0x0000065406040816 */ /* 0x010fc80000000004 */
[----:B------:R1:W-:Y:S01]  /*4a20*/  @P0 SYNCS.ARRIVE.TRANS64.RED.A1T0 RZ, [R4+URZ], RZ ;  /* 0x000000ff04ff09a7 */ /* 0x0003e2000810043f */
[----:B------:R-:W-:-:S13]  /*4a30*/  PLOP3.LUT P0, PT, PT, PT, UP0, 0x80, 0x0 ;  /* 0x000000000000781c */ /* 0x000fda0003f0f008 */
[----:B-1----:R-:W-:Y:S05]  /*4a40*/  @P0 BRA `(.L_x_34) ;  /* 0x0000000000040947 */ /* 0x002fea0003800000 */
[----:B------:R-:W-:Y:S01]  /*4a50*/  BPT.TRAP 0x1 ;  /* 0x000000040000795c */ /* 0x000fe20000300000 */
.L_x_34:
[----:B------:R-:W-:Y:S01]  /*4a60*/  UIADD3 UR10, UR10, 0x1, URZ ;  /* 0x000000010a0a7890 */ /* 0x000fe2000fffe03f */
[C---:B-----5:R-:W-:Y:S01]  /*4a70*/  ISETP.GT.AND P0, PT, R3.reuse, 0x1, PT ;  /* 0x000000010300780c */ /* 0x060fe20003f04270 */
[----:B------:R-:W-:Y:S01]  /*4a80*/  UIADD3 UR11, UR11, 0x1, URZ ;  /* 0x000000010b0b7890 */ /* 0x000fe2000fffe03f */
[----:B------:R-:W-:Y:S01]  /*4a90*/  IADD3 R3, R3, -0x1, RZ ;  /* 0xffffffff03037810 */ /* 0x000fe20007ffe0ff */
[----:B------:R-:W-:Y:S02]  /*4aa0*/  UISETP.NE.AND UP0, UPT, UR10, 0x8, UPT ;  /* 0x000000080a00788c */ /* 0x000fe4000bf05270 */
[----:B------:R-:W-:Y:S02]  /*4ab0*/  UISETP.NE.AND UP1, UPT, UR11, 0x8, UPT ;  /* 0x000000080b00788c */ /* 0x000fe4000bf25270 */
[----:B------:R-:W-:Y:S02]  /*4ac0*/  USEL UR5, URZ, 0x1, UP0 ;  /* 0x000000013f057887 */ /* 0x000fe40008000000 */
[----:B------:R-:W-:-:S02]  /*4ad0*/  USEL UR10, UR10, URZ, UP0 ;  /* 0x0000003f0a0a7287 */ /* 0x000fc40008000000 */
[----:B------:R-:W-:Y:S02]  /*4ae0*/  USEL UR11, UR11, URZ, UP1 ;  /* 0x0000003f0b0b7287 */ /* 0x000fe40008800000 */
[----:B------:R-:W-:Y:S01]  /*4af0*/  LOP3.LUT R0, R0, UR5, RZ, 0x3c, !PT ;  /* 0x0000000500007c12 */ /* 0x000fe2000f8e3cff */
[----:B------:R-:W-:Y:S01]  /*4b00*/  UMOV UR5, 0x1 ;  /* 0x0000000100057882 */ /* 0x000fe20000000000 */
[----:B------:R-:W-:Y:S08]  /*4b10*/  @P0 BRA `(.L_x_35) ;  /* 0xffffffec003c0947 */ /* 0x000ff0000383ffff */
.L_x_27:
[----:B------:R-:W-:-:S04]  /*4b20*/  UISETP.NE.AND UP0, UPT, UR8, URZ, UPT ;  /* 0x0000003f0800728c */ /* 0x000fc8000bf05270 */
[----:B------:R-:W-:-:S06]  /*4b30*/  USEL UR4, URZ, 0x1, !UP0 ;  /* 0x000000013f047887 */ /* 0x000fcc000c000000 */
[----:B------:R-:W-:-:S13]  /*4b40*/  ISETP.NE.AND P0, PT, RZ, UR4, PT ;  /* 0x00000004ff007c0c */ /* 0x000fda000bf05270 */
[----:B------:R-:W-:Y:S05]  /*4b50*/  @!P0 BRA `(.L_x_36) ;  /* 0x0000000c00688947 */ /* 0x000fea0003800000 */
[----:B------:R-:W3:Y:S04]  /*4b60*/  LDL.LU R4, [R1+0xb0] ;  /* 0x0000b00001047983 */ /* 0x000ee80000300800 */
[----:B------:R-:W4:Y:S04]  /*4b70*/  LDL.LU R6, [R1+0xac] ;  /* 0x0000ac0001067983 */ /* 0x000f280000300800 */
[----:B------:R-:W2:Y:S04]  /*4b80*/  LDL.LU R7, [R1+0xa8] ;  /* 0x0000a80001077983 */ /* 0x000ea80000300800 */
[----:B------:R-:W3:Y:S04]  /*4b90*/  LDL.LU R8, [R1+0xa4] ;  /* 0x0000a40001087983 */ /* 0x000ee80000300800 */
[----:B------:R-:W4:Y:S04]  /*4ba0*/  LDL.LU R9, [R1+0xa0] ;  /* 0x0000a00001097983 */ /* 0x000f280000300800 */
[----:B------:R-:W2:Y:S04]  /*4bb0*/  LDL.LU R10, [R1+0x9c] ;  /* 0x00009c00010a7983 */ /* 0x000ea80000300800 */
[----:B------:R-:W3:Y:S04]  /*4bc0*/  LDL.LU R11, [R1+0x98] ;  /* 0x00009800010b7983 */ /* 0x000ee80000300800 */
[----:B------:R-:W4:Y:S04]  /*4bd0*/  LDL.LU R12, [R1+0x94] ;  /* 0x00009400010c7983 */ /* 0x000f280000300800 */
[----:B------:R-:W2:Y:S04]  /*4be0*/  LDL.LU R13, [R1+0x90] ;  /* 0x00009000010d7983 */ /* 0x000ea80000300800 */
[----:B------:R-:W3:Y:S04]  /*4bf0*/  LDL.LU R14, [R1+0x8c] ;  /* 0x00008c00010e7983 */ /* 0x000ee80000300800 */
[----:B------:R-:W4:Y:S01]  /*4c00*/  LDL.LU R0, [R1+0x24] ;  /* 0x0000240001007983 */ /* 0x000f220000300800 */
[----:B------:R-:W-:-:S03]  /*4c10*/  FADD R227, R88, R227 ;  /* 0x000000e358e37221 */ /* 0x000fc60000000000 */
[----:B------:R-:W2:Y:S01]  /*4c20*/  LDL.LU R3, [R1+0x28] ;  /* 0x0000280001037983 */ /* 0x000ea20000300800 */
[----:B------:R-:W-:-:S03]  /*4c30*/  FADD R226, R89, R226 ;  /* 0x000000e259e27221 */ /* 0x000fc60000000000 */
[----:B------:R-:W3:Y:S01]  /*4c40*/  LDL.LU R21, [R1+0x2c] ;  /* 0x00002c0001157983 */ /* 0x000ee20000300800 */
        /* <DEDUP_REMOVED lines=13> */
[----:B------:R-:W3:Y:S04]  /*4d20*/  LDL.LU R92, [R1+0x10] ;  /* 0x00001000015c7983 */ /* 0x000ee80000300800 */
[----:B------:R-:W3:Y:S04]  /*4d30*/  LDL.LU R93, [R1+0xc] ;  /* 0x00000c00015d7983 */ /* 0x000ee80000300800 */
[----:B------:R-:W3:Y:S04]  /*4d40*/  LDL.LU R94, [R1+0x8] ;  /* 0x00000800015e7983 */ /* 0x000ee80000300800 */
[----:B------:R-:W3:Y:S04]  /*4d50*/  LDL.LU R95, [R1+0x4] ;  /* 0x00000400015f7983 */ /* 0x000ee80000300800 */
[----:B------:R-:W3:Y:S01]  /*4d60*/  LDL.LU R96, [R1] ;  /* 0x0000000001607983 */ /* 0x000ee20000300800 */
[----:B------:R-:W-:Y:S01]  /*4d70*/  FADD R212, R103, R212 ;  /* 0x000000d467d47221 */ /* 0x000fe20000000000 */
        /* <DEDUP_REMOVED lines=73> */
[----:B----4-:R-:W-:Y:S01]  /*5210*/  FADD R0, R52, R0 ;  /* 0x0000000034007221 */ /* 0x010fe20000000000 */
[----:B--2---:R-:W-:Y:S01]  /*5220*/  FADD R3, R53, R3 ;  /* 0x0000000335037221 */ /* 0x004fe20000000000 */
[----:B---3--:R-:W-:Y:S01]  /*5230*/  FADD R21, R54, R21 ;  /* 0x0000001536157221 */ /* 0x008fe20000000000 */
        /* <DEDUP_REMOVED lines=10> */
[----:B------:R-:W-:-:S05]  /*52e0*/  FADD R96, R43, R96 ;  /* 0x000000602b607221 */ /* 0x000fca0000000000 */
[----:B------:R1:W-:Y:S04]  /*52f0*/  STL [R1], R96 ;  /* 0x0000006001007387 */ /* 0x0003e80000100800 */
[----:B------:R2:W-:Y:S04]  /*5300*/  STL [R1+0x4], R95 ;  /* 0x0000045f01007387 */ /* 0x0005e80000100800 */
        /* <DEDUP_REMOVED lines=12> */
[----:B------:R-:W4:Y:S04]  /*53d0*/  LDL.LU R103, [R1+0x38] ;  /* 0x0000380001677983 */ /* 0x000f280000300800 */
[----:B------:R-:W4:Y:S04]  /*53e0*/  LDL.LU R102, [R1+0x3c] ;  /* 0x00003c0001667983 */ /* 0x000f280000300800 */
[----:B------:R-:W4:Y:S04]  /*53f0*/  LDL.LU R101, [R1+0x40] ;  /* 0x0000400001657983 */ /* 0x000f280000300800 */
[----:B------:R-:W4:Y:S04]  /*5400*/  LDL.LU R100, [R1+0x44] ;  /* 0x0000440001647983 */ /* 0x000f280000300800 */
[----:B------:R-:W4:Y:S04]  /*5410*/  LDL.LU R99, [R1+0x48] ;  /* 0x0000480001637983 */ /* 0x000f280000300800 */
[----:B------:R-:W4:Y:S04]  /*5420*/  LDL.LU R98, [R1+0x4c] ;  /* 0x00004c0001627983 */ /* 0x000f280000300800 */
[----:B------:R-:W4:Y:S04]  /*5430*/  LDL.LU R97, [R1+0x50] ;  /* 0x0000500001617983 */ /* 0x000f280000300800 */
[----:B-1----:R-:W4:Y:S04]  /*5440*/  LDL.LU R96, [R1+0x54] ;  /* 0x0000540001607983 */ /* 0x002f280000300800 */
[----:B--2---:R-:W2:Y:S04]  /*5450*/  LDL.LU R95, [R1+0x58] ;  /* 0x00005800015f7983 */ /* 0x004ea80000300800 */
[----:B---3--:R-:W3:Y:S04]  /*5460*/  LDL.LU R94, [R1+0x5c] ;  /* 0x00005c00015e7983 */ /* 0x008ee80000300800 */
[----:B----4-:R-:W4:Y:S04]  /*5470*/  LDL.LU R93, [R1+0x60] ;  /* 0x00006000015d7983 */ /* 0x010f280000300800 */
        /* <DEDUP_REMOVED lines=21> */
[----:B------:R-:W-:-:S04]  /*55d0*/  FADD R102, R58, R102 ;  /* 0x000000663a667221 */ /* 0x000fc80000000000 */
        /* <DEDUP_REMOVED lines=13> */
[----:B--2---:R-:W-:-:S03]  /*56b0*/  FADD R95, R65, R95 ;  /* 0x0000005f415f7221 */ /* 0x004fc60000000000 */
[----:B------:R1:W-:Y:S01]  /*56c0*/  STL [R1+0x54], R96 ;  /* 0x0000546001007387 */ /* 0x0003e20000100800 */
[----:B---3--:R-:W-:-:S03]  /*56d0*/  FADD R94, R66, R94 ;  /* 0x0000005e425e7221 */ /* 0x008fc60000000000 */
[----:B------:R1:W-:Y:S01]  /*56e0*/  STL [R1+0x58], R95 ;  /* 0x0000585f01007387 */ /* 0x0003e20000100800 */
[----:B----4-:R-:W-:-:S03]  /*56f0*/  FADD R93, R67, R93 ;  /* 0x0000005d435d7221 */ /* 0x010fc60000000000 */
        /* <DEDUP_REMOVED lines=31> */
[----:B------:R1:W-:Y:S02]  /*58f0*/  STL [R1+0xac], R6 ;  /* 0x0000ac0601007387 */ /* 0x0003e40000100800 */
.L_x_36:
[----:B-1----:R-:W1:Y:S02]  /*5900*/  LDC R0, c[0x0][0x28c] ;  /* 0x0000a300ff007b82 */ /* 0x002e640000000800 */
[----:B-1----:R-:W-:-:S13]  /*5910*/  ISETP.GE.AND P0, PT, R0, 0x1, PT ;  /* 0x000000010000780c */ /* 0x002fda0003f06270 */
[----:B------:R-:W-:Y:S05]  /*5920*/  @!P0 BRA `(.L_x_37) ;  /* 0x00000000005c8947 */ /* 0x000fea0003800000 */
[----:B------:R-:W-:-:S06]  /*5930*/  UISETP.NE.AND UP0, UPT, UR49, 0x3, UPT ;  /* 0x000000033100788c */ /* 0x000fcc000bf05270 */
[----:B------:R-:W-:-:S13]  /*5940*/  PLOP3.LUT P0, PT, PT, PT, UP0, 0x80, 0x0 ;  /* 0x000000000000781c */ /* 0x000fda0003f0f008 */
[----:B------:R-:W-:Y:S05]  /*5950*/  @!P0 BRA `(.L_x_38) ;  /* 0x0000000000048947 */ /* 0x000fea0003800000 */
[----:B------:R-:W-:Y:S01]  /*5960*/  BPT.TRAP 0x1 ;  /* 0x000000040000795c */ /* 0x000fe20000300000 */
.L_x_38:
[----:B------:R-:W3:Y:S04]  /*5970*/  LDL R0, [R1+0xbc] ;  /* 0x0000bc0001007983 */ /* 0x000ee80000100800 */
[----:B------:R-:W4:Y:S01]  /*5980*/  LDL R3, [R1+0xc0] ;  /* 0x0000c00001037983 */ /* 0x000f220000100800 */
[----:B------:R-:W-:Y:S01]  /*5990*/  UISETP.LT.AND UP1, UPT, UR52, 0x1, UPT ;  /* 0x000000013400788c */ /* 0x000fe2000bf21270 */
[----:B---3--:R-:W-:-:S13]  /*59a0*/  ISETP.NE.AND P0, PT, R0, RZ, PT ;  /* 0x000000ff0000720c */ /* 0x008fda0003f05270 */
[----:B------:R-:W-:-:S05]  /*59b0*/  VOTEU.ANY UP0, P0 ;  /* 0x00000000003f7886 */ /* 0x000fca0000000100 */
[----:B------:R-:W-:-:S04]  /*59c0*/  @UP0 USEL UR4, UR52, 0x1, UP1 ;  /* 0x0000000134040887 */ /* 0x000fc80008800000 */
[----:B------:R-:W-:-:S06]  /*59d0*/  @UP0 UIADD3 UR4, UR48, UR52, -UR4 ;  /* 0x0000003430040290 */ /* 0x000fcc000fffe804 */
[----:B------:R-:W-:-:S04]  /*59e0*/  MOV R0, UR4 ;  /* 0x0000000400007c02 */ /* 0x000fc80008000f00 */
[----:B------:R-:W-:Y:S02]  /*59f0*/  @P0 SHF.L.U32 R0, R0, 0x3, RZ ;  /* 0x0000000300000819 */ /* 0x000fe400000006ff */
[----:B----4-:R-:W-:Y:S02]  /*5a00*/  MOV R4, R3 ;  /* 0x0000000300047202 */ /* 0x010fe40000000f00 */
[----:B------:R-:W-:Y:S02]  /*5a10*/  MOV R3, UR51 ;  /* 0x0000003300037c02 */ /* 0x000fe40008000f00 */
[----:B------:R-:W-:Y:S01]  /*5a20*/  @P0 LOP3.LUT R0, R0, 0x38, RZ, 0xc0, !PT ;  /* 0x0000003800000812 */ /* 0x000fe200078ec0ff */
[----:B------:R-:W-:-:S03]  /*5a30*/  UISETP.GT.U32.AND UP0, UPT, UR40, 0x1, UPT ;  /* 0x000000012800788c */ /* 0x000fc6000bf04070 */
[----:B------:R-:W-:-:S04]  /*5a40*/  @P0 IADD3 R0, R3, 0x40, R0 ;  /* 0x0000004003000810 */ /* 0x000fc80007ffe000 */
[----:B------:R-:W-:-:S04]  /*5a50*/  @P0 PRMT R0, R4, 0x654, R0 ;  /* 0x0000065404000816 */ /* 0x000fc80000000000 */
[----:B------:R1:W-:Y:S01]  /*5a60*/  @P0 SYNCS.ARRIVE.TRANS64.RED.A1T0 RZ, [R0+URZ], RZ ;  /* 0x000000ff00ff09a7 */ /* 0x0003e2000810043f */
[----:B------:R-:W-:-:S13]  /*5a70*/  PLOP3.LUT P0, PT, PT, PT, UP0, 0x80, 0x0 ;  /* 0x000000000000781c */ /* 0x000fda0003f0f008 */
[----:B-1----:R-:W-:Y:S05]  /*5a80*/  @P0 BRA `(.L_x_37) ;  /* 0x0000000000040947 */ /* 0x002fea0003800000 */
[----:B------:R-:W-:Y:S01]  /*5a90*/  BPT.TRAP 0x1 ;  /* 0x000000040000795c */ /* 0x000fe20000300000 */
.L_x_37:
[----:B------:R-:W-:Y:S01]  /*5aa0*/  UIADD3 UR4, UR51, 0x100, URZ ;  /* 0x0000010033047890 */ /* 0x000fe2000fffe03f */
[----:B------:R-:W-:Y:S01]  /*5ab0*/  R2UR UR46, R5 ;  /* 0x00000000052e72ca */ /* 0x000fe200000e0000 */
[----:B------:R-:W-:Y:S02]  /*5ac0*/  USHF.L.U32 UR45, UR45, 0x7, URZ ;  /* 0x000000072d2d7899 */ /* 0x000fe4000800063f */
[----:B------:R-:W-:-:S06]  /*5ad0*/  ULOP3.LUT UP0, URZ, UR4, 0x9f, URZ, 0xc0, !UPT ;  /* 0x0000009f043f7892 */ /* 0x000fcc000f80c03f */
[----:B------:R-:W-:-:S04]  /*5ae0*/  PLOP3.LUT P0, PT, PT, PT, UP0, 0x80, 0x0 ;  /* 0x000000000000781c */ /* 0x000fc80003f0f008 */
[----:B------:R-:W-:-:S09]  /*5af0*/  USHF.L.U32 UR46, UR46, 0x8, URZ ;  /* 0x000000082e2e7899 */ /* 0x000fd2000800063f */
[----:B------:R-:W-:Y:S05]  /*5b00*/  @!P0 BRA `(.L_x_39) ;  /* 0x0000000000408947 */ /* 0x000fea0003800000 */
[----:B------:R-:W-:Y:S01]  /*5b10*/  MOV R14, 0x0 ;  /* 0x00000000000e7802 */ /* 0x000fe20000000f00 */
[----:B------:R-:W-:Y:S01]  /*5b20*/  ULDC.64 UR4, c[0x4][0x70] ;  /* 0x01001c0000047ab9 */ /* 0x000fe20000000a00 */
[----:B------:R-:W-:Y:S01]  /*5b30*/  ULDC.64 UR6, c[0x4][0x8] ;  /* 0x0100020000067ab9 */ /* 0x000fe20000000a00 */
[----:B------:R-:W-:Y:S02]  /*5b40*/  MOV R4, UR4 ;  /* 0x0000000400047c02 */ /* 0x000fe40008000f00 */
[----:B------:R-:W-:Y:S01]  /*5b50*/  MOV R5, UR5 ;  /* 0x0000000500057c02 */ /* 0x000fe20008000f00 */
[----:B------:R-:W1:Y:S01]  /*5b60*/  LDC.64 R14, c[0x4][R14] ;  /* 0x010000000e0e7b82 */ /* 0x000e620000000a00 */
[----:B------:R-:W-:Y:S01]  /*5b70*/  ULDC.64 UR4, c[0x4][0x78] ;  /* 0x01001e0000047ab9 */ /* 0x000fe20000000a00 */
[----:B------:R-:W-:Y:S02]  /*5b80*/  MOV R10, UR6 ;  /* 0x00000006000a7c02 */ /* 0x000fe40008000f00 */
[----:B------:R-:W-:-:S02]  /*5b90*/  MOV R6, UR4 ;  /* 0x0000000400067c02 */ /* 0x000fc40008000f00 */
[----:B------:R-:W-:Y:S02]  /*5ba0*/  MOV R7, UR5 ;  /* 0x0000000500077c02 */ /* 0x000fe40008000f00 */
[----:B------:R-:W-:Y:S02]  /*5bb0*/  MOV R11, UR7 ;  /* 0x00000007000b7c02 */ /* 0x000fe40008000f00 */
[----:B------:R-:W-:Y:S02]  /*5bc0*/  MOV R8, 0x70 ;  /* 0x0000007000087802 */ /* 0x000fe40000000f00 */
[----:B------:R-:W-:Y:S02]  /*5bd0*/  MOV R12, 0x1 ;  /* 0x00000001000c7802 */ /* 0x000fe40000000f00 */
[----:B------:R-:W-:-:S07]  /*5be0*/  MOV R13, RZ ;  /* 0x000000ff000d7202 */ /* 0x000fce0000000f00 */
[----:B------:R-:W-:-:S07]  /*5bf0*/  LEPC R20, `(.L_x_39) ;  /* 0x000000001014794e */ /* 0x000fce0000000000 */
[----:B-12--5:R-:W-:Y:S05]  /*5c00*/  CALL.ABS.NOINC R14 ;  /* 0x000000000e007343 */ /* 0x026fea0003c00000 */
.L_x_39:
[----:B------:R-:W-:-:S04]  /*5c10*/  UIADD3 UR4, UR51, 0x4100, URZ ;  /* 0x0000410033047890 */ /* 0x000fc8000fffe03f */
[----:B------:R-:W-:-:S06]  /*5c20*/  ULOP3.LUT UP0, URZ, UR4, 0x9f, URZ, 0xc0, !UPT ;  /* 0x0000009f043f7892 */ /* 0x000fcc000f80c03f */
[----:B------:R-:W-:-:S13]  /*5c30*/  PLOP3.LUT P0, PT, PT, PT, UP0, 0x80, 0x0 ;  /* 0x000000000000781c */ /* 0x000fda0003f0f008 */
        /* <DEDUP_REMOVED lines=17> */
.L_x_40:
[----:B------:R-:W1:Y:S02]  /*5d50*/  LDC.64 R4, c[0x0][0x590] ;  /* 0x00016400ff047b82 */ /* 0x000e640000000a00 */
[----:B-1----:R-:W-:-:S04]  /*5d60*/  ISETP.NE.U32.AND P2, PT, R4, RZ, PT ;  /* 0x000000ff0400720c */ /* 0x002fc80003f45070 */
[----:B------:R-:W-:-:S13]  /*5d70*/  ISETP.NE.AND.EX P2, PT, R5, RZ, PT, P2 ;  /* 0x000000ff0500720c */ /* 0x000fda0003f45320 */
[----:B------:R-:W-:Y:S05]  /*5d80*/  @!P2 BRA `(.L_x_41) ;  /* 0x00000000003ca947 */ /* 0x000fea0003800000 */
[----:B------:R-:W-:Y:S02]  /*5d90*/  ULDC.64 UR4, c[0x0][0x588] ;  /* 0x0001620000047ab9 */ /* 0x000fe40000000a00 */
[----:B------:R-:W-:-:S04]  /*5da0*/  ISETP.NE.U32.AND P0, PT, RZ, UR4, PT ;  /* 0x00000004ff007c0c */ /* 0x000fc8000bf05070 */
[----:B------:R-:W-:-:S13]  /*5db0*/  ISETP.NE.AND.EX P0, PT, RZ, UR5, PT, P0 ;  /* 0x00000005ff007c0c */ /* 0x000fda000bf05300 */
[----:B------:R-:W-:Y:S05]  /*5dc0*/  @!P0 BRA `(.L_x_42) ;  /* 0x00000000001c8947 */ /* 0x000fea0003800000 */
[----:B------:R-:W1:Y:S01]  /*5dd0*/  LDC.64 R6, c[0x0][0x588] ;  /* 0x00016200ff067b82 */ /* 0x000e620000000a00 */
[----:B------:R-:W-:-:S04]  /*5de0*/  IMAD R3, R4, UR47, RZ ;  /* 0x0000002f04037c24 */ /* 0x000fc8000f8e02ff */
[----:B-1----:R-:W-:-:S05]  /*5df0*/  IMAD.WIDE R6, R3, 0x4, R6 ;  /* 0x0000000403067825 */ /* 0x002fca00078e0206 */
[----:B-----5:R1:W5:Y:S01]  /*5e00*/  LDG.E R16, desc[UR58][R6.64] ;  /* 0x0000003a06107981 */ /* 0x020362000c1e1900 */
[----:B------:R-:W-:-:S05]  /*5e10*/  MOV R0, 0x1 ;  /* 0x0000000100007802 */ /* 0x000fca0000000f00 */
[----:B------:R1:W-:Y:S01]  /*5e20*/  STL.S16 [R1+0xcc], R0 ;  /* 0x0000cc0001007387 */ /* 0x0003e20000100600 */
[----:B------:R-:W-:Y:S05]  /*5e30*/  BRA `(.L_x_41) ;  /* 0x0000000000107947 */ /* 0x000fea0003800000 */
.L_x_42:
[----:B------:R-:W-:Y:S01]  /*5e40*/  MOV R0, 0x1 ;  /* 0x0000000100007802 */ /* 0x000fe20000000f00 */
[----:B------:R-:W-:Y:S02]  /*5e50*/  ULDC UR4, c[0x0][0x580] ;  /* 0x0001600000047ab9 */ /* 0x000fe40000000800 */
[----:B-----5:R-:W-:Y:S02]  /*5e60*/  MOV R16, UR4 ;  /* 0x0000000400107c02 */ /* 0x020fe40008000f00 */
[----:B------:R3:W-:Y:S05]  /*5e70*/  STL.S16 [R1+0xcc], R0 ;  /* 0x0000cc0001007387 */ /* 0x0007ea0000100600 */
.L_x_41:
[----:B-1----:R-:W1:Y:S02]  /*5e80*/  LDC.64 R6, c[0x0][0x5b0] ;  /* 0x00016c00ff067b82 */ /* 0x002e640000000a00 */
[----:B-1----:R-:W-:-:S04]  /*5e90*/  ISETP.NE.U32.AND P0, PT, R6, RZ, PT ;  /* 0x000000ff0600720c */ /* 0x002fc80003f05070 */
[----:B------:R-:W-:-:S13]  /*5ea0*/  ISETP.NE.AND.EX P0, PT, R7, RZ, PT, P0 ;  /* 0x000000ff0700720c */ /* 0x000fda0003f05300 */
[----:B------:R-:W-:Y:S05]  /*5eb0*/  @!P0 BRA `(.L_x_43) ;  /* 0x00000000002c8947 */ /* 0x000fea0003800000 */
[----:B------:R-:W-:Y:S02]  /*5ec0*/  ULDC.64 UR4, c[0x0][0x5a8] ;  /* 0x00016a0000047ab9 */ /* 0x000fe40000000a00 */
[----:B------:R-:W-:-:S04]  /*5ed0*/  ISETP.NE.U32.AND P0, PT, RZ, UR4, PT ;  /* 0x00000004ff007c0c */ /* 0x000fc8000bf05070 */
[----:B------:R-:W-:-:S13]  /*5ee0*/  ISETP.NE.AND.EX P0, PT, RZ, UR5, PT, P0 ;  /* 0x00000005ff007c0c */ /* 0x000fda000bf05300 */
[----:B------:R-:W-:Y:S05]  /*5ef0*/  @!P0 BRA `(.L_x_44) ;  /* 0x0000000000148947 */ /* 0x000fea0003800000 */
[----:B-----5:R-:W1:Y:S01]  /*5f00*/  LDC.64 R2, c[0x0][0x5a8] ;  /* 0x00016a00ff027b82 */ /* 0x020e620000000a00 */
[----:B------:R-:W-:-:S04]  /*5f10*/  IMAD R7, R6, UR47, RZ ;  /* 0x0000002f06077c24 */ /* 0x000fc8000f8e02ff */
[----:B-1----:R-:W-:-:S06]  /*5f20*/  IMAD.WIDE R2, R7, 0x4, R2 ;  /* 0x0000000407027825 */ /* 0x002fcc00078e0202 */
[----:B------:R1:W5:Y:S01]  /*5f30*/  LDG.E R2, desc[UR58][R2.64] ;  /* 0x0000003a02027981 */ /* 0x000362000c1e1900 */
[----:B------:R-:W-:Y:S05]  /*5f40*/  BRA `(.L_x_43) ;  /* 0x0000000000087947 */ /* 0x000fea0003800000 */
.L_x_44:
[----:B------:R-:W-:Y:S02]  /*5f50*/  ULDC UR4, c[0x0][0x5a0] ;  /* 0x0001680000047ab9 */ /* 0x000fe40000000800 */
[----:B-----5:R-:W-:-:S07]  /*5f60*/  MOV R2, UR4 ;  /* 0x0000000400027c02 */ /* 0x020fce0008000f00 */
.L_x_43:
[----:B------:R-:W-:Y:S01]  /*5f70*/  ULDC.64 UR4, c[0x0][0x588] ;  /* 0x0001620000047ab9 */ /* 0x000fe20000000a00 */
[----:B------:R-:W-:Y:S01]  /*5f80*/  ISETP.NE.U32.AND P3, PT, R4, RZ, PT ;  /* 0x000000ff0400720c */ /* 0x000fe20003f65070 */
[----:B------:R-:W-:Y:S02]  /*5f90*/  UISETP.NE.U32.AND UP0, UPT, UR4, URZ, UPT ;  /* 0x0000003f0400728c */ /* 0x000fe4000bf05070 */
[----:B------:R-:W-:Y:S02]  /*5fa0*/  ISETP.NE.U32.AND P4, PT, RZ, UR4, PT ;  /* 0x00000004ff007c0c */ /* 0x000fe4000bf85070 */
[----:B------:R-:W-:Y:S01]  /*5fb0*/  ISETP.NE.AND.EX P3, PT, R5, RZ, PT, P3 ;  /* 0x000000ff0500720c */ /* 0x000fe20003f65330 */
[----:B------:R-:W-:Y:S02]  /*5fc0*/  UISETP.NE.AND.EX UP0, UPT, UR5, URZ, UPT, UP0 ;  /* 0x0000003f0500728c */ /* 0x000fe4000bf05300 */
[----:B------:R-:W-:Y:S02]  /*5fd0*/  ISETP.NE.AND.EX P4, PT, RZ, UR5, PT, P4 ;  /* 0x00000005ff007c0c */ /* 0x000fe4000bf85340 */
[----:B------:R-:W-:-:S02]  /*5fe0*/  PLOP3.LUT P0, PT, PT, PT, PT, 0x8, 0x0 ;  /* 0x000000000000781c */ /* 0x000fc40003f0e170 */
[----:B------:R-:W-:-:S04]  /*5ff0*/  PLOP3.LUT P1, PT, PT, PT, UP0, 0x80, 0x0 ;  /* 0x000000000000781c */ /* 0x000fc80003f2f008 */
[----:B------:R-:W-:-:S05]  /*6000*/  PLOP3.LUT P1, PT, P1, PT, PT, 0x8, 0x0 ;  /* 0x000000000000781c */ /* 0x000fca0000f2e170 */
[----:B------:R-:W-:Y:S08]  /*6010*/  @P4 BRA P3, `(.L_x_45) ;  /* 0x0000000000284947 */ /* 0x000ff00001800000 */
[----:B------:R-:W-:Y:S04]  /*6020*/  BSSY B0, `(.L_x_45) ;  /* 0x0000009000007945 */ /* 0x000fe80003800000 */
[----:B------:R-:W-:Y:S05]  /*6030*/  @!P2 BRA `(.L_x_46) ;  /* 0x000000000018a947 */ /* 0x000fea0003800000 */
[----:B---3--:R-:W3:Y:S01]  /*6040*/  LDL R0, [R1+0xcc] ;  /* 0x0000cc0001007983 */ /* 0x008ee20000100800 */
[----:B------:R-:W-:Y:S02]  /*6050*/  PLOP3.LUT P0, PT, P1, PT, PT, 0x80, 0x0 ;  /* 0x000000000000781c */ /* 0x000fe40000f0f070 */
[----:B---3--:R-:W-:-:S13]  /*6060*/  LOP3.LUT P3, RZ, R0, 0xff, RZ, 0xc0, !PT ;  /* 0x000000ff00ff7812 */ /* 0x008fda000786c0ff */
[----:B------:R-:W-:Y:S05]  /*6070*/  @!P3 BRA `(.L_x_47) ;  /* 0x00000000000cb947 */ /* 0x000fea0003800000 */
[----:B-----5:R-:W-:Y:S01]  /*6080*/  FSETP.EQ.AND P0, PT, R16, RZ, PT ;  /* 0x000000ff1000720b */ /* 0x020fe20003f02000 */
[----:B------:R-:W-:-:S12]  /*6090*/  BRA `(.L_x_47) ;  /* 0x0000000000047947 */ /* 0x000fd80003800000 */
.L_x_46:
[----:B-----5:R-:W-:-:S13]  /*60a0*/  FSETP.EQ.AND P0, PT, R16, RZ, PT ;  /* 0x000000ff1000720b */ /* 0x020fda0003f02000 */
.L_x_47:
[----:B------:R-:W-:Y:S05]  /*60b0*/  BSYNC B0 ;  /* 0x0000000000007941 */ /* 0x000fea0003800000 */
.L_x_45:
[----:B------:R-:W-:Y:S04]  /*60c0*/  BSSY B0, `(.L_x_48) ;  /* 0x0000008000007945 */ /* 0x000fe80003800000 */
[----:B------:R-:W-:Y:S05]  /*60d0*/  @!P2 BRA `(.L_x_49) ;  /* 0x000000000014a947 */ /* 0x000fea0003800000 */
[----:B---3--:R-:W3:Y:S02]  /*60e0*/  LDL R0, [R1+0xcc] ;  /* 0x0000cc0001007983 */ /* 0x008ee40000100800 */
[----:B---3--:R-:W-:-:S13]  /*60f0*/  LOP3.LUT P2, RZ, R0, 0xff, RZ, 0xc0, !PT ;  /* 0x000000ff00ff7812 */ /* 0x008fda000784c0ff */
[----:B------:R-:W-:Y:S05]  /*6100*/  @!P2 BRA `(.L_x_50) ;  /* 0x00000000000ca947 */ /* 0x000fea0003800000 */
[----:B-----5:R-:W-:Y:S01]  /*6110*/  FSETP.EQ.AND P1, PT, R16, RZ, PT ;  /* 0x000000ff1000720b */ /* 0x020fe20003f22000 */
[----:B------:R-:W-:-:S12]  /*6120*/  BRA `(.L_x_50) ;  /* 0x0000000000047947 */ /* 0x000fd80003800000 */
.L_x_49:
[----:B-----5:R-:W-:-:S13]  /*6130*/  FSETP.EQ.AND P1, PT, R16, RZ, PT ;  /* 0x000000ff1000720b */ /* 0x020fda0003f22000 */
.L_x_50:
[----:B------:R-:W-:Y:S05]  /*6140*/  BSYNC B0 ;  /* 0x0000000000007941 */ /* 0x000fea0003800000 */
.L_x_48:
[----:B------:R-:W-:Y:S01]  /*6150*/  BSSY B0, `(.L_x_51) ;  /* 0x0000047000007945 */ /* 0x000fe20003800000 */
[----:B------:R-:W-:Y:S02]  /*6160*/  CS2R R8, SRZ ;  /* 0x0000000000087805 */ /* 0x000fe4000001ff00 */
[----:B------:R-:W-:Y:S01]  /*6170*/  CS2R R6, SRZ ;  /* 0x0000000000067805 */ /* 0x000fe2000001ff00 */
[----:B------:R-:W-:Y:S06]  /*6180*/  @P0 BRA `(.L_x_52) ;  /* 0x00000004000c0947 */ /* 0x000fec0003800000 */
[----:B---3--:R-:W-:-:S04]  /*6190*/  MOV R0, UR50 ;  /* 0x0000003200007c02 */ /* 0x008fc80008000f00 */
[----:B------:R-:W-:-:S13]  /*61a0*/  ISETP.NE.AND P3, PT, R0, 0x3, PT ;  /* 0x000000030000780c */ /* 0x000fda0003f65270 */
[----:B------:R-:W-:Y:S05]  /*61b0*/  @!P3 BRA `(.L_x_53) ;  /* 0x000000000004b947 */ /* 0x000fea0003800000 */
[----:B------:R-:W-:Y:S01]  /*61c0*/  BPT.TRAP 0x1 ;  /* 0x000000040000795c */ /* 0x000fe20000300000 */
.L_x_53:
[----:B-1----:R-:W3:Y:S04]  /*61d0*/  LDL R3, [R1+0xb4] ;  /* 0x0000b40001037983 */ /* 0x002ee80000100800 */
[----:B------:R-:W4:Y:S01]  /*61e0*/  LDL R0, [R1+0xb8] ;  /* 0x0000b80001007983 */ /* 0x000f220000100800 */
[----:B------:R-:W-:Y:S01]  /*61f0*/  BSSY B1, `(.L_x_54) ;  /* 0x0000006000017945 */ /* 0x000fe20003800000 */
[----:B------:R-:W-:Y:S02]  /*6200*/  CS2R R8, SRZ ;  /* 0x0000000000087805 */ /* 0x000fe4000001ff00 */
[----:B---3--:R-:W-:Y:S02]  /*6210*/  LEA R13, R3, UR51, 0x3 ;  /* 0x00000033030d7c11 */ /* 0x008fe4000f8e18ff */
[----:B----4-:R-:W-:-:S04]  /*6220*/  SHF.L.U32 R0, R0, 0x1f, RZ ;  /* 0x0000001f00007819 */ /* 0x010fc800000006ff */
[----:B------:R-:W1:Y:S02]  /*6230*/  SYNCS.PHASECHK.TRANS64.TRYWAIT P2, [R13+URZ+0x80], R0 ;  /* 0x000080000d0075a7 */ /* 0x000e64000804017f */
[----:B-1----:R-:W-:Y:S05]  /*6240*/  @!P2 BRA `(.L_x_55) ;  /* 0x0000014800b0a947 */ /* 0x002fea0003800000 */
.L_x_626:
[----:B------:R-:W-:Y:S05]  /*6250*/  BSYNC B1 ;  /* 0x0000000000017941 */ /* 0x000fea0003800000 */
.L_x_54:
[----:B------:R3:W5:Y:S01]  /*6260*/  LDL R12, [R1+0xb4] ;  /* 0x0000b400010c7983 */ /* 0x0007620000100800 */
[----:B------:R-:W-:Y:S01]  /*6270*/  BSSY B1, `(.L_x_56) ;  /* 0x0000020000017945 */ /* 0x000fe20003800000 */
[----:B------:R-:W-:-:S03]  /*6280*/  CS2R R6, SRZ ;  /* 0x0000000000067805 */ /* 0x000fc6000001ff00 */
[----:B------:R-:W-:Y:S05]  /*6290*/  @P1 BRA `(.L_x_57) ;  /* 0x0000000000741947 */ /* 0x000fea0003800000 */
[----:B------:R-:W1:Y:S02]  /*62a0*/  S2R R10, SR_TID.X ;  /* 0x00000000000a7919 */ /* 0x000e640000002100 */
[C---:B-1----:R-:W-:Y:S02]  /*62b0*/  SHF.L.U32 R0, R10.reuse, 0x4, RZ ;  /* 0x000000040a007819 */ /* 0x042fe400000006ff */
[C---:B------:R-:W-:Y:S02]  /*62c0*/  SHF.L.U32 R3, R10.reuse, 0x1, RZ ;  /* 0x000000010a037819 */ /* 0x040fe400000006ff */
[----:B------:R-:W-:Y:S02]  /*62d0*/  SHF.L.U32 R5, R10, 0x3, RZ ;  /* 0x000000030a057819 */ /* 0x000fe400000006ff */
[----:B------:R-:W-:Y:S02]  /*62e0*/  LOP3.LUT R0, R0, 0xe00, RZ, 0xc0, !PT ;  /* 0x00000e0000007812 */ /* 0x000fe400078ec0ff */
[----:B------:R-:W-:-:S02]  /*62f0*/  LOP3.LUT R4, R5, 0x80, RZ, 0xc0, !PT ;  /* 0x0000008005047812 */ /* 0x000fc400078ec0ff */
[----:B------:R-:W-:Y:S02]  /*6300*/  LOP3.LUT R0, R0, 0x6, R3, 0xf8, !PT ;  /* 0x0000000600007812 */ /* 0x000fe400078ef803 */
[--C-:B------:R-:W-:Y:S02]  /*6310*/  LOP3.LUT R3, R4, 0x10, R10.reuse, 0xf8, !PT ;  /* 0x0000001004037812 */ /* 0x100fe400078ef80a */
[----:B------:R-:W-:Y:S02]  /*6320*/  LOP3.LUT R0, R0, 0x60, R5, 0xf8, !PT ;  /* 0x0000006000007812 */ /* 0x000fe400078ef805 */
[----:B------:R-:W-:Y:S02]  /*6330*/  SHF.R.U32.HI R4, RZ, 0x4, R10 ;  /* 0x00000004ff047819 */ /* 0x000fe4000001160a */
[----:B------:R-:W-:Y:S02]  /*6340*/  LOP3.LUT R0, R0, R3, RZ, 0xfc, !PT ;  /* 0x0000000300007212 */ /* 0x000fe400078efcff */
[----:B------:R-:W-:-:S02]  /*6350*/  LOP3.LUT P2, RZ, R4, 0x1, RZ, 0xc0, !PT ;  /* 0x0000000104ff7812 */ /* 0x000fc4000784c0ff */
[----:B-----5:R-:W-:-:S04]  /*6360*/  LEA R0, R12, R0, 0xc ;  /* 0x000000000c007211 */ /* 0x020fc800078e60ff */
[----:B------:R-:W-:Y:S01]  /*6370*/  IADD3 R3, R0, UR51, RZ ;  /* 0x0000003300037c10 */ /* 0x000fe2000fffe0ff */
[----:B------:R-:W-:Y:S03]  /*6380*/  LDS.U16 R6, [R0+UR51+0x200] ;  /* 0x0002003300067984 */ /* 0x000fe60008000400 */
[C---:B------:R-:W-:Y:S01]  /*6390*/  IADD3 R4, R3.reuse, 0x100, RZ ;  /* 0x0000010003047810 */ /* 0x040fe20007ffe0ff */
[----:B------:R-:W-:Y:S01]  /*63a0*/  LDS.U16 R7, [R0+UR51+0x208] ;  /* 0x0002083300077984 */ /* 0x000fe20008000400 */
[----:B------:R-:W-:Y:S02]  /*63b0*/  IADD3 R5, R3, 0x110, RZ ;  /* 0x0000011003057810 */ /* 0x000fe40007ffe0ff */
[----:B------:R-:W-:Y:S01]  /*63c0*/  @P2 IADD3 R5, R4, -0x10, RZ ;  /* 0xfffffff004052810 */ /* 0x000fe20007ffe0ff */
[----:B------:R-:W1:Y:S04]  /*63d0*/  LDS.U16 R3, [R0+UR51+0x100] ;  /* 0x0001003300037984 */ /* 0x000e680008000400 */
[----:B------:R-:W-:Y:S04]  /*63e0*/  LDS.U16 R8, [R5+0x100] ;  /* 0x0001000005087984 */ /* 0x000fe80000000400 */
[----:B------:R-:W4:Y:S04]  /*63f0*/  LDS.U16 R9, [R5] ;  /* 0x0000000005097984 */ /* 0x000f280000000400 */
[----:B------:R-:W2:Y:S04]  /*6400*/  LDS.U16 R4, [R0+UR51+0x108] ;  /* 0x0001083300047984 */ /* 0x000ea80008000400 */
[----:B------:R-:W-:Y:S04]  /*6410*/  LDS.U16 R10, [R5+0x108] ;  /* 0x00010800050a7984 */ /* 0x000fe80000000400 */
[----:B------:R-:W3:Y:S01]  /*6420*/  LDS.U16 R11, [R5+0x8] ;  /* 0x00000800050b7984 */ /* 0x000ee20000000400 */
[----:B-1----:R-:W-:-:S02]  /*6430*/  PRMT R6, R3, 0x5410, R6 ;  /* 0x0000541003067816 */ /* 0x002fc40000000006 */
[----:B----4-:R-:W-:Y:S02]  /*6440*/  PRMT R8, R9, 0x5410, R8 ;  /* 0x0000541009087816 */ /* 0x010fe40000000008 */
[----:B--2---:R-:W-:Y:S02]  /*6450*/  PRMT R7, R4, 0x5410, R7 ;  /* 0x0000541004077816 */ /* 0x004fe40000000007 */
[----:B---3--:R-:W-:-:S07]  /*6460*/  PRMT R9, R11, 0x5410, R10 ;  /* 0x000054100b097816 */ /* 0x008fce000000000a */
.L_x_57:
[----:B------:R-:W-:Y:S05]  /*6470*/  BSYNC B1 ;  /* 0x0000000000017941 */ /* 0x000fea0003800000 */
.L_x_56:
[----:B------:R-:W-:Y:S01]  /*6480*/  @!PT LDS RZ, [RZ] ;  /* 0x00000000fffff984 */ /* 0x000fe20000000800 */
[----:B------:R-:W-:Y:S01]  /*6490*/  @!PT LDS RZ, [RZ] ;  /* 0x00000000fffff984 */ /* 0x000fe20000000800 */
[----:B------:R-:W-:Y:S01]  /*64a0*/  @!PT LDS RZ, [RZ] ;  /* 0x00000000fffff984 */ /* 0x000fe20000000800 */
[----:B------:R-:W-:Y:S01]  /*64b0*/  @!PT LDS RZ, [RZ] ;  /* 0x00000000fffff984 */ /* 0x000fe20000000800 */
[----:B------:R4:W-:Y:S06]  /*64c0*/  MEMBAR.ALL.CTA ;  /* 0x0000000000007992 */ /* 0x0009ec0000008000 */
[----:B----4-:R-:W4:Y:S01]  /*64d0*/  FENCE.VIEW.ASYNC.S ;  /* 0x00000000000073c6 */ /* 0x010f220000000000 */
[----:B------:R-:W-:Y:S05]  /*64e0*/  @!P3 BRA `(.L_x_58) ;  /* 0x000000000004b947 */ /* 0x000fea0003800000 */
[----:B------:R-:W-:Y:S01]  /*64f0*/  BPT.TRAP 0x1 ;  /* 0x000000040000795c */ /* 0x000fe20000300000 */
.L_x_58:
[----:B------:R-:W2:Y:S01]  /*6500*/  LDL.LU R4, [R1+0xb8] ;  /* 0x0000b80001047983 */ /* 0x000ea20000300800 */
[----:B-1----:R-:W-:Y:S01]  /*6510*/  IADD3 R0, R13, 0xa0, RZ ;  /* 0x000000a00d007810 */ /* 0x002fe20007ffe0ff */
[----:B------:R-:W1:Y:S03]  /*6520*/  S2R R3, SR_CgaCtaId ;  /* 0x0000000000037919 */ /* 0x000e660000008800 */
[----:B-1----:R-:W-:-:S04]  /*6530*/  PRMT R0, R3, 0x654, R0 ;  /* 0x0000065403007816 */ /* 0x002fc80000000000 */
[----:B----4-:R1:W-:Y:S02]  /*6540*/  SYNCS.ARRIVE.TRANS64.RED.A1T0 RZ, [R0+URZ], RZ ;  /* 0x000000ff00ff79a7 */ /* 0x0103e4000810043f */
[----:B-1---5:R-:W-:-:S04]  /*6550*/  IADD3 R0, R12, 0x1, RZ ;  /* 0x000000010c007810 */ /* 0x022fc80007ffe0ff */
[----:B------:R-:W-:-:S04]  /*6560*/  ISETP.NE.AND P2, PT, R0, 0x4, PT ;  /* 0x000000040000780c */ /* 0x000fc80003f45270 */
[----:B------:R-:W-:Y:S02]  /*6570*/  SEL R3, RZ, 0x1, P2 ;  /* 0x00000001ff037807 */ /* 0x000fe40001000000 */
[----:B------:R-:W-:Y:S02]  /*6580*/  SEL R0, R0, RZ, P2 ;  /* 0x000000ff00007207 */ /* 0x000fe40001000000 */
[----:B--2---:R-:W-:-:S05]  /*6590*/  LOP3.LUT R4, R4, R3, RZ, 0x3c, !PT ;  /* 0x0000000304047212 */ /* 0x004fca00078e3cff */
[----:B------:R4:W-:Y:S04]  /*65a0*/  STL [R1+0xb8], R4 ;  /* 0x0000b80401007387 */ /* 0x0009e80000100800 */
[----:B------:R4:W-:Y:S02]  /*65b0*/  STL [R1+0xb4], R0 ;  /* 0x0000b40001007387 */ /* 0x0009e40000100800 */
.L_x_52:
[----:B------:R-:W-:Y:S05]  /*65c0*/  BSYNC B0 ;  /* 0x0000000000007941 */ /* 0x000fea0003800000 */
.L_x_51:
[----:B---34-:R-:W-:Y:S01]  /*65d0*/  F2FP.F16.E4M3.UNPACK_B R0, R6 ;  /* 0x00000006ff00723e */ /* 0x018fe200020006ff */
[C---:B-----5:R-:W-:Y:S01]  /*65e0*/  FMUL R10, R2.reuse, R226 ;  /* 0x000000e2020a7220 */ /* 0x060fe20000400000 */
[----:B------:R-:W-:Y:S01]  /*65f0*/  F2FP.F16.E4M3.UNPACK_B R4, R7 ;  /* 0x00000007ff04723e */ /* 0x000fe200020006ff */
[C---:B------:R-:W-:Y:S01]  /*6600*/  FMUL R14, R2.reuse, R224 ;  /* 0x000000e0020e7220 */ /* 0x040fe20000400000 */
[C---:B------:R-:W-:Y:S01]  /*6610*/  FMUL R227, R2.reuse, R227 ;  /* 0x000000e302e37220 */ /* 0x040fe20000400000 */
[--C-:B------:R-:W-:Y:S02]  /*6620*/  HADD2.F32 R11, -RZ, R0.reuse.H0_H0 ;  /* 0x20000000ff0b7230 */ /* 0x100fe40000004100 */
[----:B------:R-:W-:Y:S01]  /*6630*/  FMUL R20, R2, R220 ;  /* 0x000000dc02147220 */ /* 0x000fe20000400000 */
[----:B-1----:R-:W-:Y:S01]  /*6640*/  HADD2.F32 R3, -RZ, R0.H1_H1 ;  /* 0x30000000ff037230 */ /* 0x002fe20000004100 */
[----:B------:R-:W-:Y:S01]  /*6650*/  F2FP.F16.E4M3.UNPACK_B R0, R6.H1 ;  /* 0x00000006ff00723e */ /* 0x000fe200030006ff */
[----:B------:R-:W-:-:S02]  /*6660*/  HADD2.F32 R13, -RZ, R4.H0_H0 ;  /* 0x20000004ff0d7230 */ /* 0x000fc40000004100 */
[C---:B------:R-:W-:Y:S01]  /*6670*/  FFMA R11, R16.reuse, R11, R227 ;  /* 0x0000000b100b7223 */ /* 0x040fe200000000e3 */
[----:B------:R-:W-:Y:S02]  /*6680*/  HADD2.F32 R5, -RZ, R4.H1_H1 ;  /* 0x30000004ff057230 */ /* 0x000fe40000004100 */
[----:B------:R-:W-:Y:S01]  /*6690*/  FFMA R10, R16, R3, R10 ;  /* 0x00000003100a7223 */ /* 0x000fe2000000000a */
[--C-:B------:R-:W-:Y:S02]  /*66a0*/  HADD2.F32 R15, -RZ, R0.reuse.H0_H0 ;  /* 0x20000000ff0f7230 */ /* 0x100fe40000004100 */
[C---:B------:R-:W-:Y:S01]  /*66b0*/  FMUL R4, R2.reuse, R223 ;  /* 0x000000df02047220 */ /* 0x040fe20000400000 */
[----:B------:R-:W-:Y:S01]  /*66c0*/  HADD2.F32 R3, -RZ, R0.H1_H1 ;  /* 0x30000000ff037230 */ /* 0x000fe20000004100 */
[----:B------:R-:W-:Y:S01]  /*66d0*/  F2FP.F16.E4M3.UNPACK_B R0, R7.H1 ;  /* 0x00000007ff00723e */ /* 0x000fe200030006ff */
[----:B------:R-:W-:Y:S01]  /*66e0*/  FMUL R12, R2, R222 ;  /* 0x000000de020c7220 */ /* 0x000fe20000400000 */
[C---:B------:R-:W-:Y:S01]  /*66f0*/  FFMA R13, R16.reuse, R13, R4 ;  /* 0x0000000d100d7223 */ /* 0x040fe20000000004 */
[----:B------:R-:W-:Y:S01]  /*6700*/  F2FP.F16.E4M3.UNPACK_B R4, R8 ;  /* 0x00000008ff04723e */ /* 0x000fe200020006ff */
[----:B------:R-:W-:Y:S01]  /*6710*/  FFMA R14, R16, R3, R14 ;  /* 0x00000003100e7223 */ /* 0x000fe2000000000e */
[----:B------:R-:W-:-:S02]  /*6720*/  HADD2.F32 R3, -RZ, R0.H1_H1 ;  /* 0x30000000ff037230 */ /* 0x000fc40000004100 */
[C---:B------:R-:W-:Y:S01]  /*6730*/  FFMA R12, R16.reuse, R5, R12 ;  /* 0x00000005100c7223 */ /* 0x040fe2000000000c */
[----:B------:R-:W-:Y:S01]  /*6740*/  HADD2.F32 R21, -RZ, R0.H0_H0 ;  /* 0x20000000ff157230 */ /* 0x000fe20000004100 */
[----:B------:R-:W-:Y:S01]  /*6750*/  MOV R0, 0x3bbb989d ;  /* 0x3bbb989d00007802 */ /* 0x000fe20000000f00 */
[--C-:B------:R-:W-:Y:S02]  /*6760*/  HADD2.F32 R25, -RZ, R4.reuse.H0_H0 ;  /* 0x20000004ff197230 */ /* 0x100fe40000004100 */
[----:B------:R-:W-:Y:S01]  /*6770*/  FFMA R20, R16, R3, R20 ;  /* 0x0000000310147223 */ /* 0x000fe20000000014 */
[----:B------:R-:W-:Y:S01]  /*6780*/  MOV R3, 0x437c0000 ;  /* 0x437c000000037802 */ /* 0x000fe20000000f00 */
[----:B------:R-:W-:Y:S02]  /*6790*/  HADD2.F32 R5, -RZ, R4.H1_H1 ;  /* 0x30000004ff057230 */ /* 0x000fe40000004100 */
[CC--:B------:R-:W-:Y:S01]  /*67a0*/  FFMA.SAT R24, -R11.reuse, R0.reuse, 0.5 ;  /* 0x3f0000000b187423 */ /* 0x0c0fe20000002100 */
[----:B------:R-:W-:Y:S01]  /*67b0*/  FFMA.SAT R30, -R10, R0, 0.5 ;  /* 0x3f0000000a1e7423 */ /* 0x000fe20000002100 */
[----:B------:R-:W-:Y:S01]  /*67c0*/  FMUL R225, R2, R225 ;  /* 0x000000e102e17220 */ /* 0x000fe20000400000 */
[----:B------:R-:W-:Y:S01]  /*67d0*/  F2FP.F16.E4M3.UNPACK_B R28, R8.H1 ;  /* 0x00000008ff1c723e */ /* 0x000fe200030006ff */
[----:B------:R-:W-:Y:S01]  /*67e0*/  FFMA.RM R4, R24, R3, 12582913 ;  /* 0x4b40000118047423 */ /* 0x000fe20000004003 */
[----:B------:R-:W-:Y:S01]  /*67f0*/  FMUL R24, R2, R218 ;  /* 0x000000da02187220 */ /* 0x000fe20000400000 */
[----:B------:R-:W-:Y:S01]  /*6800*/  FFMA R15, R16, R15, R225 ;  /* 0x0000000f100f7223 */ /* 0x000fe200000000e1 */
[----:B------:R-:W-:Y:S01]  /*6810*/  FFMA.SAT R34, -R14, R0, 0.5 ;  /* 0x3f0000000e227423 */ /* 0x000fe20000002100 */
[----:B------:R-:W-:Y:S01]  /*6820*/  FADD R26, R4, -12583039 ;  /* 0xcb40007f041a7421 */ /* 0x000fe20000000000 */
[----:B------:R-:W-:Y:S01]  /*6830*/  FFMA R24, R16, R5, R24 ;  /* 0x0000000510187223 */ /* 0x000fe20000000018 */
[----:B------:R-:W-:Y:S01]  /*6840*/  FFMA.RM R5, R30, R3, 12582913 ;  /* 0x4b4000011e057423 */ /* 0x000fe20000004003 */
[----:B------:R-:W-:Y:S01]  /*6850*/  FMUL R221, R2, R221 ;  /* 0x000000dd02dd7220 */ /* 0x000fe20000400000 */
[----:B------:R-:W-:Y:S01]  /*6860*/  FFMA R26, -R11, 1.4426950216293334961, -R26 ;  /* 0x3fb8aa3b0b1a7823 */ /* 0x000fe2000000091a */
[----:B------:R-:W-:-:S02]  /*6870*/  HADD2.F32 R31, -RZ, R28.H0_H0 ;  /* 0x2000001cff1f7230 */ /* 0x000fc40000004100 */
[----:B------:R-:W-:Y:S01]  /*6880*/  FADD R29, R5, -12583039 ;  /* 0xcb40007f051d7421 */ /* 0x000fe20000000000 */
[-C--:B------:R-:W-:Y:S01]  /*6890*/  FFMA.SAT R30, -R15, R0.reuse, 0.5 ;  /* 0x3f0000000f1e7423 */ /* 0x080fe20000002100 */
[----:B------:R-:W-:Y:S02]  /*68a0*/  HADD2.F32 R33, -RZ, R28.H1_H1 ;  /* 0x3000001cff217230 */ /* 0x000fe40000004100 */
[----:B------:R-:W-:Y:S01]  /*68b0*/  FFMA.RM R28, R34, R3, 12582913 ;  /* 0x4b400001221c7423 */ /* 0x000fe20000004003 */
[----:B------:R-:W-:Y:S01]  /*68c0*/  FFMA R29, -R10, 1.4426950216293334961, -R29 ;  /* 0x3fb8aa3b0a1d7823 */ /* 0x000fe2000000091d */
[-C--:B------:R-:W-:Y:S01]  /*68d0*/  FFMA.SAT R34, -R13, R0.reuse, 0.5 ;  /* 0x3f0000000d227423 */ /* 0x080fe20000002100 */
[----:B------:R-:W-:Y:S01]  /*68e0*/  FFMA R27, -R11, 1.925963033500011079e-08, R26 ;  /* 0x32a570600b1b7823 */ /* 0x000fe2000000011a */
[----:B------:R-:W-:Y:S01]  /*68f0*/  FFMA R21, R16, R21, R221 ;  /* 0x0000001510157223 */ /* 0x000fe200000000dd */
[-C--:B------:R-:W-:Y:S01]  /*6900*/  FFMA.RM R26, R30, R3.reuse, 12582913 ;  /* 0x4b4000011e1a7423 */ /* 0x080fe20000004003 */
[----:B------:R-:W-:Y:S01]  /*6910*/  FFMA R30, -R10, 1.925963033500011079e-08, R29 ;  /* 0x32a570600a1e7823 */ /* 0x000fe2000000011d */
[----:B------:R-:W-:Y:S01]  /*6920*/  FFMA.RM R29, R34, R3, 12582913 ;  /* 0x4b400001221d7423 */ /* 0x000fe20000004003 */
[----:B------:R-:W-:Y:S01]  /*6930*/  FADD R39, R28, -12583039 ;  /* 0xcb40007f1c277421 */ /* 0x000fe20000000000 */
[----:B------:R-:W-:Y:S01]  /*6940*/  FFMA.SAT R42, -R21, R0, 0.5 ;  /* 0x3f000000152a7423 */ /* 0x000fe20000002100 */
[C---:B------:R-:W-:Y:S01]  /*6950*/  FMUL R219, R2.reuse, R219 ;  /* 0x000000db02db7220 */ /* 0x040fe20000400000 */
[----:B------:R-:W-:Y:S01]  /*6960*/  FMUL R37, R2, R216 ;  /* 0x000000d802257220 */ /* 0x000fe20000400000 */
[----:B------:R-:W-:Y:S01]  /*6970*/  F2FP.F16.E4M3.UNPACK_B R35, R9 ;  /* 0x00000009ff23723e */ /* 0x000fe200020006ff */
[----:B------:R-:W-:Y:S01]  /*6980*/  FADD R34, R29, -12583039 ;  /* 0xcb40007f1d227421 */ /* 0x000fe20000000000 */
[----:B------:R-:W-:Y:S01]  /*6990*/  FFMA R39, -R14, 1.4426950216293334961, -R39 ;  /* 0x3fb8aa3b0e277823 */ /* 0x000fe20000000927 */
[----:B------:R-:W-:Y:S01]  /*69a0*/  FFMA.RM R42, R42, R3, 12582913 ;  /* 0x4b4000012a2a7423 */ /* 0x000fe20000004003 */
[C---:B------:R-:W-:Y:S01]  /*69b0*/  FFMA R25, R16.reuse, R25, R219 ;  /* 0x0000001910197223 */ /* 0x040fe200000000db */
[----:B------:R-:W-:Y:S01]  /*69c0*/  FFMA R33, R16, R33, R37 ;  /* 0x0000002110217223 */ /* 0x000fe20000000025 */
[----:B------:R-:W-:Y:S01]  /*69d0*/  FFMA.SAT R38, -R12, R0, 0.5 ;  /* 0x3f0000000c267423 */ /* 0x000fe20000002100 */
[----:B------:R-:W-:-:S02]  /*69e0*/  HADD2.F32 R37, -RZ, R35.H0_H0 ;  /* 0x20000023ff257230 */ /* 0x000fc40000004100 */
[----:B------:R-:W-:Y:S01]  /*69f0*/  FFMA R34, -R13, 1.4426950216293334961, -R34 ;  /* 0x3fb8aa3b0d227823 */ /* 0x000fe20000000922 */
[----:B------:R-:W-:Y:S01]  /*6a00*/  FFMA R39, -R14, 1.925963033500011079e-08, R39 ;  /* 0x32a570600e277823 */ /* 0x000fe20000000127 */
[----:B------:R-:W-:Y:S01]  /*6a10*/  FMUL R215, R2, R215 ;  /* 0x000000d702d77220 */ /* 0x000fe20000400000 */
[----:B------:R-:W-:Y:S01]  /*6a20*/  FADD R36, R42, -12583039 ;  /* 0xcb40007f2a247421 */ /* 0x000fe20000000000 */
[-C--:B------:R-:W-:Y:S01]  /*6a30*/  FFMA.SAT R46, -R25, R0.reuse, 0.5 ;  /* 0x3f000000192e7423 */ /* 0x080fe20000002100 */
[----:B------:R-:W-:Y:S01]  /*6a40*/  FFMA.RM R38, R38, R3, 12582913 ;  /* 0x4b40000126267423 */ /* 0x000fe20000004003 */
[----:B------:R-:W-:Y:S01]  /*6a50*/  FFMA R43, -R13, 1.925963033500011079e-08, R34 ;  /* 0x32a570600d2b7823 */ /* 0x000fe20000000122 */
[----:B------:R1:W-:Y:S01]  /*6a60*/  MUFU.EX2 R40, R39 ;  /* 0x0000002700287308 */ /* 0x0003e20000000800 */
[----:B------:R-:W-:Y:S01]  /*6a70*/  FFMA R34, R16, R37, R215 ;  /* 0x0000002510227223 */ /* 0x000fe200000000d7 */
[----:B------:R-:W-:Y:S02]  /*6a80*/  HADD2.F32 R35, -RZ, R35.H1_H1 ;  /* 0x30000023ff237230 */ /* 0x000fe40000004100 */
[C---:B------:R-:W-:Y:S01]  /*6a90*/  FFMA R36, -R21.reuse, 1.4426950216293334961, -R36 ;  /* 0x3fb8aa3b15247823 */ /* 0x040fe20000000924 */
[----:B------:R-:W-:Y:S01]  /*6aa0*/  F2FP.F16.E4M3.UNPACK_B R37, R9.H1 ;  /* 0x00000009ff25723e */ /* 0x000fe200030006ff */
[----:B------:R-:W-:Y:S01]  /*6ab0*/  FFMA.RM R46, R46, R3, 12582913 ;  /* 0x4b4000012e2e7423 */ /* 0x000fe20000004003 */
[----:B------:R-:W-:Y:S01]  /*6ac0*/  FADD R41, R38, -12583039 ;  /* 0xcb40007f26297421 */ /* 0x000fe20000000000 */
[----:B------:R-:W-:Y:S01]  /*6ad0*/  FFMA.SAT R48, -R24, R0, 0.5 ;  /* 0x3f00000018307423 */ /* 0x000fe20000002100 */
[----:B------:R-:W-:Y:S01]  /*6ae0*/  FFMA R49, -R21, 1.925963033500011079e-08, R36 ;  /* 0x32a5706015317823 */ /* 0x000fe20000000124 */
[----:B-1----:R-:W-:Y:S01]  /*6af0*/  FMUL R39, R2, R214 ;  /* 0x000000d602277220 */ /* 0x002fe20000400000 */
[----:B------:R-:W-:Y:S01]  /*6b00*/  FADD R36, R46, -12583039 ;  /* 0xcb40007f2e247421 */ /* 0x000fe20000000000 */
[----:B------:R-:W-:Y:S01]  /*6b10*/  FFMA R41, -R12, 1.4426950216293334961, -R41 ;  /* 0x3fb8aa3b0c297823 */ /* 0x000fe20000000929 */
[----:B------:R-:W-:Y:S01]  /*6b20*/  FMUL R213, R2, R213 ;  /* 0x000000d502d57220 */ /* 0x000fe20000400000 */
[----:B------:R-:W-:Y:S01]  /*6b30*/  FFMA R35, R16, R35, R39 ;  /* 0x0000002310237223 */ /* 0x000fe20000000027 */
[----:B------:R-:W-:-:S02]  /*6b40*/  HADD2.F32 R39, -RZ, R37.H0_H0 ;  /* 0x20000025ff277230 */ /* 0x000fc40000004100 */
[----:B------:R-:W-:Y:S01]  /*6b50*/  FFMA.RM R48, R48, R3, 12582913 ;  /* 0x4b40000130307423 */ /* 0x000fe20000004003 */
[----:B------:R-:W-:Y:S01]  /*6b60*/  FFMA R50, -R25, 1.4426950216293334961, -R36 ;  /* 0x3fb8aa3b19327823 */ /* 0x000fe20000000924 */
[----:B------:R-:W-:Y:S01]  /*6b70*/  FFMA R41, -R12, 1.925963033500011079e-08, R41 ;  /* 0x32a570600c297823 */ /* 0x000fe20000000129 */
[----:B------:R-:W1:Y:S01]  /*6b80*/  MUFU.EX2 R27, R27 ;  /* 0x0000001b001b7308 */ /* 0x000e620000000800 */
[----:B------:R-:W-:Y:S01]  /*6b90*/  FFMA R36, R16, R39, R213 ;  /* 0x0000002710247223 */ /* 0x000fe200000000d5 */
[----:B------:R-:W-:Y:S01]  /*6ba0*/  FADD R39, R48, -12583039 ;  /* 0xcb40007f30277421 */ /* 0x000fe20000000000 */
[----:B------:R-:W-:Y:S01]  /*6bb0*/  FMUL R217, R2, R217 ;  /* 0x000000d902d97220 */ /* 0x000fe20000400000 */
[-C--:B------:R-:W-:Y:S01]  /*6bc0*/  FFMA.SAT R44, -R20, R0.reuse, 0.5 ;  /* 0x3f000000142c7423 */ /* 0x080fe20000002100 */
[----:B------:R-:W-:Y:S02]  /*6bd0*/  HADD2.F32 R37, -RZ, R37.H1_H1 ;  /* 0x30000025ff257230 */ /* 0x000fe40000004100 */
[-C--:B------:R-:W-:Y:S01]  /*6be0*/  FFMA.SAT R58, -R34, R0.reuse, 0.5 ;  /* 0x3f000000223a7423 */ /* 0x080fe20000002100 */
[----:B------:R-:W-:Y:S01]  /*6bf0*/  FFMA R31, R16, R31, R217 ;  /* 0x0000001f101f7223 */ /* 0x000fe200000000d9 */
[----:B------:R3:W-:Y:S01]  /*6c00*/  MUFU.EX2 R45, R41 ;  /* 0x00000029002d7308 */ /* 0x0007e20000000800 */
[-C--:B------:R-:W-:Y:S01]  /*6c10*/  FFMA.RM R44, R44, R3.reuse, 12582913 ;  /* 0x4b4000012c2c7423 */ /* 0x080fe20000004003 */
[-C--:B------:R-:W-:Y:S01]  /*6c20*/  FFMA.SAT R60, -R35, R0.reuse, 0.5 ;  /* 0x3f000000233c7423 */ /* 0x080fe20000002100 */
[-C--:B------:R-:W-:Y:S01]  /*6c30*/  FFMA.SAT R52, -R31, R0.reuse, 0.5 ;  /* 0x3f0000001f347423 */ /* 0x080fe20000002100 */
[-C--:B------:R-:W-:Y:S01]  /*6c40*/  FFMA.SAT R56, -R33, R0.reuse, 0.5 ;  /* 0x3f00000021387423 */ /* 0x080fe20000002100 */
[----:B------:R-:W-:Y:S01]  /*6c50*/  FADD R47, R44, -12583039 ;  /* 0xcb40007f2c2f7421 */ /* 0x000fe20000000000 */
[----:B------:R-:W-:Y:S01]  /*6c60*/  FFMA.SAT R62, -R36, R0, 0.5 ;  /* 0x3f000000243e7423 */ /* 0x000fe20000002100 */
[-C--:B------:R-:W-:Y:S01]  /*6c70*/  FFMA.RM R58, R58, R3.reuse, 12582913 ;  /* 0x4b4000013a3a7423 */ /* 0x080fe20000004003 */
[----:B------:R-:W-:Y:S01]  /*6c80*/  FFMA.RM R60, R60, R3, 12582913 ;  /* 0x4b4000013c3c7423 */ /* 0x000fe20000004003 */
[----:B---3--:R-:W-:Y:S01]  /*6c90*/  FFMA R41, -R24, 1.4426950216293334961, -R39 ;  /* 0x3fb8aa3b18297823 */ /* 0x008fe20000000927 */
[----:B------:R-:W-:Y:S01]  /*6ca0*/  FMUL R39, R2, R212 ;  /* 0x000000d402277220 */ /* 0x000fe20000400000 */
[----:B------:R-:W3:Y:S01]  /*6cb0*/  MUFU.EX2 R43, R43 ;  /* 0x0000002b002b7308 */ /* 0x000ee20000000800 */
[----:B------:R-:W-:Y:S01]  /*6cc0*/  SHF.L.U32 R4, R4, 0x17, RZ ;  /* 0x0000001704047819 */ /* 0x000fe200000006ff */
[----:B------:R-:W-:Y:S01]  /*6cd0*/  FFMA R41, -R24, 1.925963033500011079e-08, R41 ;  /* 0x32a5706018297823 */ /* 0x000fe20000000129 */
[----:B------:R-:W-:Y:S01]  /*6ce0*/  FFMA R37, R16, R37, R39 ;  /* 0x0000002510257223 */ /* 0x000fe20000000027 */
[----:B------:R-:W-:Y:S01]  /*6cf0*/  FFMA R47, -R20, 1.4426950216293334961, -R47 ;  /* 0x3fb8aa3b142f7823 */ /* 0x000fe2000000092f */
[----:B------:R-:W-:Y:S01]  /*6d00*/  FFMA R50, -R25, 1.925963033500011079e-08, R50 ;  /* 0x32a5706019327823 */ /* 0x000fe20000000132 */
[----:B------:R-:W-:Y:S01]  /*6d10*/  FADD R39, R58, -12583039 ;  /* 0xcb40007f3a277421 */ /* 0x000fe20000000000 */
[----:B------:R-:W-:Y:S01]  /*6d20*/  FFMA.SAT R0, -R37, R0, 0.5 ;  /* 0x3f00000025007423 */ /* 0x000fe20000002100 */
[-C--:B------:R-:W-:Y:S01]  /*6d30*/  FFMA.RM R52, R52, R3.reuse, 12582913 ;  /* 0x4b40000134347423 */ /* 0x080fe20000004003 */
[-C--:B------:R-:W-:Y:S01]  /*6d40*/  FFMA.RM R56, R56, R3.reuse, 12582913 ;  /* 0x4b40000138387423 */ /* 0x080fe20000004003 */
[-C--:B------:R-:W-:Y:S01]  /*6d50*/  FFMA.RM R62, R62, R3.reuse, 12582913 ;  /* 0x4b4000013e3e7423 */ /* 0x080fe20000004003 */
[----:B------:R-:W-:Y:S01]  /*6d60*/  FFMA.RM R59, R0, R3, 12582913 ;  /* 0x4b400001003b7423 */ /* 0x000fe20000004003 */
[----:B------:R-:W-:Y:S01]  /*6d70*/  FADD R0, R60, -12583039 ;  /* 0xcb40007f3c007421 */ /* 0x000fe20000000000 */
[----:B------:R-:W-:Y:S01]  /*6d80*/  FADD R32, R26, -12583039 ;  /* 0xcb40007f1a207421 */ /* 0x000fe20000000000 */
[----:B------:R4:W-:Y:S01]  /*6d90*/  MUFU.EX2 R53, R41 ;  /* 0x0000002900357308 */ /* 0x0009e20000000800 */
[----:B------:R-:W-:Y:S01]  /*6da0*/  FFMA R47, -R20, 1.925963033500011079e-08, R47 ;  /* 0x32a57060142f7823 */ /* 0x000fe2000000012f */
[----:B------:R-:W-:Y:S01]  /*6db0*/  FFMA R39, -R34, 1.4426950216293334961, -R39 ;  /* 0x3fb8aa3b22277823 */ /* 0x000fe20000000927 */
[----:B-1----:R-:W-:Y:S01]  /*6dc0*/  FFMA R61, R4, R27, 1 ;  /* 0x3f800000043d7423 */ /* 0x002fe2000000001b */
[----:B------:R-:W-:Y:S01]  /*6dd0*/  FADD R54, R52, -12583039 ;  /* 0xcb40007f34367421 */ /* 0x000fe20000000000 */
[----:B------:R-:W-:Y:S01]  /*6de0*/  FADD R27, R62, -12583039 ;  /* 0xcb40007f3e1b7421 */ /* 0x000fe20000000000 */
[----:B------:R-:W-:Y:S01]  /*6df0*/  FFMA R0, -R35, 1.4426950216293334961, -R0 ;  /* 0x3fb8aa3b23007823 */ /* 0x000fe20000000900 */
[----:B------:R-:W-:Y:S01]  /*6e00*/  FFMA R32, -R15, 1.4426950216293334961, -R32 ;  /* 0x3fb8aa3b0f207823 */ /* 0x000fe20000000920 */
[----:B------:R1:W-:Y:S01]  /*6e10*/  MUFU.EX2 R51, R50 ;  /* 0x0000003200337308 */ /* 0x0003e20000000800 */
[----:B----4-:R-:W-:Y:S01]  /*6e20*/  SHF.L.U32 R41, R26, 0x17, RZ ;  /* 0x000000171a297819 */ /* 0x010fe200000006ff */
[----:B------:R-:W-:Y:S01]  /*6e30*/  FADD R26, R59, -12583039 ;  /* 0xcb40007f3b1a7421 */ /* 0x000fe20000000000 */
[----:B------:R-:W-:Y:S01]  /*6e40*/  FFMA R4, -R34, 1.925963033500011079e-08, R39 ;  /* 0x32a5706022047823 */ /* 0x000fe20000000127 */
[----:B------:R-:W-:Y:S01]  /*6e50*/  FFMA R54, -R31, 1.4426950216293334961, -R54 ;  /* 0x3fb8aa3b1f367823 */ /* 0x000fe20000000936 */
[----:B------:R-:W-:Y:S01]  /*6e60*/  SHF.L.U32 R39, R5, 0x17, RZ ;  /* 0x0000001705277819 */ /* 0x000fe200000006ff */
[----:B------:R-:W-:Y:S01]  /*6e70*/  FFMA R27, -R36, 1.4426950216293334961, -R27 ;  /* 0x3fb8aa3b241b7823 */ /* 0x000fe2000000091b */
[----:B------:R-:W-:Y:S01]  /*6e80*/  FFMA R26, -R37, 1.4426950216293334961, -R26 ;  /* 0x3fb8aa3b251a7823 */ /* 0x000fe2000000091a */
[----:B------:R-:W4:Y:S01]  /*6e90*/  MUFU.EX2 R49, R49 ;  /* 0x0000003100317308 */ /* 0x000f220000000800 */
[----:B-1----:R-:W-:Y:S01]  /*6ea0*/  FADD R50, R56, -12583039 ;  /* 0xcb40007f38327421 */ /* 0x002fe20000000000 */
[----:B------:R-:W-:Y:S01]  /*6eb0*/  SHF.L.U32 R3, R28, 0x17, RZ ;  /* 0x000000171c037819 */ /* 0x000fe200000006ff */
[----:B------:R-:W-:Y:S01]  /*6ec0*/  FFMA R5, -R35, 1.925963033500011079e-08, R0 ;  /* 0x32a5706023057823 */ /* 0x000fe20000000100 */
[----:B------:R-:W-:Y:S01]  /*6ed0*/  FFMA R32, -R15, 1.925963033500011079e-08, R32 ;  /* 0x32a570600f207823 */ /* 0x000fe20000000120 */
[----:B------:R-:W-:Y:S01]  /*6ee0*/  FFMA R50, -R33, 1.4426950216293334961, -R50 ;  /* 0x3fb8aa3b21327823 */ /* 0x000fe20000000932 */
[----:B------:R-:W-:Y:S01]  /*6ef0*/  SHF.L.U32 R0, R29, 0x17, RZ ;  /* 0x000000171d007819 */ /* 0x000fe200000006ff */
[----:B------:R-:W-:Y:S01]  /*6f00*/  FFMA R54, -R31, 1.925963033500011079e-08, R54 ;  /* 0x32a570601f367823 */ /* 0x000fe20000000136 */
[----:B------:R-:W1:Y:S01]  /*6f10*/  MUFU.EX2 R47, R47 ;  /* 0x0000002f002f7308 */ /* 0x000e620000000800 */
[----:B------:R-:W-:Y:S01]  /*6f20*/  IADD3 R28, R61, 0x1800000, RZ ;  /* 0x018000003d1c7810 */ /* 0x000fe20007ffe0ff */
[----:B------:R-:W-:Y:S01]  /*6f30*/  FFMA R50, -R33, 1.925963033500011079e-08, R50 ;  /* 0x32a5706021327823 */ /* 0x000fe20000000132 */
[----:B------:R-:W-:Y:S01]  /*6f40*/  FFMA R27, -R36, 1.925963033500011079e-08, R27 ;  /* 0x32a57060241b7823 */ /* 0x000fe2000000011b */
[----:B------:R-:W-:Y:S01]  /*6f50*/  FFMA R26, -R37, 1.925963033500011079e-08, R26 ;  /* 0x32a57060251a7823 */ /* 0x000fe2000000011a */
[----:B------:R-:W-:Y:S01]  /*6f60*/  LOP3.LUT R28, R28, 0x7f800000, RZ, 0xc0, !PT ;  /* 0x7f8000001c1c7812 */ /* 0x000fe200078ec0ff */
[----:B------:R-:W-:Y:S01]  /*6f70*/  FFMA R40, R3, R40, 1 ;  /* 0x3f80000003287423 */ /* 0x000fe20000000028 */
[----:B------:R-:W-:Y:S01]  /*6f80*/  SHF.L.U32 R38, R38, 0x17, RZ ;  /* 0x0000001726267819 */ /* 0x000fe200000006ff */
[----:B---3--:R-:W-:Y:S01]  /*6f90*/  FFMA R43, R0, R43, 1 ;  /* 0x3f800000002b7423 */ /* 0x008fe2000000002b */
[----:B------:R-:W3:Y:S01]  /*6fa0*/  MUFU.EX2 R30, R30 ;  /* 0x0000001e001e7308 */ /* 0x000ee20000000800 */
[----:B------:R-:W-:Y:S01]  /*6fb0*/  SHF.L.U32 R42, R42, 0x17, RZ ;  /* 0x000000172a2a7819 */ /* 0x000fe200000006ff */
[----:B------:R-:W-:Y:S01]  /*6fc0*/  BSSY B1, `(.L_x_59) ;  /* 0x0000029000017945 */ /* 0x000fe20003800000 */
[----:B------:R-:W-:Y:S01]  /*6fd0*/  ISETP.GT.U32.AND P2, PT, R28, 0x1ffffff, PT ;  /* 0x01ffffff1c00780c */ /* 0x000fe20003f44070 */
[----:B------:R-:W-:Y:S01]  /*6fe0*/  FFMA R45, R38, R45, 1 ;  /* 0x3f800000262d7423 */ /* 0x000fe2000000002d */
[----:B------:R-:W-:Y:S01]  /*6ff0*/  SHF.L.U32 R44, R44, 0x17, RZ ;  /* 0x000000172c2c7819 */ /* 0x000fe200000006ff */
[----:B----4-:R-:W-:Y:S01]  /*7000*/  FFMA R38, R42, R49, 1 ;  /* 0x3f8000002a267423 */ /* 0x010fe20000000031 */
[----:B------:R-:W-:Y:S01]  /*7010*/  SHF.L.U32 R42, R46, 0x17, RZ ;  /* 0x000000172e2a7819 */ /* 0x000fe200000006ff */
[----:B------:R-:W4:Y:S01]  /*7020*/  MUFU.EX2 R32, R32 ;  /* 0x0000002000207308 */ /* 0x000f220000000800 */
[----:B------:R-:W-:Y:S01]  /*7030*/  SHF.L.U32 R48, R48, 0x17, RZ ;  /* 0x0000001730307819 */ /* 0x000fe200000006ff */
[----:B-1----:R-:W-:Y:S01]  /*7040*/  FFMA R47, R44, R47, 1 ;  /* 0x3f8000002c2f7423 */ /* 0x002fe2000000002f */
[----:B------:R-:W-:Y:S01]  /*7050*/  SHF.L.U32 R46, R52, 0x17, RZ ;  /* 0x00000017342e7819 */ /* 0x000fe200000006ff */
[----:B------:R-:W-:Y:S01]  /*7060*/  FFMA R42, R42, R51, 1 ;  /* 0x3f8000002a2a7423 */ /* 0x000fe20000000033 */
[----:B------:R-:W-:Y:S01]  /*7070*/  SHF.L.U32 R49, R58, 0x17, RZ ;  /* 0x000000173a317819 */ /* 0x000fe200000006ff */
[----:B------:R-:W-:Y:S01]  /*7080*/  FFMA R44, R48, R53, 1 ;  /* 0x3f800000302c7423 */ /* 0x000fe20000000035 */
[----:B------:R-:W-:Y:S01]  /*7090*/  SHF.L.U32 R48, R56, 0x17, RZ ;  /* 0x0000001738307819 */ /* 0x000fe200000006ff */
[----:B------:R-:W1:Y:S01]  /*70a0*/  MUFU.EX2 R55, R54 ;  /* 0x0000003600377308 */ /* 0x000e620000000800 */
[----:B------:R-:W-:Y:S01]  /*70b0*/  SHF.L.U32 R51, R62, 0x17, RZ ;  /* 0x000000173e337819 */ /* 0x000fe200000006ff */
[----:B---3--:R-:W-:Y:S01]  /*70c0*/  FFMA R39, R39, R30, 1 ;  /* 0x3f80000027277423 */ /* 0x008fe2000000001e */
[----:B------:R-:W-:-:S05]  /*70d0*/  SHF.L.U32 R52, R59, 0x17, RZ ;  /* 0x000000173b347819 */ /* 0x000fca00000006ff */
[----:B------:R3:W2:Y:S01]  /*70e0*/  MUFU.EX2 R57, R50 ;  /* 0x0000003200397308 */ /* 0x0006a20000000800 */
[----:B----4-:R-:W-:-:S07]  /*70f0*/  FFMA R41, R41, R32, 1 ;  /* 0x3f80000029297423 */ /* 0x010fce0000000020 */
[----:B------:R-:W4:Y:S01]  /*7100*/  MUFU.EX2 R4, R4 ;  /* 0x0000000400047308 */ /* 0x000f220000000800 */
[----:B---3--:R-:W-:Y:S01]  /*7110*/  SHF.L.U32 R50, R60, 0x17, RZ ;  /* 0x000000173c327819 */ /* 0x008fe200000006ff */
[----:B-1----:R-:W-:-:S06]  /*7120*/  FFMA R46, R46, R55, 1 ;  /* 0x3f8000002e2e7423 */ /* 0x002fcc0000000037 */
[----:B------:R-:W1:Y:S01]  /*7130*/  MUFU.EX2 R5, R5 ;  /* 0x0000000500057308 */ /* 0x000e620000000800 */
[----:B--2---:R-:W-:-:S07]  /*7140*/  FFMA R48, R48, R57, 1 ;  /* 0x3f80000030307423 */ /* 0x004fce0000000039 */
[----:B------:R-:W2:Y:S01]  /*7150*/  MUFU.EX2 R0, R27 ;  /* 0x0000001b00007308 */ /* 0x000ea20000000800 */
[----:B----4-:R-:W-:-:S07]  /*7160*/  FFMA R49, R49, R4, 1 ;  /* 0x3f80000031317423 */ /* 0x010fce0000000004 */
[----:B------:R-:W3:Y:S01]  /*7170*/  MUFU.EX2 R3, R26 ;  /* 0x0000001a00037308 */ /* 0x000ee20000000800 */
[----:B-1----:R-:W-:Y:S01]  /*7180*/  FFMA R50, R50, R5, 1 ;  /* 0x3f80000032327423 */ /* 0x002fe20000000005 */
[----:B--2---:R-:W-:Y:S01]  /*7190*/  FFMA R51, R51, R0, 1 ;  /* 0x3f80000033337423 */ /* 0x004fe20000000000 */
[----:B---3--:R-:W-:Y:S01]  /*71a0*/  FFMA R52, R52, R3, 1 ;  /* 0x3f80000034347423 */ /* 0x008fe20000000003 */
[----:B------:R-:W-:Y:S06]  /*71b0*/  @P2 BRA `(.L_x_60) ;  /* 0x0000000000142947 */ /* 0x000fec0003800000 */
[----:B------:R-:W-:Y:S02]  /*71c0*/  MOV R0, R61 ;  /* 0x0000003d00007202 */ /* 0x000fe40000000f00 */
[----:B------:R-:W-:-:S07]  /*71d0*/  MOV R4, 0x71f0 ;  /* 0x000071f000047802 */ /* 0x000fce0000000f00 */
[----:B------:R-:W-:Y:S05]  /*71e0*/  CALL.REL.NOINC `($__internal_0_$__cuda_sm20_rcp_rn_f32_slowpath) ;  /* 0x00000144005c7944 */ /* 0x000fea0003c00000 */
[----:B------:R-:W-:Y:S01]  /*71f0*/  MOV R54, R0 ;  /* 0x0000000000367202 */ /* 0x000fe20000000f00 */
[----:B------:R-:W-:Y:S06]  /*7200*/  BRA `(.L_x_61) ;  /* 0x0000000000107947 */ /* 0x000fec0003800000 */
.L_x_60:
[----:B------:R-:W1:Y:S02]  /*7210*/  MUFU.RCP R54, R61 ;  /* 0x0000003d00367308 */ /* 0x000e640000001000 */
[----:B-1----:R-:W-:-:S04]  /*7220*/  FFMA R0, R61, R54, -1 ;  /* 0xbf8000003d007423 */ /* 0x002fc80000000036 */
[----:B------:R-:W-:-:S04]  /*7230*/  FADD.FTZ R3, -R0, -RZ ;  /* 0x800000ff00037221 */ /* 0x000fc80000010100 */
[----:B------:R-:W-:-:S07]  /*7240*/  FFMA R54, R54, R3, R54 ;  /* 0x0000000336367223 */ /* 0x000fce0000000036 */
.L_x_61:
[----:B------:R-:W-:Y:S05]  /*7250*/  BSYNC B1 ;  /* 0x0000000000017941 */ /* 0x000fea0003800000 */
.L_x_59:
[----:B------:R-:W-:Y:S01]  /*7260*/  IADD3 R0, R39, 0x1800000, RZ ;  /* 0x0180000027007810 */ /* 0x000fe20007ffe0ff */
[----:B------:R-:W-:Y:S03]  /*7270*/  BSSY B1, `(.L_x_62) ;  /* 0x000000d000017945 */ /* 0x000fe60003800000 */
[----:B------:R-:W-:-:S04]  /*7280*/  LOP3.LUT R0, R0, 0x7f800000, RZ, 0xc0, !PT ;  /* 0x7f80000000007812 */ /* 0x000fc800078ec0ff */
[----:B------:R-:W-:-:S13]  /*7290*/  ISETP.GT.U32.AND P2, PT, R0, 0x1ffffff, PT ;  /* 0x01ffffff0000780c */ /* 0x000fda0003f44070 */
[----:B------:R-:W-:Y:S05]  /*72a0*/  @P2 BRA `(.L_x_63) ;  /* 0x0000000000142947 */ /* 0x000fea0003800000 */
[----:B------:R-:W-:Y:S02]  /*72b0*/  MOV R0, R39 ;  /* 0x0000002700007202 */ /* 0x000fe40000000f00 */
[----:B------:R-:W-:-:S07]  /*72c0*/  MOV R4, 0x72e0 ;  /* 0x000072e000047802 */ /* 0x000fce0000000f00 */
[----:B------:R-:W-:Y:S05]  /*72d0*/  CALL.REL.NOINC `($__internal_0_$__cuda_sm20_rcp_rn_f32_slowpath) ;  /* 0x0000014400207944 */ /* 0x000fea0003c00000 */
[----:B------:R-:W-:Y:S01]  /*72e0*/  MOV R53, R0 ;  /* 0x0000000000357202 */ /* 0x000fe20000000f00 */
[----:B------:R-:W-:Y:S06]  /*72f0*/  BRA `(.L_x_64) ;  /* 0x0000000000107947 */ /* 0x000fec0003800000 */
.L_x_63:
[----:B------:R-:W1:Y:S02]  /*7300*/  MUFU.RCP R0, R39 ;  /* 0x0000002700007308 */ /* 0x000e640000001000 */
[----:B-1----:R-:W-:-:S04]  /*7310*/  FFMA R3, R39, R0, -1 ;  /* 0xbf80000027037423 */ /* 0x002fc80000000000 */
[----:B------:R-:W-:-:S04]  /*7320*/  FADD.FTZ R3, -R3, -RZ ;  /* 0x800000ff03037221 */ /* 0x000fc80000010100 */
[----:B------:R-:W-:-:S07]  /*7330*/  FFMA R53, R0, R3, R0 ;  /* 0x0000000300357223 */ /* 0x000fce0000000000 */
.L_x_64:
[----:B------:R-:W-:Y:S05]  /*7340*/  BSYNC B1 ;  /* 0x0000000000017941 */ /* 0x000fea0003800000 */
.L_x_62:
        /* <DEDUP_REMOVED lines=10> */
.L_x_66:
[----:B------:R-:W1:Y:S02]  /*73f0*/  MUFU.RCP R56, R41 ;  /* 0x0000002900387308 */ /* 0x000e640000001000 */
[----:B-1----:R-:W-:-:S04]  /*7400*/  FFMA R0, R41, R56, -1 ;  /* 0xbf80000029007423 */ /* 0x002fc80000000038 */
[----:B------:R-:W-:-:S04]  /*7410*/  FADD.FTZ R3, -R0, -RZ ;  /* 0x800000ff00037221 */ /* 0x000fc80000010100 */
[----:B------:R-:W-:-:S07]  /*7420*/  FFMA R56, R56, R3, R56 ;  /* 0x0000000338387223 */ /* 0x000fce0000000038 */
.L_x_67:
[----:B------:R-:W-:Y:S05]  /*7430*/  BSYNC B1 ;  /* 0x0000000000017941 */ /* 0x000fea0003800000 */
.L_x_65:
        /* <DEDUP_REMOVED lines=10> */
.L_x_69:
[----:B------:R-:W1:Y:S02]  /*74e0*/  MUFU.RCP R39, R40 ;  /* 0x0000002800277308 */ /* 0x000e640000001000 */
[----:B-1----:R-:W-:-:S04]  /*74f0*/  FFMA R0, R40, R39, -1 ;  /* 0xbf80000028007423 */ /* 0x002fc80000000027 */
[----:B------:R-:W-:-:S04]  /*7500*/  FADD.FTZ R0, -R0, -RZ ;  /* 0x800000ff00007221 */ /* 0x000fc80000010100 */
[----:B------:R-:W-:-:S07]  /*7510*/  FFMA R39, R39, R0, R39 ;  /* 0x0000000027277223 */ /* 0x000fce0000000027 */
.L_x_70:
[----:B------:R-:W-:Y:S05]  /*7520*/  BSYNC B1 ;  /* 0x0000000000017941 */ /* 0x000fea0003800000 */
.L_x_68:
        /* <DEDUP_REMOVED lines=10> */
.L_x_72:
[----:B------:R-:W1:Y:S02]  /*75d0*/  MUFU.RCP R40, R43 ;  /* 0x0000002b00287308 */ /* 0x000e640000001000 */
[----:B-1----:R-:W-:-:S04]  /*75e0*/  FFMA R0, R43, R40, -1 ;  /* 0xbf8000002b007423 */ /* 0x002fc80000000028 */
[----:B------:R-:W-:-:S04]  /*75f0*/  FADD.FTZ R3, -R0, -RZ ;  /* 0x800000ff00037221 */ /* 0x000fc80000010100 */
[----:B------:R-:W-:-:S07]  /*7600*/  FFMA R40, R40, R3, R40 ;  /* 0x0000000328287223 */ /* 0x000fce0000000028 */
.L_x_73:
[----:B------:R-:W-:Y:S05]  /*7610*/  BSYNC B1 ;  /* 0x0000000000017941 */ /* 0x000fea0003800000 */
.L_x_71:
        /* <DEDUP_REMOVED lines=10> */
.L_x_75:
[----:B------:R-:W1:Y:S02]  /*76c0*/  MUFU.RCP R0, R45 ;  /* 0x0000002d00007308 */ /* 0x000e640000001000 */
[----:B-1----:R-:W-:-:S04]  /*76d0*/  FFMA R3, R45, R0, -1 ;  /* 0xbf8000002d037423 */ /* 0x002fc80000000000 */
[----:B------:R-:W-:-:S04]  /*76e0*/  FADD.FTZ R3, -R3, -RZ ;  /* 0x800000ff03037221 */ /* 0x000fc80000010100 */
[----:B------:R-:W-:-:S07]  /*76f0*/  FFMA R41, R0, R3, R0 ;  /* 0x0000000300297223 */ /* 0x000fce0000000000 */
.L_x_76:
[----:B------:R-:W-:Y:S05]  /*7700*/  BSYNC B1 ;  /* 0x0000000000017941 */ /* 0x000fea0003800000 */
.L_x_74:
        /* <DEDUP_REMOVED lines=10> */
.L_x_78:
[----:B------:R-:W1:Y:S02]  /*77b0*/  MUFU.RCP R3, R38 ;  /* 0x0000002600037308 */ /* 0x000e640000001000 */
[----:B-1----:R-:W-:-:S04]  /*77c0*/  FFMA R0, R38, R3, -1 ;  /* 0xbf80000026007423 */ /* 0x002fc80000000003 */
[----:B------:R-:W-:-:S04]  /*77d0*/  FADD.FTZ R0, -R0, -RZ ;  /* 0x800000ff00007221 */ /* 0x000fc80000010100 */
[----:B------:R-:W-:-:S07]  /*77e0*/  FFMA R58, R3, R0, R3 ;  /* 0x00000000033a7223 */ /* 0x000fce0000000003 */
.L_x_79:
[----:B------:R-:W-:Y:S05]  /*77f0*/  BSYNC B1 ;  /* 0x0000000000017941 */ /* 0x000fea0003800000 */
.L_x_77:
        /* <DEDUP_REMOVED lines=10> */
.L_x_81:
[----:B------:R-:W1:Y:S02]  /*78a0*/  MUFU.RCP R0, R47 ;  /* 0x0000002f00007308 */ /* 0x000e640000001000 */
[----:B-1----:R-:W-:-:S04]  /*78b0*/  FFMA R3, R47, R0, -1 ;  /* 0xbf8000002f037423 */ /* 0x002fc80000000000 */
[----:B------:R-:W-:-:S04]  /*78c0*/  FADD.FTZ R3, -R3, -RZ ;  /* 0x800000ff03037221 */ /* 0x000fc80000010100 */
[----:B------:R-:W-:-:S07]  /*78d0*/  FFMA R43, R0, R3, R0 ;  /* 0x00000003002b7223 */ /* 0x000fce0000000000 */
.L_x_82:
[----:B------:R-:W-:Y:S05]  /*78e0*/  BSYNC B1 ;  /* 0x0000000000017941 */ /* 0x000fea0003800000 */
.L_x_80:
        /* <DEDUP_REMOVED lines=10> */
.L_x_84:
[----:B------:R-:W1:Y:S02]  /*7990*/  MUFU.RCP R3, R42 ;  /* 0x0000002a00037308 */ /* 0x000e640000001000 */
[----:B-1----:R-:W-:-:S04]  /*79a0*/  FFMA R0, R42, R3, -1 ;  /* 0xbf8000002a007423 */ /* 0x002fc80000000003 */
[----:B------:R-:W-:-:S04]  /*79b0*/  FADD.FTZ R0, -R0, -RZ ;  /* 0x800000ff00007221 */ /* 0x000fc80000010100 */
[----:B------:R-:W-:-:S07]  /*79c0*/  FFMA R38, R3, R0, R3 ;  /* 0x0000000003267223 */ /* 0x000fce0000000003 */
.L_x_85:
[----:B------:R-:W-:Y:S05]  /*79d0*/  BSYNC B1 ;  /* 0x0000000000017941 */ /* 0x000fea0003800000 */
.L_x_83:
        /* <DEDUP_REMOVED lines=10> */
.L_x_87:
[----:B------:R-:W1:Y:S02]  /*7a80*/  MUFU.RCP R45, R44 ;  /* 0x0000002c002d7308 */ /* 0x000e640000001000 */
[----:B-1----:R-:W-:-:S04]  /*7a90*/  FFMA R0, R44, R45, -1 ;  /* 0xbf8000002c007423 */ /* 0x002fc8000000002d */
[----:B------:R-:W-:-:S04]  /*7aa0*/  FADD.FTZ R0, -R0, -RZ ;  /* 0x800000ff00007221 */ /* 0x000fc80000010100 */
[----:B------:R-:W-:-:S07]  /*7ab0*/  FFMA R45, R45, R0, R45 ;  /* 0x000000002d2d7223 */ /* 0x000fce000000002d */
.L_x_88:
[----:B------:R-:W-:Y:S05]  /*7ac0*/  BSYNC B1 ;  /* 0x0000000000017941 */ /* 0x000fea0003800000 */
.L_x_86:
        /* <DEDUP_REMOVED lines=10> */
.L_x_90:
[----:B------:R-:W1:Y:S02]  /*7b70*/  MUFU.RCP R3, R46 ;  /* 0x0000002e00037308 */ /* 0x000e640000001000 */
[----:B-1----:R-:W-:-:S04]  /*7b80*/  FFMA R0, R46, R3, -1 ;  /* 0xbf8000002e007423 */ /* 0x002fc80000000003 */
[----:B------:R-:W-:-:S04]  /*7b90*/  FADD.FTZ R0, -R0, -RZ ;  /* 0x800000ff00007221 */ /* 0x000fc80000010100 */
[----:B------:R-:W-:-:S07]  /*7ba0*/  FFMA R42, R3, R0, R3 ;  /* 0x00000000032a7223 */ /* 0x000fce0000000003 */
.L_x_91:
[----:B------:R-:W-:Y:S05]  /*7bb0*/  BSYNC B1 ;  /* 0x0000000000017941 */ /* 0x000fea0003800000 */
.L_x_89:
        /* <DEDUP_REMOVED lines=10> */
.L_x_93:
[----:B------:R-:W1:Y:S02]  /*7c60*/  MUFU.RCP R3, R48 ;  /* 0x0000003000037308 */ /* 0x000e640000001000 */
[----:B-1----:R-:W-:-:S04]  /*7c70*/  FFMA R0, R48, R3, -1 ;  /* 0xbf80000030007423 */ /* 0x002fc80000000003 */
[----:B------:R-:W-:-:S04]  /*7c80*/  FADD.FTZ R0, -R0, -RZ ;  /* 0x800000ff00007221 */ /* 0x000fc80000010100 */
[----:B------:R-:W-:-:S07]  /*7c90*/  FFMA R44, R3, R0, R3 ;  /* 0x00000000032c7223 */ /* 0x000fce0000000003 */
.L_x_94:
[----:B------:R-:W-:Y:S05]  /*7ca0*/  BSYNC B1 ;  /* 0x0000000000017941 */ /* 0x000fea0003800000 */
.L_x_92:
        /* <DEDUP_REMOVED lines=10> */
.L_x_96:
[----:B------:R-:W1:Y:S02]  /*7d50*/  MUFU.RCP R0, R49 ;  /* 0x0000003100007308 */ /* 0x000e640000001000 */
[----:B-1----:R-:W-:-:S04]  /*7d60*/  FFMA R3, R49, R0, -1 ;  /* 0xbf80000031037423 */ /* 0x002fc80000000000 */
[----:B------:R-:W-:-:S04]  /*7d70*/  FADD.FTZ R3, -R3, -RZ ;  /* 0x800000ff03037221 */ /* 0x000fc80000010100 */
[----:B------:R-:W-:-:S07]  /*7d80*/  FFMA R47, R0, R3, R0 ;  /* 0x00000003002f7223 */ /* 0x000fce0000000000 */
.L_x_97:
[----:B------:R-:W-:Y:S05]  /*7d90*/  BSYNC B1 ;  /* 0x0000000000017941 */ /* 0x000fea0003800000 */
.L_x_95:
        /* <DEDUP_REMOVED lines=10> */
.L_x_99:
[----:B------:R-:W1:Y:S02]  /*7e40*/  MUFU.RCP R3, R50 ;  /* 0x0000003200037308 */ /* 0x000e640000001000 */
[----:B-1----:R-:W-:-:S04]  /*7e50*/  FFMA R0, R50, R3, -1 ;  /* 0xbf80000032007423 */ /* 0x002fc80000000003 */
[----:B------:R-:W-:-:S04]  /*7e60*/  FADD.FTZ R0, -R0, -RZ ;  /* 0x800000ff00007221 */ /* 0x000fc80000010100 */
[----:B------:R-:W-:-:S07]  /*7e70*/  FFMA R46, R3, R0, R3 ;  /* 0x00000000032e7223 */ /* 0x000fce0000000003 */
.L_x_100:
[----:B------:R-:W-:Y:S05]  /*7e80*/  BSYNC B1 ;  /* 0x0000000000017941 */ /* 0x000fea0003800000 */
.L_x_98:
        /* <DEDUP_REMOVED lines=10> */
.L_x_102:
[----:B------:R-:W1:Y:S02]  /*7f30*/  MUFU.RCP R0, R51 ;  /* 0x0000003300007308 */ /* 0x000e640000001000 */
[----:B-1----:R-:W-:-:S04]  /*7f40*/  FFMA R3, R51, R0, -1 ;  /* 0xbf80000033037423 */ /* 0x002fc80000000000 */
[----:B------:R-:W-:-:S04]  /*7f50*/  FADD.FTZ R3, -R3, -RZ ;  /* 0x800000ff03037221 */ /* 0x000fc80000010100 */
[----:B------:R-:W-:-:S07]  /*7f60*/  FFMA R49, R0, R3, R0 ;  /* 0x0000000300317223 */ /* 0x000fce0000000000 */
.L_x_103:
[----:B------:R-:W-:Y:S05]  /*7f70*/  BSYNC B1 ;  /* 0x0000000000017941 */ /* 0x000fea0003800000 */
.L_x_101:
        /* <DEDUP_REMOVED lines=8> */
[----:B------:R-:W-:Y:S05]  /*8000*/  BRA `(.L_x_106) ;  /* 0x0000000000107947 */ /* 0x000fea0003800000 */
.L_x_105:
[----:B------:R-:W1:Y:S02]  /*8010*/  MUFU.RCP R3, R52 ;  /* 0x0000003400037308 */ /* 0x000e640000001000 */
[----:B-1----:R-:W-:-:S04]  /*8020*/  FFMA R0, R52, R3, -1 ;  /* 0xbf80000034007423 */ /* 0x002fc80000000003 */
[----:B------:R-:W-:-:S04]  /*8030*/  FADD.FTZ R0, -R0, -RZ ;  /* 0x800000ff00007221 */ /* 0x000fc80000010100 */
[----:B------:R-:W-:-:S07]  /*8040*/  FFMA R0, R3, R0, R3 ;  /* 0x0000000003007223 */ /* 0x000fce0000000003 */
.L_x_106:
[----:B------:R-:W-:Y:S05]  /*8050*/  BSYNC B1 ;  /* 0x0000000000017941 */ /* 0x000fea0003800000 */
.L_x_104:
[----:B------:R-:W1:Y:S01]  /*8060*/  S2R R27, SR_TID.X ;  /* 0x00000000001b7919 */ /* 0x000e620000002100 */
[----:B------:R-:W-:Y:S01]  /*8070*/  FMUL R53, R10, R53 ;  /* 0x000000350a357220 */ /* 0x000fe20000400000 */
[----:B------:R-:W-:Y:S01]  /*8080*/  FMUL R54, R11, R54 ;  /* 0x000000360b367220 */ /* 0x000fe20000400000 */
[----:B------:R-:W-:Y:S01]  /*8090*/  FMUL R56, R15, R56 ;  /* 0x000000380f387220 */ /* 0x000fe20000400000 */
[----:B------:R-:W2:Y:S01]  /*80a0*/  S2R R26, SR_TID.X ;  /* 0x00000000001a7919 */ /* 0x000ea20000002100 */
[----:B------:R-:W-:Y:S01]  /*80b0*/  FMUL R39, R14, R39 ;  /* 0x000000270e277220 */ /* 0x000fe20000400000 */
        /* <DEDUP_REMOVED lines=12> */
[----:B------:R-:W-:-:S02]  /*8180*/  MOV R11, 0x10 ;  /* 0x00000010000b7802 */ /* 0x000fc40000000f00 */
[----:B------:R-:W-:Y:S02]  /*8190*/  F2FP.SATFINITE.E4M3.F32.PACK_AB_MERGE_C R53, R53, R54, RZ ;  /* 0x000000363535723e */ /* 0x000fe400048070ff */
[----:B------:R-:W-:Y:S02]  /*81a0*/  F2FP.SATFINITE.E4M3.F32.PACK_AB_MERGE_C R39, R39, R56, RZ ;  /* 0x000000382727723e */ /* 0x000fe400048070ff */
[----:B------:R-:W-:Y:S02]  /*81b0*/  F2FP.SATFINITE.E4M3.F32.PACK_AB_MERGE_C R41, R41, R40, RZ ;  /* 0x000000282929723e */ /* 0x000fe400048070ff */
[----:B------:R-:W-:Y:S02]  /*81c0*/  F2FP.SATFINITE.E4M3.F32.PACK_AB_MERGE_C R43, R43, R58, RZ ;  /* 0x0000003a2b2b723e */ /* 0x000fe400048070ff */
[----:B------:R-:W-:Y:S02]  /*81d0*/  F2FP.SATFINITE.E4M3.F32.PACK_AB_MERGE_C R45, R45, R38, RZ ;  /* 0x000000262d2d723e */ /* 0x000fe400048070ff */
[----:B------:R-:W-:-:S02]  /*81e0*/  F2FP.SATFINITE.E4M3.F32.PACK_AB_MERGE_C R33, R33, R42, RZ ;  /* 0x0000002a2121723e */ /* 0x000fc400048070ff */
[----:B-1----:R-:W-:Y:S02]  /*81f0*/  LOP3.LUT R27, R27, 0xff, RZ, 0xc0, !PT ;  /* 0x000000ff1b1b7812 */ /* 0x002fe400078ec0ff */
[----:B------:R-:W-:Y:S02]  /*8200*/  F2FP.SATFINITE.E4M3.F32.PACK_AB_MERGE_C R47, R46, R47, RZ ;  /* 0x0000002f2e2f723e */ /* 0x000fe400048070ff */
[----:B------:R-:W-:Y:S02]  /*8210*/  IADD3 R27, R27, 0x1f, RZ ;  /* 0x0000001f1b1b7810 */ /* 0x000fe40007ffe0ff */
[C---:B--2---:R-:W-:Y:S02]  /*8220*/  SHF.L.U32 R3, R26.reuse, 0x4, RZ ;  /* 0x000000041a037819 */ /* 0x044fe400000006ff */
[----:B------:R-:W-:Y:S02]  /*8230*/  ISETP.GT.U32.AND P5, PT, R27, 0x3e, PT ;  /* 0x0000003e1b00780c */ /* 0x000fe40003fa4070 */
[----:B------:R-:W-:-:S02]  /*8240*/  SHF.L.U32 R4, R26, 0x1, RZ ;  /* 0x000000011a047819 */ /* 0x000fc400000006ff */
[----:B------:R-:W-:Y:S02]  /*8250*/  LOP3.LUT R3, R3, 0xe00, RZ, 0xc0, !PT ;  /* 0x00000e0003037812 */ /* 0x000fe400078ec0ff */
[----:B------:R-:W-:Y:S02]  /*8260*/  SHF.L.U32 R10, R26, 0x3, RZ ;  /* 0x000000031a0a7819 */ /* 0x000fe400000006ff */
[----:B------:R-:W-:Y:S02]  /*8270*/  LOP3.LUT R3, R3, 0x6, R4, 0xf8, !PT ;  /* 0x0000000603037812 */ /* 0x000fe400078ef804 */
[----:B------:R-:W-:Y:S02]  /*8280*/  SHF.R.U32.HI R5, RZ, 0x4, R26 ;  /* 0x00000004ff057819 */ /* 0x000fe4000001161a */
[----:B------:R-:W-:Y:S02]  /*8290*/  LOP3.LUT R4, R10, 0x80, RZ, 0xc0, !PT ;  /* 0x000000800a047812 */ /* 0x000fe400078ec0ff */
[----:B------:R-:W-:-:S02]  /*82a0*/  LOP3.LUT P2, RZ, R5, 0x1, RZ, 0xc0, !PT ;  /* 0x0000000105ff7812 */ /* 0x000fc4000784c0ff */
[----:B------:R-:W-:Y:S02]  /*82b0*/  LOP3.LUT R3, R3, 0x60, R10, 0xf8, !PT ;  /* 0x0000006003037812 */ /* 0x000fe400078ef80a */
[----:B------:R-:W-:Y:S02]  /*82c0*/  LOP3.LUT R4, R4, 0x10, R26, 0xf8, !PT ;  /* 0x0000001004047812 */ /* 0x000fe400078ef81a */
[----:B------:R-:W-:Y:S02]  /*82d0*/  F2FP.SATFINITE.E4M3.F32.PACK_AB_MERGE_C R49, R0, R49, RZ ;  /* 0x000000310031723e */ /* 0x000fe400048070ff */
[----:B------:R-:W-:Y:S02]  /*82e0*/  LOP3.LUT R12, R3, R4, RZ, 0xfc, !PT ;  /* 0x00000004030c7212 */ /* 0x000fe400078efcff */
[----:B------:R-:W-:Y:S01]  /*82f0*/  SEL R11, R11, 0xfffffff0, !P2 ;  /* 0xfffffff00b0b7807 */ /* 0x000fe20005000000 */
[----:B------:R-:W-:Y:S06]  /*8300*/  @P5 BRA `(.L_x_107) ;  /* 0x0000000000045947 */ /* 0x000fec0003800000 */
[----:B------:R-:W-:-:S04]  /*8310*/  DEPBAR.LE SB0, 0x1 ;  /* 0x000080400000791a */ /* 0x000fc80000000000 */
.L_x_107:
[----:B------:R-:W-:Y:S05]  /*8320*/  WARPSYNC.ALL ;  /* 0x0000000000007948 */ /* 0x000fea0003800000 */
[----:B------:R-:W-:Y:S01]  /*8330*/  BAR.SYNC.DEFER_BLOCKING 0x1, 0x100 ;  /* 0x0044000000007b1d */ /* 0x000fe20000010000 */
[----:B------:R-:W-:-:S04]  /*8340*/  IADD3 R10, R12, UR51, RZ ;  /* 0x000000330c0a7c10 */ /* 0x000fc8000fffe0ff */
[----:B------:R-:W-:Y:S01]  /*8350*/  IADD3 R10, R10, R11, RZ ;  /* 0x0000000b0a0a7210 */ /* 0x000fe20007ffe0ff */
[----:B------:R-:W-:Y:S01]  /*8360*/  BSSY B0, `(.L_x_108) ;  /* 0x0000016000007945 */ /* 0x000fe20003800000 */
[----:B------:R1:W-:Y:S04]  /*8370*/  STS.U16 [R12+UR51+0x4100], R53 ;  /* 0x004100350c007988 */ /* 0x0003e80008000433 */
[----:B------:R1:W-:Y:S04]  /*8380*/  STS.U16 [R12+UR51+0x4200], R39 ;  /* 0x004200270c007988 */ /* 0x0003e80008000433 */
[----:B------:R1:W-:Y:S04]  /*8390*/  STS.U16 [R12+UR51+0x4108], R41 ;  /* 0x004108290c007988 */ /* 0x0003e80008000433 */
[----:B------:R1:W-:Y:S04]  /*83a0*/  STS.U16 [R12+UR51+0x4208], R43 ;  /* 0x0042082b0c007988 */ /* 0x0003e80008000433 */
[----:B------:R1:W-:Y:S04]  /*83b0*/  STS.U16 [R10+0x4100], R45 ;  /* 0x0041002d0a007388 */ /* 0x0003e80000000400 */
[----:B------:R1:W-:Y:S04]  /*83c0*/  STS.U16 [R10+0x4200], R33 ;  /* 0x004200210a007388 */ /* 0x0003e80000000400 */
[----:B------:R1:W-:Y:S04]  /*83d0*/  STS.U16 [R10+0x4108], R47 ;  /* 0x0041082f0a007388 */ /* 0x0003e80000000400 */
[----:B------:R1:W-:Y:S01]  /*83e0*/  STS.U16 [R10+0x4208], R49 ;  /* 0x004208310a007388 */ /* 0x0003e20000000400 */
[----:B------:R-:W-:Y:S01]  /*83f0*/  @!PT LDS RZ, [RZ] ;  /* 0x00000000fffff984 */ /* 0x000fe20000000800 */
[----:B------:R-:W-:Y:S01]  /*8400*/  @!PT LDS RZ, [RZ] ;  /* 0x00000000fffff984 */ /* 0x000fe20000000800 */
[----:B------:R-:W-:Y:S01]  /*8410*/  @!PT LDS RZ, [RZ] ;  /* 0x00000000fffff984 */ /* 0x000fe20000000800 */
[----:B------:R-:W-:Y:S01]  /*8420*/  @!PT LDS RZ, [RZ] ;  /* 0x00000000fffff984 */ /* 0x000fe20000000800 */
[----:B------:R2:W-:Y:S06]  /*8430*/  MEMBAR.ALL.CTA ;  /* 0x0000000000007992 */ /* 0x0005ec0000008000 */
[----:B--2---:R-:W2:Y:S02]  /*8440*/  FENCE.VIEW.ASYNC.S ;  /* 0x00000000000073c6 */ /* 0x004ea40000000000 */
[----:B--2---:R-:W-:Y:S06]  /*8450*/  BAR.SYNC.DEFER_BLOCKING 0x1, 0x100 ;  /* 0x0044000000007b1d */ /* 0x004fec0000010000 */
[----:B-1----:R-:W-:Y:S05]  /*8460*/  @P5 BRA `(.L_x_109) ;  /* 0x0000000000145947 */ /* 0x002fea0003800000 */
[----:B------:R-:W-:Y:S02]  /*8470*/  UIADD3 UR4, UP0, UR60, 0x4f0, URZ ;  /* 0x000004f03c047890 */ /* 0x000fe4000ff1e03f */
[----:B------:R-:W-:Y:S02]  /*8480*/  UIADD3 UR44, UR51, 0x4100, URZ ;  /* 0x00004100332c7890 */ /* 0x000fe4000fffe03f */
[----:B------:R-:W-:-:S09]  /*8490*/  UIADD3.X UR5, URZ, UR61, URZ, UP0, !UPT ;  /* 0x0000003d3f057290 */ /* 0x000fd200087fe43f */
[----:B------:R1:W-:Y:S02]  /*84a0*/  UTMASTG.3D [UR44], [UR4] ;  /* 0x0000002c040073b5 */ /* 0x0003e40008010000 */
[----:B-1----:R0:W-:Y:S02]  /*84b0*/  UTMACMDFLUSH ;  /* 0x00000000000079b7 */ /* 0x0021e40000000000 */
.L_x_109:
[----:B------:R-:W-:Y:S05]  /*84c0*/  BSYNC B0 ;  /* 0x0000000000007941 */ /* 0x000fea0003800000 */
.L_x_108:
[----:B------:R-:W-:Y:S04]  /*84d0*/  BSSY B0, `(.L_x_110) ;  /* 0x0000036000007945 */ /* 0x000fe80003800000 */
[----:B------:R-:W-:Y:S05]  /*84e0*/  @P0 BRA `(.L_x_111) ;  /* 0x0000000000d00947 */ /* 0x000fea0003800000 */
[----:B------:R-:W-:-:S04]  /*84f0*/  MOV R0, UR50 ;  /* 0x0000003200007c02 */ /* 0x000fc80008000f00 */
[----:B------:R-:W-:-:S13]  /*8500*/  ISETP.NE.AND P3, PT, R0, 0x3, PT ;  /* 0x000000030000780c */ /* 0x000fda0003f65270 */
[----:B------:R-:W-:Y:S05]  /*8510*/  @!P3 BRA `(.L_x_112) ;  /* 0x000000000004b947 */ /* 0x000fea0003800000 */
[----:B------:R-:W-:Y:S01]  /*8520*/  BPT.TRAP 0x1 ;  /* 0x000000040000795c */ /* 0x000fe20000300000 */
.L_x_112:
[----:B------:R-:W2:Y:S04]  /*8530*/  LDL R3, [R1+0xb4] ;  /* 0x0000b40001037983 */ /* 0x000ea80000100800 */
[----:B------:R-:W3:Y:S01]  /*8540*/  LDL R0, [R1+0xb8] ;  /* 0x0000b80001007983 */ /* 0x000ee20000100800 */
[----:B------:R-:W-:Y:S01]  /*8550*/  BSSY B1, `(.L_x_113) ;  /* 0x0000005000017945 */ /* 0x000fe20003800000 */
[----:B--2---:R-:W-:Y:S02]  /*8560*/  LEA R14, R3, UR51, 0x3 ;  /* 0x00000033030e7c11 */ /* 0x004fe4000f8e18ff */
[----:B---3--:R-:W-:-:S04]  /*8570*/  SHF.L.U32 R3, R0, 0x1f, RZ ;  /* 0x0000001f00037819 */ /* 0x008fc800000006ff */
[----:B------:R-:W1:Y:S02]  /*8580*/  SYNCS.PHASECHK.TRANS64.TRYWAIT P2, [R14+URZ+0x80], R3 ;  /* 0x000080030e0075a7 */ /* 0x000e64000804017f */
[----:B-1----:R-:W-:Y:S05]  /*8590*/  @!P2 BRA `(.L_x_114) ;  /* 0x0000012400f0a947 */ /* 0x002fea0003800000 */
.L_x_627:
[----:B------:R-:W-:Y:S05]  /*85a0*/  BSYNC B1 ;  /* 0x0000000000017941 */ /* 0x000fea0003800000 */
.L_x_113:
[----:B------:R-:W-:Y:S04]  /*85b0*/  BSSY B1, `(.L_x_115) ;  /* 0x0000012000017945 */ /* 0x000fe80003800000 */
[----:B------:R-:W-:Y:S05]  /*85c0*/  @P1 BRA `(.L_x_116) ;  /* 0x0000000000401947 */ /* 0x000fea0003800000 */
[----:B------:R-:W2:Y:S02]  /*85d0*/  LDL R0, [R1+0xb4] ;  /* 0x0000b40001007983 */ /* 0x000ea40000100800 */
[----:B--2---:R-:W-:-:S04]  /*85e0*/  LEA R15, R0, R12, 0xc ;  /* 0x0000000c000f7211 */ /* 0x004fc800078e60ff */
[----:B------:R-:W-:Y:S01]  /*85f0*/  IADD3 R0, R15, UR51, RZ ;  /* 0x000000330f007c10 */ /* 0x000fe2000fffe0ff */
[----:B------:R-:W-:Y:S03]  /*8600*/  LDS.U16 R6, [R15+UR51+0x200] ;  /* 0x000200330f067984 */ /* 0x000fe60008000400 */
[----:B------:R-:W-:Y:S01]  /*8610*/  IADD3 R13, R0, R11, RZ ;  /* 0x0000000b000d7210 */ /* 0x000fe20007ffe0ff */
[----:B-1----:R-:W1:Y:S04]  /*8620*/  LDS.U16 R3, [R15+UR51+0x100] ;  /* 0x000100330f037984 */ /* 0x002e680008000400 */
[----:B------:R-:W-:Y:S04]  /*8630*/  LDS.U16 R7, [R15+UR51+0x208] ;  /* 0x000208330f077984 */ /* 0x000fe80008000400 */
[----:B------:R-:W2:Y:S04]  /*8640*/  LDS.U16 R0, [R15+UR51+0x108] ;  /* 0x000108330f007984 */ /* 0x000ea80008000400 */
[----:B------:R-:W-:Y:S04]  /*8650*/  LDS.U16 R8, [R13+0x200] ;  /* 0x000200000d087984 */ /* 0x000fe80000000400 */
[----:B------:R-:W3:Y:S04]  /*8660*/  LDS.U16 R5, [R13+0x100] ;  /* 0x000100000d057984 */ /* 0x000ee80000000400 */
[----:B------:R-:W-:Y:S04]  /*8670*/  LDS.U16 R9, [R13+0x208] ;  /* 0x000208000d097984 */ /* 0x000fe80000000400 */
[----:B------:R-:W4:Y:S01]  /*8680*/  LDS.U16 R4, [R13+0x108] ;  /* 0x000108000d047984 */ /* 0x000f220000000400 */
[----:B-1----:R-:W-:-:S02]  /*8690*/  PRMT R6, R3, 0x5410, R6 ;  /* 0x0000541003067816 */ /* 0x002fc40000000006 */
[----:B--2---:R-:W-:Y:S02]  /*86a0*/  PRMT R7, R0, 0x5410, R7 ;  /* 0x0000541000077816 */ /* 0x004fe40000000007 */
[----:B---3--:R-:W-:Y:S02]  /*86b0*/  PRMT R8, R5, 0x5410, R8 ;  /* 0x0000541005087816 */ /* 0x008fe40000000008 */
[----:B----4-:R-:W-:-:S07]  /*86c0*/  PRMT R9, R4, 0x5410, R9 ;  /* 0x0000541004097816 */ /* 0x010fce0000000009 */
.L_x_116:
[----:B------:R-:W-:Y:S05]  /*86d0*/  BSYNC B1 ;  /* 0x0000000000017941 */ /* 0x000fea0003800000 */
.L_x_115:
[----:B------:R-:W-:Y:S01]  /*86e0*/  @!PT LDS RZ, [RZ] ;  /* 0x00000000fffff984 */ /* 0x000fe20000000800 */
[----:B------:R-:W-:Y:S01]  /*86f0*/  @!PT LDS RZ, [RZ] ;  /* 0x00000000fffff984 */ /* 0x000fe20000000800 */
[----:B------:R-:W-:Y:S01]  /*8700*/  @!PT LDS RZ, [RZ] ;  /* 0x00000000fffff984 */ /* 0x000fe20000000800 */
[----:B------:R-:W-:Y:S01]  /*8710*/  @!PT LDS RZ, [RZ] ;  /* 0x00000000fffff984 */ /* 0x000fe20000000800 */
[----:B------:R2:W-:Y:S06]  /*8720*/  MEMBAR.ALL.CTA ;  /* 0x0000000000007992 */ /* 0x0005ec0000008000 */
[----:B--2---:R-:W2:Y:S01]  /*8730*/  FENCE.VIEW.ASYNC.S ;  /* 0x00000000000073c6 */ /* 0x004ea20000000000 */
[----:B------:R-:W-:Y:S05]  /*8740*/  @!P3 BRA `(.L_x_117) ;  /* 0x000000000004b947 */ /* 0x000fea0003800000 */
[----:B------:R-:W-:Y:S01]  /*8750*/  BPT.TRAP 0x1 ;  /* 0x000000040000795c */ /* 0x000fe20000300000 */
.L_x_117:
[----:B------:R-:W3:Y:S04]  /*8760*/  LDL.LU R5, [R1+0xb4] ;  /* 0x0000b40001057983 */ /* 0x000ee80000300800 */
[----:B------:R-:W4:Y:S01]  /*8770*/  LDL.LU R4, [R1+0xb8] ;  /* 0x0000b80001047983 */ /* 0x000f220000300800 */
[----:B------:R-:W-:Y:S01]  /*8780*/  IADD3 R0, R14, 0xa0, RZ ;  /* 0x000000a00e007810 */ /* 0x000fe20007ffe0ff */
[----:B-1----:R-:W1:Y:S03]  /*8790*/  S2R R3, SR_CgaCtaId ;  /* 0x0000000000037919 */ /* 0x002e660000008800 */
[----:B-1----:R-:W-:-:S04]  /*87a0*/  PRMT R0, R3, 0x654, R0 ;  /* 0x0000065403007816 */ /* 0x002fc80000000000 */
[----:B--2---:R3:W-:Y:S02]  /*87b0*/  SYNCS.ARRIVE.TRANS64.RED.A1T0 RZ, [R0+URZ], RZ ;  /* 0x000000ff00ff79a7 */ /* 0x0047e4000810043f */
[----:B---3--:R-:W-:-:S04]  /*87c0*/  IADD3 R0, R5, 0x1, RZ ;  /* 0x0000000105007810 */ /* 0x008fc80007ffe0ff */
[----:B------:R-:W-:-:S04]  /*87d0*/  ISETP.NE.AND P2, PT, R0, 0x4, PT ;  /* 0x000000040000780c */ /* 0x000fc80003f45270 */
[----:B------:R-:W-:Y:S02]  /*87e0*/  SEL R3, RZ, 0x1, P2 ;  /* 0x00000001ff037807 */ /* 0x000fe40001000000 */
[----:B------:R-:W-:Y:S02]  /*87f0*/  SEL R0, R0, RZ, P2 ;  /* 0x000000ff00007207 */ /* 0x000fe40001000000 */
[----:B----4-:R-:W-:-:S05]  /*8800*/  LOP3.LUT R4, R4, R3, RZ, 0x3c, !PT ;  /* 0x0000000304047212 */ /* 0x010fca00078e3cff */
[----:B------:R1:W-:Y:S04]  /*8810*/  STL [R1+0xb8], R4 ;  /* 0x0000b80401007387 */ /* 0x0003e80000100800 */
[----:B------:R1:W-:Y:S02]  /*8820*/  STL [R1+0xb4], R0 ;  /* 0x0000b40001007387 */ /* 0x0003e40000100800 */
.L_x_111:
[----:B------:R-:W-:Y:S05]  /*8830*/  BSYNC B0 ;  /* 0x0000000000007941 */ /* 0x000fea0003800000 */
.L_x_110:
[----:B-1----:R-:W-:Y:S01]  /*8840*/  F2FP.F16.E4M3.UNPACK_B R0, R6 ;  /* 0x00000006ff00723e */ /* 0x002fe200020006ff */
[C---:B------:R-:W-:Y:S01]  /*8850*/  FMUL R13, R2.reuse, R163 ;  /* 0x000000a3020d7220 */ /* 0x040fe20000400000 */
[----:B------:R-:W-:Y:S01]  /*8860*/  F2FP.F16.E4M3.UNPACK_B R5, R7 ;  /* 0x00000007ff05723e */ /* 0x000fe200020006ff */
[C---:B------:R-:W-:Y:S01]  /*8870*/  FMUL R3, R2.reuse, R162 ;  /* 0x000000a202037220 */ /* 0x040fe20000400000 */
[----:B------:R-:W-:Y:S01]  /*8880*/  FMUL R21, R2, R159 ;  /* 0x0000009f02157220 */ /* 0x000fe20000400000 */
[--C-:B------:R-:W-:Y:S01]  /*8890*/  HADD2.F32 R4, -RZ, R0.reuse.H0_H0 ;  /* 0x20000000ff047230 */ /* 0x100fe20000004100 */
[----:B------:R-:W-:Y:S01]  /*88a0*/  F2FP.F16.E4M3.UNPACK_B R25, R7.H1 ;  /* 0x00000007ff19723e */ /* 0x000fe200030006ff */
[----:B------:R-:W-:Y:S01]  /*88b0*/  HADD2.F32 R14, -RZ, R0.H1_H1 ;  /* 0x30000000ff0e7230 */ /* 0x000fe20000004100 */
[----:B------:R-:W-:Y:S01]  /*88c0*/  F2FP.F16.E4M3.UNPACK_B R0, R6.H1 ;  /* 0x00000006ff00723e */ /* 0x000fe200030006ff */
[--C-:B------:R-:W-:Y:S02]  /*88d0*/  HADD2.F32 R24, -RZ, R5.reuse.H0_H0 ;  /* 0x20000005ff187230 */ /* 0x100fe40000004100 */
[----:B------:R-:W-:Y:S01]  /*88e0*/  FFMA R13, R16, R4, R13 ;  /* 0x00000004100d7223 */ /* 0x000fe2000000000d */
[----:B------:R-:W-:-:S02]  /*88f0*/  HADD2.F32 R26, -RZ, R5.H1_H1 ;  /* 0x30000005ff1a7230 */ /* 0x000fc40000004100 */
[----:B------:R-:W-:Y:S01]  /*8900*/  FFMA R14, R16, R14, R3 ;  /* 0x0000000e100e7223 */ /* 0x000fe20000000003 */
[--C-:B------:R-:W-:Y:S02]  /*8910*/  HADD2.F32 R4, -RZ, R0.reuse.H0_H0 ;  /* 0x20000000ff047230 */ /* 0x100fe40000004100 */
[C---:B------:R-:W-:Y:S01]  /*8920*/  FMUL R3, R2.reuse, R160 ;  /* 0x000000a002037220 */ /* 0x040fe20000400000 */
[----:B------:R-:W-:Y:S02]  /*8930*/  HADD2.F32 R0, -RZ, R0.H1_H1 ;  /* 0x30000000ff007230 */ /* 0x000fe40000004100 */
[C---:B------:R-:W-:Y:S01]  /*8940*/  FMUL R5, R2.reuse, R158 ;  /* 0x0000009e02057220 */ /* 0x040fe20000400000 */
[----:B------:R-:W-:Y:S01]  /*8950*/  FMUL R15, R2, R161 ;  /* 0x000000a1020f7220 */ /* 0x000fe20000400000 */
[----:B------:R-:W-:Y:S01]  /*8960*/  FFMA R21, R16, R24, R21 ;  /* 0x0000001810157223 */ /* 0x000fe20000000015 */
[----:B------:R-:W-:Y:S01]  /*8970*/  FMUL R31, R2, R156 ;  /* 0x0000009c021f7220 */ /* 0x000fe20000400000 */
[C---:B------:R-:W-:Y:S01]  /*8980*/  FFMA R20, R16.reuse, R0, R3 ;  /* 0x0000000010147223 */ /* 0x040fe20000000003 */
[----:B------:R-:W-:Y:S01]  /*8990*/  FFMA R24, R16, R26, R5 ;  /* 0x0000001a10187223 */ /* 0x000fe20000000005 */
[----:B------:R-:W-:-:S02]  /*89a0*/  HADD2.F32 R0, -RZ, R25.H0_H0 ;  /* 0x20000019ff007230 */ /* 0x000fc40000004100 */
[----:B------:R-:W-:Y:S01]  /*89b0*/  FFMA R15, R16, R4, R15 ;  /* 0x00000004100f7223 */ /* 0x000fe2000000000f */
[----:B------:R-:W-:Y:S02]  /*89c0*/  HADD2.F32 R26, -RZ, R25.H1_H1 ;  /* 0x30000019ff1a7230 */ /* 0x000fe40000004100 */
[C---:B------:R-:W-:Y:S01]  /*89d0*/  FMUL R25, R2.reuse, R157 ;  /* 0x0000009d02197220 */ /* 0x040fe20000400000 */
[----:B------:R-:W-:Y:S01]  /*89e0*/  MOV R4, 0x3bbb989d ;  /* 0x3bbb989d00047802 */ /* 0x000fe20000000f00 */
[----:B------:R-:W-:Y:S01]  /*89f0*/  FMUL R33, R2, R155 ;  /* 0x0000009b02217220 */ /* 0x000fe20000400000 */
[----:B------:R-:W-:Y:S01]  /*8a00*/  F2FP.F16.E4M3.UNPACK_B R3, R8 ;  /* 0x00000008ff03723e */ /* 0x000fe200020006ff */
[----:B------:R-:W-:Y:S01]  /*8a10*/  FFMA R25, R16, R0, R25 ;  /* 0x0000000010197223 */ /* 0x000fe20000000019 */
[----:B------:R-:W-:Y:S01]  /*8a20*/  MOV R0, 0x437c0000 ;  /* 0x437c000000007802 */ /* 0x000fe20000000f00 */
[-C--:B------:R-:W-:Y:S01]  /*8a30*/  FFMA.SAT R5, -R13, R4.reuse, 0.5 ;  /* 0x3f0000000d057423 */ /* 0x080fe20000002104 */
[----:B------:R-:W-:Y:S01]  /*8a40*/  FFMA.SAT R27, -R14, R4, 0.5 ;  /* 0x3f0000000e1b7423 */ /* 0x000fe20000002104 */
[----:B------:R-:W-:-:S02]  /*8a50*/  HADD2.F32 R29, -RZ, R3.H0_H0 ;  /* 0x20000003ff1d7230 */ /* 0x000fc40000004100 */
[----:B------:R-:W-:Y:S01]  /*8a60*/  FFMA R31, R16, R26, R31 ;  /* 0x0000001a101f7223 */ /* 0x000fe2000000001f */
[----:B------:R-:W-:Y:S02]  /*8a70*/  HADD2.F32 R34, -RZ, R3.H1_H1 ;  /* 0x30000003ff227230 */ /* 0x000fe40000004100 */
[----:B------:R-:W-:Y:S01]  /*8a80*/  FMUL R3, R2, R154 ;  /* 0x0000009a02037220 */ /* 0x000fe20000400000 */
[----:B------:R-:W-:Y:S01]  /*8a90*/  FFMA.RM R5, R5, R0, 12582913 ;  /* 0x4b40000105057423 */ /* 0x000fe20000004000 */
[C---:B------:R-:W-:Y:S01]  /*8aa0*/  FFMA R33, R16.reuse, R29, R33 ;  /* 0x0000001d10217223 */ /* 0x040fe20000000021 */
[----:B------:R-:W-:Y:S01]  /*8ab0*/  F2FP.F16.E4M3.UNPACK_B R28, R8.H1 ;  /* 0x00000008ff1c723e */ /* 0x000fe200030006ff */
[----:B------:R-:W-:Y:S01]  /*8ac0*/  FFMA R34, R16, R34, R3 ;  /* 0x0000002210227223 */ /* 0x000fe20000000003 */
[----:B------:R-:W-:Y:S01]  /*8ad0*/  FFMA.RM R3, R27, R0, 12582913 ;  /* 0x4b4000011b037423 */ /* 0x000fe20000004000 */
[----:B------:R-:W-:Y:S01]  /*8ae0*/  FADD R26, R5, -12583039 ;  /* 0xcb40007f051a7421 */ /* 0x000fe20000000000 */
[----:B------:R-:W-:Y:S01]  /*8af0*/  FFMA.SAT R37, -R15, R4, 0.5 ;  /* 0x3f0000000f257423 */ /* 0x000fe20000002104 */
[----:B------:R-:W-:-:S02]  /*8b00*/  HADD2.F32 R36, -RZ, R28.H1_H1 ;  /* 0x3000001cff247230 */ /* 0x000fc40000004100 */
[----:B------:R-:W-:Y:S01]  /*8b10*/  FADD R29, R3, -12583039 ;  /* 0xcb40007f031d7421 */ /* 0x000fe20000000000 */
[C---:B------:R-:W-:Y:S01]  /*8b20*/  FFMA R26, -R13.reuse, 1.4426950216293334961, -R26 ;  /* 0x3fb8aa3b0d1a7823 */ /* 0x040fe2000000091a */
[----:B------:R-:W-:Y:S02]  /*8b30*/  HADD2.F32 R32, -RZ, R28.H0_H0 ;  /* 0x2000001cff207230 */ /* 0x000fe40000004100 */
[----:B------:R-:W-:Y:S01]  /*8b40*/  FMUL R35, R2, R153 ;  /* 0x0000009902237220 */ /* 0x000fe20000400000 */
[----:B------:R-:W-:Y:S01]  /*8b50*/  FFMA R29, -R14, 1.4426950216293334961, -R29 ;  /* 0x3fb8aa3b0e1d7823 */ /* 0x000fe2000000091d */
[----:B------:R-:W-:Y:S01]  /*8b60*/  FFMA R27, -R13, 1.925963033500011079e-08, R26 ;  /* 0x32a570600d1b7823 */ /* 0x000fe2000000011a */
[----:B------:R-:W-:Y:S01]  /*8b70*/  FFMA.RM R26, R37, R0, 12582913 ;  /* 0x4b400001251a7423 */ /* 0x000fe20000004000 */
[----:B------:R-:W-:Y:S01]  /*8b80*/  FFMA.SAT R39, -R20, R4, 0.5 ;  /* 0x3f00000014277423 */ /* 0x000fe20000002104 */
[----:B------:R-:W-:Y:S01]  /*8b90*/  FFMA R37, -R14, 1.925963033500011079e-08, R29 ;  /* 0x32a570600e257823 */ /* 0x000fe2000000011d */
[----:B------:R-:W-:Y:S01]  /*8ba0*/  FMUL R29, R2, R152 ;  /* 0x00000098021d7220 */ /* 0x000fe20000400000 */
[----:B------:R-:W-:Y:S01]  /*8bb0*/  FFMA R35, R16, R32, R35 ;  /* 0x0000002010237223 */ /* 0x000fe20000000023 */
[----:B------:R-:W-:Y:S01]  /*8bc0*/  FADD R32, R26, -12583039 ;  /* 0xcb40007f1a207421 */ /* 0x000fe20000000000 */
[----:B------:R-:W-:Y:S01]  /*8bd0*/  FFMA.RM R28, R39, R0, 12582913 ;  /* 0x4b400001271c7423 */ /* 0x000fe20000004000 */
[----:B------:R-:W-:Y:S01]  /*8be0*/  FFMA R36, R16, R36, R29 ;  /* 0x0000002410247223 */ /* 0x000fe2000000001d */
[-C--:B------:R-:W-:Y:S01]  /*8bf0*/  FFMA.SAT R29, -R24, R4.reuse, 0.5 ;  /* 0x3f000000181d7423 */ /* 0x080fe20000002104 */
[----:B------:R-:W-:Y:S01]  /*8c00*/  FFMA R32, -R15, 1.4426950216293334961, -R32 ;  /* 0x3fb8aa3b0f207823 */ /* 0x000fe20000000920 */
[----:B------:R-:W-:Y:S01]  /*8c10*/  FFMA.SAT R41, -R21, R4, 0.5 ;  /* 0x3f00000015297423 */ /* 0x000fe20000002104 */
[----:B------:R-:W-:Y:S01]  /*8c20*/  FADD R39, R28, -12583039 ;  /* 0xcb40007f1c277421 */ /* 0x000fe20000000000 */
[----:B------:R-:W-:Y:S01]  /*8c30*/  FFMA.RM R42, R29, R0, 12582913 ;  /* 0x4b4000011d2a7423 */ /* 0x000fe20000004000 */
[----:B------:R-:W-:Y:S01]  /*8c40*/  FFMA R32, -R15, 1.925963033500011079e-08, R32 ;  /* 0x32a570600f207823 */ /* 0x000fe20000000120 */
[----:B------:R-:W-:Y:S01]  /*8c50*/  F2FP.F16.E4M3.UNPACK_B R40, R9 ;  /* 0x00000009ff28723e */ /* 0x000fe200020006ff */
[----:B------:R1:W-:Y:S01]  /*8c60*/  MUFU.EX2 R30, R27 ;  /* 0x0000001b001e7308 */ /* 0x0003e20000000800 */
[----:B------:R-:W-:Y:S01]  /*8c70*/  FADD R29, R42, -12583039 ;  /* 0xcb40007f2a1d7421 */ /* 0x000fe20000000000 */
[----:B------:R-:W-:Y:S01]  /*8c80*/  FFMA.SAT R45, -R31, R4, 0.5 ;  /* 0x3f0000001f2d7423 */ /* 0x000fe20000002104 */
[----:B------:R-:W-:Y:S01]  /*8c90*/  FMUL R23, R2, R23 ;  /* 0x0000001702177220 */ /* 0x000fe20000400000 */
[----:B------:R-:W-:-:S02]  /*8ca0*/  HADD2.F32 R47, -RZ, R40.H1_H1 ;  /* 0x30000028ff2f7230 */ /* 0x000fc40000004100 */
[----:B------:R-:W-:Y:S01]  /*8cb0*/  FFMA R29, -R24, 1.4426950216293334961, -R29 ;  /* 0x3fb8aa3b181d7823 */ /* 0x000fe2000000091d */
[----:B------:R-:W-:Y:S01]  /*8cc0*/  FFMA.RM R46, R45, R0, 12582913 ;  /* 0x4b4000012d2e7423 */ /* 0x000fe20000004000 */
[----:B------:R-:W-:Y:S02]  /*8cd0*/  HADD2.F32 R44, -RZ, R40.H0_H0 ;  /* 0x20000028ff2c7230 */ /* 0x000fe40000004100 */
[----:B------:R-:W-:Y:S01]  /*8ce0*/  FFMA.SAT R45, -R33, R4, 0.5 ;  /* 0x3f000000212d7423 */ /* 0x000fe20000002104 */
[----:B-1----:R-:W-:Y:S01]  /*8cf0*/  FFMA.RM R27, R41, R0, 12582913 ;  /* 0x4b400001291b7423 */ /* 0x002fe20000004000 */
[----:B------:R-:W-:Y:S01]  /*8d00*/  FFMA R41, -R20, 1.4426950216293334961, -R39 ;  /* 0x3fb8aa3b14297823 */ /* 0x000fe20000000927 */
[----:B------:R-:W-:Y:S01]  /*8d10*/  FFMA.SAT R43, -R25, R4, 0.5 ;  /* 0x3f000000192b7423 */ /* 0x000fe20000002104 */
[----:B------:R1:W-:Y:S01]  /*8d20*/  MUFU.EX2 R39, R32 ;  /* 0x0000002000277308 */ /* 0x0003e20000000800 */
[----:B------:R-:W-:Y:S01]  /*8d30*/  FADD R38, R27, -12583039 ;  /* 0xcb40007f1b267421 */ /* 0x000fe20000000000 */
[----:B------:R-:W-:Y:S01]  /*8d40*/  F2FP.F16.E4M3.UNPACK_B R52, R9.H1 ;  /* 0x00000009ff34723e */ /* 0x000fe200030006ff */
[----:B------:R-:W-:Y:S01]  /*8d50*/  FFMA R23, R16, R44, R23 ;  /* 0x0000002c10177223 */ /* 0x000fe20000000017 */
[----:B------:R-:W-:Y:S01]  /*8d60*/  FFMA.RM R44, R43, R0, 12582913 ;  /* 0x4b4000012b2c7423 */ /* 0x000fe20000004000 */
[C---:B------:R-:W-:Y:S01]  /*8d70*/  FFMA R38, -R21.reuse, 1.4426950216293334961, -R38 ;  /* 0x3fb8aa3b15267823 */ /* 0x040fe20000000926 */
[----:B------:R-:W-:Y:S01]  /*8d80*/  FMUL R19, R2, R19 ;  /* 0x0000001302137220 */ /* 0x000fe20000400000 */
[--C-:B------:R-:W-:Y:S01]  /*8d90*/  HADD2.F32 R49, -RZ, R52.reuse.H0_H0 ;  /* 0x20000034ff317230 */ /* 0x100fe20000004100 */
[----:B------:R-:W2:Y:S01]  /*8da0*/  MUFU.EX2 R37, R37 ;  /* 0x0000002500257308 */ /* 0x000ea20000000800 */
[----:B-1----:R-:W-:Y:S01]  /*8db0*/  FFMA R32, -R24, 1.925963033500011079e-08, R29 ;  /* 0x32a5706018207823 */ /* 0x002fe2000000011d */
[----:B------:R-:W-:Y:S01]  /*8dc0*/  FMUL R29, R2, R22 ;  /* 0x00000016021d7220 */ /* 0x000fe20000400000 */
[----:B------:R-:W-:Y:S01]  /*8dd0*/  FFMA R38, -R21, 1.925963033500011079e-08, R38 ;  /* 0x32a5706015267823 */ /* 0x000fe20000000126 */
[----:B------:R-:W-:-:S02]  /*8de0*/  HADD2.F32 R52, -RZ, R52.H1_H1 ;  /* 0x30000034ff347230 */ /* 0x000fc40000004100 */
[C---:B------:R-:W-:Y:S01]  /*8df0*/  FFMA R19, R16.reuse, R49, R19 ;  /* 0x0000003110137223 */ /* 0x040fe20000000013 */
[----:B------:R-:W-:Y:S01]  /*8e00*/  FFMA R22, R16, R47, R29 ;  /* 0x0000002f10167223 */ /* 0x000fe2000000001d */
[----:B------:R-:W-:Y:S01]  /*8e10*/  FFMA.SAT R29, -R34, R4, 0.5 ;  /* 0x3f000000221d7423 */ /* 0x000fe20000002104 */
[----:B------:R-:W-:Y:S01]  /*8e20*/  FFMA.RM R47, R45, R0, 12582913 ;  /* 0x4b4000012d2f7423 */ /* 0x000fe20000004000 */
[----:B------:R1:W3:Y:S01]  /*8e30*/  MUFU.EX2 R43, R38 ;  /* 0x00000026002b7308 */ /* 0x0002e20000000800 */
[----:B------:R-:W-:Y:S01]  /*8e40*/  FFMA.SAT R49, -R35, R4, 0.5 ;  /* 0x3f00000023317423 */ /* 0x000fe20000002104 */
[-C--:B------:R-:W-:Y:S01]  /*8e50*/  FFMA.RM R51, R29, R0.reuse, 12582913 ;  /* 0x4b4000011d337423 */ /* 0x080fe20000004000 */
[----:B------:R-:W-:Y:S01]  /*8e60*/  FADD R48, R47, -12583039 ;  /* 0xcb40007f2f307421 */ /* 0x000fe20000000000 */
[----:B------:R-:W-:Y:S01]  /*8e70*/  FADD R40, R44, -12583039 ;  /* 0xcb40007f2c287421 */ /* 0x000fe20000000000 */
[----:B------:R-:W-:Y:S01]  /*8e80*/  FFMA.RM R54, R49, R0, 12582913 ;  /* 0x4b40000131367423 */ /* 0x000fe20000004000 */
[----:B------:R-:W-:Y:S01]  /*8e90*/  FADD R29, R51, -12583039 ;  /* 0xcb40007f331d7421 */ /* 0x000fe20000000000 */
[----:B------:R-:W-:Y:S01]  /*8ea0*/  FFMA R50, -R33, 1.4426950216293334961, -R48 ;  /* 0x3fb8aa3b21327823 */ /* 0x000fe20000000930 */
[----:B------:R-:W-:Y:S01]  /*8eb0*/  FFMA.SAT R57, -R23, R4, 0.5 ;  /* 0x3f00000017397423 */ /* 0x000fe20000002104 */
[----:B-1----:R-:W-:Y:S01]  /*8ec0*/  FADD R38, R46, -12583039 ;  /* 0xcb40007f2e267421 */ /* 0x002fe20000000000 */
[----:B------:R-:W-:Y:S01]  /*8ed0*/  FFMA R53, -R34, 1.4426950216293334961, -R29 ;  /* 0x3fb8aa3b22357823 */ /* 0x000fe2000000091d */
[----:B------:R-:W-:Y:S01]  /*8ee0*/  FMUL R29, R2, R18 ;  /* 0x00000012021d7220 */ /* 0x000fe20000400000 */
[----:B------:R-:W-:Y:S01]  /*8ef0*/  FFMA R50, -R33, 1.925963033500011079e-08, R50 ;  /* 0x32a5706021327823 */ /* 0x000fe20000000132 */
[C---:B------:R-:W-:Y:S01]  /*8f00*/  FFMA R38, -R31.reuse, 1.4426950216293334961, -R38 ;  /* 0x3fb8aa3b1f267823 */ /* 0x040fe20000000926 */
[----:B------:R-:W-:Y:S01]  /*8f10*/  FFMA R41, -R20, 1.925963033500011079e-08, R41 ;  /* 0x32a5706014297823 */ /* 0x000fe20000000129 */
[----:B------:R-:W-:Y:S01]  /*8f20*/  FFMA R18, R16, R52, R29 ;  /* 0x0000003410127223 */ /* 0x000fe2000000001d */
[-C--:B------:R-:W-:Y:S01]  /*8f30*/  FFMA.SAT R55, -R36, R4.reuse, 0.5 ;  /* 0x3f00000024377423 */ /* 0x080fe20000002104 */
[----:B------:R-:W-:Y:S01]  /*8f40*/  FFMA R38, -R31, 1.925963033500011079e-08, R38 ;  /* 0x32a570601f267823 */ /* 0x000fe20000000126 */
[----:B------:R-:W-:Y:S01]  /*8f50*/  FFMA R40, -R25, 1.4426950216293334961, -R40 ;  /* 0x3fb8aa3b19287823 */ /* 0x000fe20000000928 */
[----:B------:R1:W-:Y:S01]  /*8f60*/  MUFU.EX2 R49, R50 ;  /* 0x0000003200317308 */ /* 0x0003e20000000800 */
[-C--:B------:R-:W-:Y:S01]  /*8f70*/  FFMA.SAT R59, -R22, R4.reuse, 0.5 ;  /* 0x3f000000163b7423 */ /* 0x080fe20000002104 */
[-C--:B------:R-:W-:Y:S01]  /*8f80*/  FFMA.SAT R61, -R19, R4.reuse, 0.5 ;  /* 0x3f000000133d7423 */ /* 0x080fe20000002104 */
[----:B------:R-:W-:Y:S01]  /*8f90*/  FFMA.SAT R63, -R18, R4, 0.5 ;  /* 0x3f000000123f7423 */ /* 0x000fe20000002104 */
[-C--:B------:R-:W-:Y:S01]  /*8fa0*/  FFMA.RM R55, R55, R0.reuse, 12582913 ;  /* 0x4b40000137377423 */ /* 0x080fe20000004000 */
[----:B------:R-:W-:Y:S01]  /*8fb0*/  FFMA R40, -R25, 1.925963033500011079e-08, R40 ;  /* 0x32a5706019287823 */ /* 0x000fe20000000128 */
[-C--:B------:R-:W-:Y:S01]  /*8fc0*/  FFMA.RM R59, R59, R0.reuse, 12582913 ;  /* 0x4b4000013b3b7423 */ /* 0x080fe20000004000 */
[-C--:B------:R-:W-:Y:S01]  /*8fd0*/  FFMA.RM R61, R61, R0.reuse, 12582913 ;  /* 0x4b4000013d3d7423 */ /* 0x080fe20000004000 */
[----:B------:R4:W5:Y:S01]  /*8fe0*/  MUFU.EX2 R48, R38 ;  /* 0x0000002600307308 */ /* 0x0009620000000800 */
[-C--:B-1----:R-:W-:Y:S01]  /*8ff0*/  FFMA.RM R50, R57, R0.reuse, 12582913 ;  /* 0x4b40000139327423 */ /* 0x082fe20000004000 */
[----:B------:R-:W-:Y:S01]  /*9000*/  FFMA.RM R63, R63, R0, 12582913 ;  /* 0x4b4000013f3f7423 */ /* 0x000fe20000004000 */
[----:B------:R-:W-:Y:S01]  /*9010*/  SHF.L.U32 R0, R3, 0x17, RZ ;  /* 0x0000001703007819 */ /* 0x000fe200000006ff */
[----:B------:R-:W-:Y:S01]  /*9020*/  FFMA R53, -R34, 1.925963033500011079e-08, R53 ;  /* 0x32a5706022357823 */ /* 0x000fe20000000135 */
[----:B------:R-:W-:Y:S01]  /*9030*/  FADD R4, R50, -12583039 ;  /* 0xcb40007f32047421 */ /* 0x000fe20000000000 */
[----:B------:R-:W-:Y:S01]  /*9040*/  FADD R29, R55, -12583039 ;  /* 0xcb40007f371d7421 */ /* 0x000fe20000000000 */
[----:B------:R-:W-:Y:S01]  /*9050*/  SHF.L.U32 R5, R5, 0x17, RZ ;  /* 0x0000001705057819 */ /* 0x000fe200000006ff */
[----:B------:R-:W1:Y:S01]  /*9060*/  MUFU.EX2 R41, R41 ;  /* 0x0000002900297308 */ /* 0x000e620000000800 */
[----:B----4-:R-:W-:Y:S01]  /*9070*/  FADD R38, R54, -12583039 ;  /* 0xcb40007f36267421 */ /* 0x010fe20000000000 */
[----:B--2---:R-:W-:Y:S01]  /*9080*/  FFMA R37, R0, R37, 1 ;  /* 0x3f80000000257423 */ /* 0x004fe20000000025 */
[----:B------:R-:W-:Y:S01]  /*9090*/  FADD R0, R61, -12583039 ;  /* 0xcb40007f3d007421 */ /* 0x000fe20000000000 */
[----:B------:R-:W-:Y:S01]  /*90a0*/  FADD R3, R63, -12583039 ;  /* 0xcb40007f3f037421 */ /* 0x000fe20000000000 */
[----:B------:R-:W-:Y:S01]  /*90b0*/  FFMA R38, -R35, 1.4426950216293334961, -R38 ;  /* 0x3fb8aa3b23267823 */ /* 0x000fe20000000926 */
[----:B------:R-:W-:Y:S01]  /*90c0*/  FFMA R57, -R36, 1.4426950216293334961, -R29 ;  /* 0x3fb8aa3b24397823 */ /* 0x000fe2000000091d */
[----:B------:R-:W-:Y:S01]  /*90d0*/  FFMA R65, R5, R30, 1 ;  /* 0x3f80000005417423 */ /* 0x000fe2000000001e */
[----:B------:R2:W4:Y:S01]  /*90e0*/  MUFU.EX2 R45, R40 ;  /* 0x00000028002d7308 */ /* 0x0005220000000800 */
[----:B------:R-:W-:Y:S01]  /*90f0*/  FFMA R38, -R35, 1.925963033500011079e-08, R38 ;  /* 0x32a5706023267823 */ /* 0x000fe20000000126 */
[----:B------:R-:W-:Y:S01]  /*9100*/  SHF.L.U32 R28, R28, 0x17, RZ ;  /* 0x000000171c1c7819 */ /* 0x000fe200000006ff */
[----:B------:R-:W-:Y:S01]  /*9110*/  FFMA R57, -R36, 1.925963033500011079e-08, R57 ;  /* 0x32a5706024397823 */ /* 0x000fe20000000139 */
[----:B------:R-:W-:Y:S01]  /*9120*/  IADD3 R30, R65, 0x1800000, RZ ;  /* 0x01800000411e7810 */ /* 0x000fe20007ffe0ff */
[----:B------:R-:W-:Y:S03]  /*9130*/  BSSY B1, `(.L_x_118) ;  /* 0x0000039000017945 */ /* 0x000fe60003800000 */
[----:B------:R3:W-:Y:S01]  /*9140*/  MUFU.EX2 R52, R53 ;  /* 0x0000003500347308 */ /* 0x0007e20000000800 */
[----:B--2---:R-:W-:Y:S01]  /*9150*/  FFMA R40, -R23, 1.4426950216293334961, -R4 ;  /* 0x3fb8aa3b17287823 */ /* 0x004fe20000000904 */
[----:B------:R-:W-:-:S03]  /*9160*/  LOP3.LUT R30, R30, 0x7f800000, RZ, 0xc0, !PT ;  /* 0x7f8000001e1e7812 */ /* 0x000fc600078ec0ff */
[----:B------:R-:W-:Y:S01]  /*9170*/  FFMA R5, -R23, 1.925963033500011079e-08, R40 ;  /* 0x32a5706017057823 */ /* 0x000fe20000000128 */
[----:B------:R-:W-:Y:S01]  /*9180*/  SHF.L.U32 R40, R27, 0x17, RZ ;  /* 0x000000171b287819 */ /* 0x000fe200000006ff */
[----:B------:R-:W-:Y:S01]  /*9190*/  FFMA R27, -R18, 1.4426950216293334961, -R3 ;  /* 0x3fb8aa3b121b7823 */ /* 0x000fe20000000903 */
[----:B------:R2:W-:Y:S01]  /*91a0*/  MUFU.EX2 R29, R38 ;  /* 0x00000026001d7308 */ /* 0x0005e20000000800 */
[----:B---3--:R-:W-:Y:S01]  /*91b0*/  FADD R53, R59, -12583039 ;  /* 0xcb40007f3b357421 */ /* 0x008fe20000000000 */
[----:B------:R-:W-:Y:S01]  /*91c0*/  ISETP.GT.U32.AND P2, PT, R30, 0x1ffffff, PT ;  /* 0x01ffffff1e00780c */ /* 0x000fe20003f44070 */
[----:B------:R-:W-:Y:S01]  /*91d0*/  FFMA R27, -R18, 1.925963033500011079e-08, R27 ;  /* 0x32a57060121b7823 */ /* 0x000fe2000000011b */
[----:B------:R-:W-:Y:S01]  /*91e0*/  FFMA R40, R40, R43, 1 ;  /* 0x3f80000028287423 */ /* 0x000fe2000000002b */
[----:B------:R-:W-:Y:S01]  /*91f0*/  FFMA R53, -R22, 1.4426950216293334961, -R53 ;  /* 0x3fb8aa3b16357823 */ /* 0x000fe20000000935 */
[----:B------:R-:W-:Y:S02]  /*9200*/  SHF.L.U32 R43, R46, 0x17, RZ ;  /* 0x000000172e2b7819 */ /* 0x000fe400000006ff */
[----:B------:R-:W3:Y:S01]  /*9210*/  MUFU.EX2 R32, R32 ;  /* 0x0000002000207308 */ /* 0x000ee20000000800 */
[----:B--2---:R-:W-:Y:S01]  /*9220*/  SHF.L.U32 R38, R26, 0x17, RZ ;  /* 0x000000171a267819 */ /* 0x004fe200000006ff */
[----:B------:R-:W-:Y:S01]  /*9230*/  FFMA R26, -R19, 1.4426950216293334961, -R0 ;  /* 0x3fb8aa3b131a7823 */ /* 0x000fe20000000900 */
[----:B------:R-:W-:Y:S01]  /*9240*/  FFMA R53, -R22, 1.925963033500011079e-08, R53 ;  /* 0x32a5706016357823 */ /* 0x000fe20000000135 */
[----:B-----5:R-:W-:Y:S01]  /*9250*/  FFMA R43, R43, R48, 1 ;  /* 0x3f8000002b2b7423 */ /* 0x020fe20000000030 */
[----:B------:R-:W-:Y:S01]  /*9260*/  SHF.L.U32 R48, R50, 0x17, RZ ;  /* 0x0000001732307819 */ /* 0x000fe200000006ff */
[----:B------:R-:W-:Y:S01]  /*9270*/  FFMA R26, -R19, 1.925963033500011079e-08, R26 ;  /* 0x32a57060131a7823 */ /* 0x000fe2000000011a */
[----:B------:R-:W-:Y:S01]  /*9280*/  FFMA R38, R38, R39, 1 ;  /* 0x3f80000026267423 */ /* 0x000fe20000000027 */
[----:B-1----:R-:W-:Y:S01]  /*9290*/  FFMA R39, R28, R41, 1 ;  /* 0x3f8000001c277423 */ /* 0x002fe20000000029 */
[----:B------:R-:W1:Y:S01]  /*92a0*/  MUFU.EX2 R4, R57 ;  /* 0x0000003900047308 */ /* 0x000e620000000800 */
[----:B------:R-:W-:-:S02]  /*92b0*/  SHF.L.U32 R41, R42, 0x17, RZ ;  /* 0x000000172a297819 */ /* 0x000fc400000006ff */
[----:B------:R-:W-:Y:S02]  /*92c0*/  SHF.L.U32 R42, R44, 0x17, RZ ;  /* 0x000000172c2a7819 */ /* 0x000fe400000006ff */
[----:B------:R-:W-:Y:S02]  /*92d0*/  SHF.L.U32 R44, R47, 0x17, RZ ;  /* 0x000000172f2c7819 */ /* 0x000fe400000006ff */
[----:B------:R-:W-:Y:S01]  /*92e0*/  SHF.L.U32 R46, R54, 0x17, RZ ;  /* 0x00000017362e7819 */ /* 0x000fe200000006ff */
[----:B------:R-:W2:Y:S01]  /*92f0*/  MUFU.EX2 R5, R5 ;  /* 0x0000000500057308 */ /* 0x000ea20000000800 */
[----:B----4-:R-:W-:Y:S01]  /*9300*/  FFMA R42, R42, R45, 1 ;  /* 0x3f8000002a2a7423 */ /* 0x010fe2000000002d */
[----:B------:R-:W-:Y:S01]  /*9310*/  SHF.L.U32 R45, R51, 0x17, RZ ;  /* 0x00000017332d7819 */ /* 0x000fe200000006ff */
[----:B------:R-:W-:Y:S01]  /*9320*/  FFMA R44, R44, R49, 1 ;  /* 0x3f8000002c2c7423 */ /* 0x000fe20000000031 */
[----:B------:R-:W-:Y:S01]  /*9330*/  SHF.L.U32 R47, R55, 0x17, RZ ;  /* 0x00000017372f7819 */ /* 0x000fe200000006ff */
[----:B---3--:R-:W-:Y:S01]  /*9340*/  FFMA R41, R41, R32, 1 ;  /* 0x3f80000029297423 */ /* 0x008fe20000000020 */
[----:B------:R-:W-:Y:S01]  /*9350*/  SHF.L.U32 R49, R59, 0x17, RZ ;  /* 0x000000173b317819 */ /* 0x000fe200000006ff */
[----:B------:R-:W-:Y:S01]  /*9360*/  FFMA R45, R45, R52, 1 ;  /* 0x3f8000002d2d7423 */ /* 0x000fe20000000034 */
[----:B------:R-:W3:Y:S01]  /*9370*/  MUFU.EX2 R0, R53 ;  /* 0x0000003500007308 */ /* 0x000ee20000000800 */
[----:B------:R-:W-:Y:S01]  /*9380*/  SHF.L.U32 R50, R61, 0x17, RZ ;  /* 0x000000173d327819 */ /* 0x000fe200000006ff */
[----:B------:R-:W-:Y:S01]  /*9390*/  FFMA R46, R46, R29, 1 ;  /* 0x3f8000002e2e7423 */ /* 0x000fe2000000001d */
[----:B------:R-:W-:Y:S01]  /*93a0*/  SHF.L.U32 R51, R63, 0x17, RZ ;  /* 0x000000173f337819 */ /* 0x000fe200000006ff */
[----:B-1----:R-:W-:-:S04]  /*93b0*/  FFMA R47, R47, R4, 1 ;  /* 0x3f8000002f2f7423 */ /* 0x002fc80000000004 */
[----:B------:R-:W1:Y:S01]  /*93c0*/  MUFU.EX2 R3, R26 ;  /* 0x0000001a00037308 */ /* 0x000e620000000800 */
[----:B--2---:R-:W-:-:S07]  /*93d0*/  FFMA R48, R48, R5, 1 ;  /* 0x3f80000030307423 */ /* 0x004fce0000000005 */
[----:B------:R-:W2:Y:S01]  /*93e0*/  MUFU.EX2 R28, R27 ;  /* 0x0000001b001c7308 */ /* 0x000ea20000000800 */
[----:B---3--:R-:W-:Y:S01]  /*93f0*/  FFMA R49, R49, R0, 1 ;  /* 0x3f80000031317423 */ /* 0x008fe20000000000 */
[----:B-1----:R-:W-:Y:S01]  /*9400*/  FFMA R50, R50, R3, 1 ;  /* 0x3f80000032327423 */ /* 0x002fe20000000003 */
[----:B--2---:R-:W-:Y:S01]  /*9410*/  FFMA R51, R51, R28, 1 ;  /* 0x3f80000033337423 */ /* 0x004fe2000000001c */
[----:B------:R-:W-:Y:S06]  /*9420*/  @P2 BRA `(.L_x_119) ;  /* 0x0000000000142947 */ /* 0x000fec0003800000 */
[----:B------:R-:W-:Y:S02]  /*9430*/  MOV R0, R65 ;  /* 0x0000004100007202 */ /* 0x000fe40000000f00 */
[----:B------:R-:W-:-:S07]  /*9440*/  MOV R4, 0x9460 ;  /* 0x0000946000047802 */ /* 0x000fce0000000f00 */
[----:B------:R-:W-:Y:S05]  /*9450*/  CALL.REL.NOINC `($__internal_0_$__cuda_sm20_rcp_rn_f32_slowpath) ;  /* 0x0000012000c07944 */ /* 0x000fea0003c00000 */
[----:B------:R-:W-:Y:S01]  /*9460*/  MOV R52, R0 ;  /* 0x0000000000347202 */ /* 0x000fe20000000f00 */
[----:B------:R-:W-:Y:S06]  /*9470*/  BRA `(.L_x_120) ;  /* 0x0000000000107947 */ /* 0x000fec0003800000 */
.L_x_119:
[----:B------:R-:W1:Y:S02]  /*9480*/  MUFU.RCP R52, R65 ;  /* 0x0000004100347308 */ /* 0x000e640000001000 */
[----:B-1----:R-:W-:-:S04]  /*9490*/  FFMA R0, R65, R52, -1 ;  /* 0xbf80000041007423 */ /* 0x002fc80000000034 */
[----:B------:R-:W-:-:S04]  /*94a0*/  FADD.FTZ R3, -R0, -RZ ;  /* 0x800000ff00037221 */ /* 0x000fc80000010100 */
[----:B------:R-:W-:-:S07]  /*94b0*/  FFMA R52, R52, R3, R52 ;  /* 0x0000000334347223 */ /* 0x000fce0000000034 */
.L_x_120:
[----:B------:R-:W-:Y:S05]  /*94c0*/  BSYNC B1 ;  /* 0x0000000000017941 */ /* 0x000fea0003800000 */
.L_x_118:
        /* <DEDUP_REMOVED lines=10> */
.L_x_122:
[----:B------:R-:W1:Y:S02]  /*9570*/  MUFU.RCP R0, R37 ;  /* 0x0000002500007308 */ /* 0x000e640000001000 */
[----:B-1----:R-:W-:-:S04]  /*9580*/  FFMA R3, R37, R0, -1 ;  /* 0xbf80000025037423 */ /* 0x002fc80000000000 */
[----:B------:R-:W-:-:S04]  /*9590*/  FADD.FTZ R3, -R3, -RZ ;  /* 0x800000ff03037221 */ /* 0x000fc80000010100 */
[----:B------:R-:W-:-:S07]  /*95a0*/  FFMA R53, R0, R3, R0 ;  /* 0x0000000300357223 */ /* 0x000fce0000000000 */
.L_x_123:
[----:B------:R-:W-:Y:S05]  /*95b0*/  BSYNC B1 ;  /* 0x0000000000017941 */ /* 0x000fea0003800000 */
.L_x_121:
        /* <DEDUP_REMOVED lines=10> */
.L_x_125:
[----:B------:R-:W1:Y:S02]  /*9660*/  MUFU.RCP R3, R38 ;  /* 0x0000002600037308 */ /* 0x000e640000001000 */
[----:B-1----:R-:W-:-:S04]  /*9670*/  FFMA R0, R38, R3, -1 ;  /* 0xbf80000026007423 */ /* 0x002fc80000000003 */
[----:B------:R-:W-:-:S04]  /*9680*/  FADD.FTZ R0, -R0, -RZ ;  /* 0x800000ff00007221 */ /* 0x000fc80000010100 */
[----:B------:R-:W-:-:S07]  /*9690*/  FFMA R54, R3, R0, R3 ;  /* 0x0000000003367223 */ /* 0x000fce0000000003 */
.L_x_126:
[----:B------:R-:W-:Y:S05]  /*96a0*/  BSYNC B1 ;  /* 0x0000000000017941 */ /* 0x000fea0003800000 */
.L_x_124:
        /* <DEDUP_REMOVED lines=10> */
.L_x_128:
[----:B------:R-:W1:Y:S02]  /*9750*/  MUFU.RCP R0, R39 ;  /* 0x0000002700007308 */ /* 0x000e640000001000 */
[----:B-1----:R-:W-:-:S04]  /*9760*/  FFMA R3, R39, R0, -1 ;  /* 0xbf80000027037423 */ /* 0x002fc80000000000 */
[----:B------:R-:W-:-:S04]  /*9770*/  FADD.FTZ R3, -R3, -RZ ;  /* 0x800000ff03037221 */ /* 0x000fc80000010100 */
[----:B------:R-:W-:-:S07]  /*9780*/  FFMA R37, R0, R3, R0 ;  /* 0x0000000300257223 */ /* 0x000fce0000000000 */
.L_x_129:
[----:B------:R-:W-:Y:S05]  /*9790*/  BSYNC B1 ;  /* 0x0000000000017941 */ /* 0x000fea0003800000 */
.L_x_127:
        /* <DEDUP_REMOVED lines=10> */
.L_x_131:
[----:B------:R-:W1:Y:S02]  /*9840*/  MUFU.RCP R3, R40 ;  /* 0x0000002800037308 */ /* 0x000e640000001000 */
[----:B-1----:R-:W-:-:S04]  /*9850*/  FFMA R0, R40, R3, -1 ;  /* 0xbf80000028007423 */ /* 0x002fc80000000003 */
[----:B------:R-:W-:-:S04]  /*9860*/  FADD.FTZ R0, -R0, -RZ ;  /* 0x800000ff00007221 */ /* 0x000fc80000010100 */
[----:B------:R-:W-:-:S07]  /*9870*/  FFMA R38, R3, R0, R3 ;  /* 0x0000000003267223 */ /* 0x000fce0000000003 */
.L_x_132:
[----:B------:R-:W-:Y:S05]  /*9880*/  BSYNC B1 ;  /* 0x0000000000017941 */ /* 0x000fea0003800000 */
.L_x_130:
        /* <DEDUP_REMOVED lines=10> */
.L_x_134:
[----:B------:R-:W1:Y:S02]  /*9930*/  MUFU.RCP R0, R41 ;  /* 0x0000002900007308 */ /* 0x000e640000001000 */
[----:B-1----:R-:W-:-:S04]  /*9940*/  FFMA R3, R41, R0, -1 ;  /* 0xbf80000029037423 */ /* 0x002fc80000000000 */
[----:B------:R-:W-:-:S04]  /*9950*/  FADD.FTZ R3, -R3, -RZ ;  /* 0x800000ff03037221 */ /* 0x000fc80000010100 */
[----:B------:R-:W-:-:S07]  /*9960*/  FFMA R39, R0, R3, R0 ;  /* 0x0000000300277223 */ /* 0x000fce0000000000 */
.L_x_135:
[----:B------:R-:W-:Y:S05]  /*9970*/  BSYNC B1 ;  /* 0x0000000000017941 */ /* 0x000fea0003800000 */
.L_x_133:
        /* <DEDUP_REMOVED lines=10> */
.L_x_137:
[----:B------:R-:W1:Y:S02]  /*9a20*/  MUFU.RCP R3, R42 ;  /* 0x0000002a00037308 */ /* 0x000e640000001000 */
[----:B-1----:R-:W-:-:S04]  /*9a30*/  FFMA R0, R42, R3, -1 ;  /* 0xbf8000002a007423 */ /* 0x002fc80000000003 */
[----:B------:R-:W-:-:S04]  /*9a40*/  FADD.FTZ R0, -R0, -RZ ;  /* 0x800000ff00007221 */ /* 0x000fc80000010100 */
[----:B------:R-:W-:-:S07]  /*9a50*/  FFMA R40, R3, R0, R3 ;  /* 0x0000000003287223 */ /* 0x000fce0000000003 */
.L_x_138:
[----:B------:R-:W-:Y:S05]  /*9a60*/  BSYNC B1 ;  /* 0x0000000000017941 */ /* 0x000fea0003800000 */
.L_x_136:
        /* <DEDUP_REMOVED lines=10> */
.L_x_140:
[----:B------:R-:W1:Y:S02]  /*9b10*/  MUFU.RCP R42, R43 ;  /* 0x0000002b002a7308 */ /* 0x000e640000001000 */
[----:B-1----:R-:W-:-:S04]  /*9b20*/  FFMA R0, R43, R42, -1 ;  /* 0xbf8000002b007423 */ /* 0x002fc8000000002a */
[----:B------:R-:W-:-:S04]  /*9b30*/  FADD.FTZ R3, -R0, -RZ ;  /* 0x800000ff00037221 */ /* 0x000fc80000010100 */
[----:B------:R-:W-:-:S07]  /*9b40*/  FFMA R42, R42, R3, R42 ;  /* 0x000000032a2a7223 */ /* 0x000fce000000002a */
.L_x_141:
[----:B------:R-:W-:Y:S05]  /*9b50*/  BSYNC B1 ;  /* 0x0000000000017941 */ /* 0x000fea0003800000 */
.L_x_139:
        /* <DEDUP_REMOVED lines=10> */
.L_x_143:
[----:B------:R-:W1:Y:S02]  /*9c00*/  MUFU.RCP R3, R44 ;  /* 0x0000002c00037308 */ /* 0x000e640000001000 */
[----:B-1----:R-:W-:-:S04]  /*9c10*/  FFMA R0, R44, R3, -1 ;  /* 0xbf8000002c007423 */ /* 0x002fc80000000003 */
[----:B------:R-:W-:-:S04]  /*9c20*/  FADD.FTZ R0, -R0, -RZ ;  /* 0x800000ff00007221 */ /* 0x000fc80000010100 */
[----:B------:R-:W-:-:S07]  /*9c30*/  FFMA R56, R3, R0, R3 ;  /* 0x0000000003387223 */ /* 0x000fce0000000003 */
.L_x_144:
[----:B------:R-:W-:Y:S05]  /*9c40*/  BSYNC B1 ;  /* 0x0000000000017941 */ /* 0x000fea0003800000 */
.L_x_142:
        /* <DEDUP_REMOVED lines=10> */
.L_x_146:
[----:B------:R-:W1:Y:S02]  /*9cf0*/  MUFU.RCP R0, R45 ;  /* 0x0000002d00007308 */ /* 0x000e640000001000 */
[----:B-1----:R-:W-:-:S04]  /*9d00*/  FFMA R3, R45, R0, -1 ;  /* 0xbf8000002d037423 */ /* 0x002fc80000000000 */
[----:B------:R-:W-:-:S04]  /*9d10*/  FADD.FTZ R3, -R3, -RZ ;  /* 0x800000ff03037221 */ /* 0x000fc80000010100 */
[----:B------:R-:W-:-:S07]  /*9d20*/  FFMA R41, R0, R3, R0 ;  /* 0x0000000300297223 */ /* 0x000fce0000000000 */
.L_x_147:
[----:B------:R-:W-:Y:S05]  /*9d30*/  BSYNC B1 ;  /* 0x0000000000017941 */ /* 0x000fea0003800000 */
.L_x_145:
        /* <DEDUP_REMOVED lines=10> */
.L_x_149:
[----:B------:R-:W1:Y:S02]  /*9de0*/  MUFU.RCP R3, R46 ;  /* 0x0000002e00037308 */ /* 0x000e640000001000 */
[----:B-1----:R-:W-:-:S04]  /*9df0*/  FFMA R0, R46, R3, -1 ;  /* 0xbf8000002e007423 */ /* 0x002fc80000000003 */
[----:B------:R-:W-:-:S04]  /*9e00*/  FADD.FTZ R0, -R0, -RZ ;  /* 0x800000ff00007221 */ /* 0x000fc80000010100 */
[----:B------:R-:W-:-:S07]  /*9e10*/  FFMA R44, R3, R0, R3 ;  /* 0x00000000032c7223 */ /* 0x000fce0000000003 */
.L_x_150:
[----:B------:R-:W-:Y:S05]  /*9e20*/  BSYNC B1 ;  /* 0x0000000000017941 */ /* 0x000fea0003800000 */
.L_x_148:
        /* <DEDUP_REMOVED lines=10> */
.L_x_152:
[----:B------:R-:W1:Y:S02]  /*9ed0*/  MUFU.RCP R0, R47 ;  /* 0x0000002f00007308 */ /* 0x000e640000001000 */
[----:B-1----:R-:W-:-:S04]  /*9ee0*/  FFMA R3, R47, R0, -1 ;  /* 0xbf8000002f037423 */ /* 0x002fc80000000000 */
[----:B------:R-:W-:-:S04]  /*9ef0*/  FADD.FTZ R3, -R3, -RZ ;  /* 0x800000ff03037221 */ /* 0x000fc80000010100 */
[----:B------:R-:W-:-:S07]  /*9f00*/  FFMA R43, R0, R3, R0 ;  /* 0x00000003002b7223 */ /* 0x000fce0000000000 */
.L_x_153:
[----:B------:R-:W-:Y:S05]  /*9f10*/  BSYNC B1 ;  /* 0x0000000000017941 */ /* 0x000fea0003800000 */
.L_x_151:
        /* <DEDUP_REMOVED lines=10> */
.L_x_155:
[----:B------:R-:W1:Y:S02]  /*9fc0*/  MUFU.RCP R3, R48 ;  /* 0x0000003000037308 */ /* 0x000e640000001000 */
[----:B-1----:R-:W-:-:S04]  /*9fd0*/  FFMA R0, R48, R3, -1 ;  /* 0xbf80000030007423 */ /* 0x002fc80000000003 */
[----:B------:R-:W-:-:S04]  /*9fe0*/  FADD.FTZ R0, -R0, -RZ ;  /* 0x800000ff00007221 */ /* 0x000fc80000010100 */
[----:B------:R-:W-:-:S07]  /*9ff0*/  FFMA R46, R3, R0, R3 ;  /* 0x00000000032e7223 */ /* 0x000fce0000000003 */
.L_x_156:
[----:B------:R-:W-:Y:S05]  /*a000*/  BSYNC B1 ;  /* 0x0000000000017941 */ /* 0x000fea0003800000 */
.L_x_154:
        /* <DEDUP_REMOVED lines=10> */
.L_x_158:
[----:B------:R-:W1:Y:S02]  /*a0b0*/  MUFU.RCP R0, R49 ;  /* 0x0000003100007308 */ /* 0x000e640000001000 */
[----:B-1----:R-:W-:-:S04]  /*a0c0*/  FFMA R3, R49, R0, -1 ;  /* 0xbf80000031037423 */ /* 0x002fc80000000000 */
[----:B------:R-:W-:-:S04]  /*a0d0*/  FADD.FTZ R3, -R3, -RZ ;  /* 0x800000ff03037221 */ /* 0x000fc80000010100 */
[----:B------:R-:W-:-:S07]  /*a0e0*/  FFMA R45, R0, R3, R0 ;  /* 0x00000003002d7223 */ /* 0x000fce0000000000 */
.L_x_159:
[----:B------:R-:W-:Y:S05]  /*a0f0*/  BSYNC B1 ;  /* 0x0000000000017941 */ /* 0x000fea0003800000 */
.L_x_157:
        /* <DEDUP_REMOVED lines=10> */
.L_x_161:
[----:B------:R-:W1:Y:S02]  /*a1a0*/  MUFU.RCP R3, R50 ;  /* 0x0000003200037308 */ /* 0x000e640000001000 */
[----:B-1----:R-:W-:-:S04]  /*a1b0*/  FFMA R0, R50, R3, -1 ;  /* 0xbf80000032007423 */ /* 0x002fc80000000003 */
[----:B------:R-:W-:-:S04]  /*a1c0*/  FADD.FTZ R0, -R0, -RZ ;  /* 0x800000ff00007221 */ /* 0x000fc80000010100 */
[----:B------:R-:W-:-:S07]  /*a1d0*/  FFMA R48, R3, R0, R3 ;  /* 0x0000000003307223 */ /* 0x000fce0000000003 */
.L_x_162:
[----:B------:R-:W-:Y:S05]  /*a1e0*/  BSYNC B1 ;  /* 0x0000000000017941 */ /* 0x000fea0003800000 */
.L_x_160:
        /* <DEDUP_REMOVED lines=9> */
.L_x_164:
[----:B------:R-:W1:Y:S02]  /*a280*/  MUFU.RCP R0, R51 ;  /* 0x0000003300007308 */ /* 0x000e640000001000 */
[----:B-1----:R-:W-:-:S04]  /*a290*/  FFMA R3, R51, R0, -1 ;  /* 0xbf80000033037423 */ /* 0x002fc80000000000 */
[----:B------:R-:W-:-:S04]  /*a2a0*/  FADD.FTZ R3, -R3, -RZ ;  /* 0x800000ff03037221 */ /* 0x000fc80000010100 */
[----:B------:R-:W-:-:S07]  /*a2b0*/  FFMA R0, R0, R3, R0 ;  /* 0x0000000300007223 */ /* 0x000fce0000000000 */
.L_x_165:
[----:B------:R-:W-:Y:S05]  /*a2c0*/  BSYNC B1 ;  /* 0x0000000000017941 */ /* 0x000fea0003800000 */
.L_x_163:
        /* <DEDUP_REMOVED lines=16> */
[----:B------:R-:W-:-:S02]  /*a3d0*/  F2FP.SATFINITE.E4M3.F32.PACK_AB_MERGE_C R53, R53, R52, RZ ;  /* 0x000000343535723e */ /* 0x000fc400048070ff */
[----:B------:R-:W-:Y:S02]  /*a3e0*/  F2FP.SATFINITE.E4M3.F32.PACK_AB_MERGE_C R37, R37, R54, RZ ;  /* 0x000000362525723e */ /* 0x000fe400048070ff */
[----:B------:R-:W-:Y:S02]  /*a3f0*/  F2FP.SATFINITE.E4M3.F32.PACK_AB_MERGE_C R39, R39, R38, RZ ;  /* 0x000000262727723e */ /* 0x000fe400048070ff */
[----:B------:R-:W-:Y:S02]  /*a400*/  F2FP.SATFINITE.E4M3.F32.PACK_AB_MERGE_C R31, R31, R40, RZ ;  /* 0x000000281f1f723e */ /* 0x000fe400048070ff */
[----:B------:R-:W-:Y:S02]  /*a410*/  F2FP.SATFINITE.E4M3.F32.PACK_AB_MERGE_C R41, R41, R56, RZ ;  /* 0x000000382929723e */ /* 0x000fe400048070ff */
[----:B------:R-:W-:Y:S02]  /*a420*/  F2FP.SATFINITE.E4M3.F32.PACK_AB_MERGE_C R43, R43, R44, RZ ;  /* 0x0000002c2b2b723e */ /* 0x000fe400048070ff */
[----:B------:R-:W-:-:S02]  /*a430*/  F2FP.SATFINITE.E4M3.F32.PACK_AB_MERGE_C R45, R45, R46, RZ ;  /* 0x0000002e2d2d723e */ /* 0x000fc400048070ff */
[----:B------:R-:W-:Y:S01]  /*a440*/  F2FP.SATFINITE.E4M3.F32.PACK_AB_MERGE_C R3, R3, R48, RZ ;  /* 0x000000300303723e */ /* 0x000fe200048070ff */
[----:B------:R-:W-:Y:S06]  /*a450*/  @P5 BRA `(.L_x_166) ;  /* 0x0000000000045947 */ /* 0x000fec0003800000 */
[----:B------:R-:W-:-:S04]  /*a460*/  DEPBAR.LE SB0, 0x1 ;  /* 0x000080400000791a */ /* 0x000fc80000000000 */
.L_x_166:
[----:B------:R-:W-:Y:S05]  /*a470*/  WARPSYNC.ALL ;  /* 0x0000000000007948 */ /* 0x000fea0003800000 */
[----:B------:R-:W-:Y:S06]  /*a480*/  BAR.SYNC.DEFER_BLOCKING 0x1, 0x100 ;  /* 0x0044000000007b1d */ /* 0x000fec0000010000 */
        /* <DEDUP_REMOVED lines=19> */
[----:B------:R-:W-:Y:S02]  /*a5c0*/  UIADD3 UR4, UR51, 0x5100, URZ ;  /* 0x0000510033047890 */ /* 0x000fe4000fffe03f */
[----:B------:R-:W-:Y:S01]  /*a5d0*/  UIADD3.X UR9, URZ, UR61, URZ, UP0, !UPT ;  /* 0x0000003d3f097290 */ /* 0x000fe200087fe43f */
[----:B------:R-:W-:Y:S01]  /*a5e0*/  UMOV UR5, UR45 ;  /* 0x0000002d00057c82 */ /* 0x000fe20008000000 */
[----:B------:R-:W-:-:S07]  /*a5f0*/  UMOV UR7, UR47 ;  /* 0x0000002f00077c82 */ /* 0x000fce0008000000 */
[----:B------:R1:W-:Y:S02]  /*a600*/  UTMASTG.3D [UR4], [UR8] ;  /* 0x00000004080073b5 */ /* 0x0003e40008010000 */
[----:B-1----:R0:W-:Y:S02]  /*a610*/  UTMACMDFLUSH ;  /* 0x00000000000079b7 */ /* 0x0021e40000000000 */
.L_x_168:
[----:B------:R-:W-:Y:S05]  /*a620*/  BSYNC B0 ;  /* 0x0000000000007941 */ /* 0x000fea0003800000 */
.L_x_167:
[----:B------:R-:W2:Y:S04]  /*a630*/  LDL R4, [R1+0xb4] ;  /* 0x0000b40001047983 */ /* 0x000ea80000100800 */
[----:B------:R-:W3:Y:S01]  /*a640*/  LDL R3, [R1+0xb8] ;  /* 0x0000b80001037983 */ /* 0x000ee20000100800 */
[----:B------:R-:W-:Y:S01]  /*a650*/  BSSY B0, `(.L_x_169) ;  /* 0x0000036000007945 */ /* 0x000fe20003800000 */
[----:B--2---:R-:W-:Y:S02]  /*a660*/  MOV R14, R4 ;  /* 0x00000004000e7202 */ /* 0x004fe40000000f00 */
[----:B---3--:R-:W-:Y:S01]  /*a670*/  MOV R13, R3 ;  /* 0x00000003000d7202 */ /* 0x008fe20000000f00 */
[----:B------:R-:W-:Y:S06]  /*a680*/  @P0 BRA `(.L_x_170) ;  /* 0x0000000000c80947 */ /* 0x000fec0003800000 */
[----:B------:R-:W-:-:S04]  /*a690*/  MOV R0, UR50 ;  /* 0x0000003200007c02 */ /* 0x000fc80008000f00 */
[----:B------:R-:W-:-:S13]  /*a6a0*/  ISETP.NE.AND P3, PT, R0, 0x3, PT ;  /* 0x000000030000780c */ /* 0x000fda0003f65270 */
[----:B------:R-:W-:Y:S05]  /*a6b0*/  @!P3 BRA `(.L_x_171) ;  /* 0x000000000004b947 */ /* 0x000fea0003800000 */
[----:B------:R-:W-:Y:S01]  /*a6c0*/  BPT.TRAP 0x1 ;  /* 0x000000040000795c */ /* 0x000fe20000300000 */
.L_x_171:
[----:B------:R-:W-:Y:S01]  /*a6d0*/  LEA R13, R4, UR51, 0x3 ;  /* 0x00000033040d7c11 */ /* 0x000fe2000f8e18ff */
[----:B------:R-:W-:Y:S01]  /*a6e0*/  BSSY B1, `(.L_x_172) ;  /* 0x0000004000017945 */ /* 0x000fe20003800000 */
[----:B------:R-:W-:-:S04]  /*a6f0*/  SHF.L.U32 R0, R3, 0x1f, RZ ;  /* 0x0000001f03007819 */ /* 0x000fc800000006ff */
[----:B------:R-:W1:Y:S02]  /*a700*/  SYNCS.PHASECHK.TRANS64.TRYWAIT P2, [R13+URZ+0x80], R0 ;  /* 0x000080000d0075a7 */ /* 0x000e64000804017f */
[----:B-1----:R-:W-:Y:S05]  /*a710*/  @!P2 BRA `(.L_x_173) ;  /* 0x0000010400a4a947 */ /* 0x002fea0003800000 */
.L_x_628:
[----:B------:R-:W-:Y:S05]  /*a720*/  BSYNC B1 ;  /* 0x0000000000017941 */ /* 0x000fea0003800000 */
.L_x_172:
[----:B------:R-:W-:Y:S04]  /*a730*/  BSSY B1, `(.L_x_174) ;  /* 0x0000012000017945 */ /* 0x000fe80003800000 */
[----:B------:R-:W-:Y:S05]  /*a740*/  @P1 BRA `(.L_x_175) ;  /* 0x0000000000401947 */ /* 0x000fea0003800000 */
[----:B------:R-:W2:Y:S02]  /*a750*/  LDL R3, [R1+0xb4] ;  /* 0x0000b40001037983 */ /* 0x000ea40000100800 */
[----:B--2---:R-:W-:-:S04]  /*a760*/  LEA R14, R3, R12, 0xc ;  /* 0x0000000c030e7211 */ /* 0x004fc800078e60ff */
[----:B-1----:R-:W-:Y:S01]  /*a770*/  IADD3 R0, R14, UR51, RZ ;  /* 0x000000330e007c10 */ /* 0x002fe2000fffe0ff */
[----:B------:R-:W-:Y:S03]  /*a780*/  LDS.U16 R6, [R14+UR51+0x200] ;  /* 0x000200330e067984 */ /* 0x000fe60008000400 */
[----:B------:R-:W-:Y:S01]  /*a790*/  IADD3 R15, R0, R11, RZ ;  /* 0x0000000b000f7210 */ /* 0x000fe20007ffe0ff */
[----:B------:R-:W1:Y:S04]  /*a7a0*/  LDS.U16 R3, [R14+UR51+0x100] ;  /* 0x000100330e037984 */ /* 0x000e680008000400 */
        /* <DEDUP_REMOVED lines=10> */
.L_x_175:
[----:B------:R-:W-:Y:S05]  /*a850*/  BSYNC B1 ;  /* 0x0000000000017941 */ /* 0x000fea0003800000 */
.L_x_174:
        /* <DEDUP_REMOVED lines=8> */
.L_x_176:
[----:B------:R-:W3:Y:S04]  /*a8e0*/  LDL.LU R5, [R1+0xb4] ;  /* 0x0000b40001057983 */ /* 0x000ee80000300800 */
[----:B------:R-:W4:Y:S01]  /*a8f0*/  LDL.LU R4, [R1+0xb8] ;  /* 0x0000b80001047983 */ /* 0x000f220000300800 */
[----:B-1----:R-:W-:Y:S01]  /*a900*/  IADD3 R0, R13, 0xa0, RZ ;  /* 0x000000a00d007810 */ /* 0x002fe20007ffe0ff */
[----:B------:R-:W1:Y:S03]  /*a910*/  S2R R3, SR_CgaCtaId ;  /* 0x0000000000037919 */ /* 0x000e660000008800 */
[----:B-1----:R-:W-:-:S04]  /*a920*/  PRMT R0, R3, 0x654, R0 ;  /* 0x0000065403007816 */ /* 0x002fc80000000000 */
[----:B--2---:R1:W-:Y:S01]  /*a930*/  SYNCS.ARRIVE.TRANS64.RED.A1T0 RZ, [R0+URZ], RZ ;  /* 0x000000ff00ff79a7 */ /* 0x0043e2000810043f */
[----:B---3--:R-:W-:-:S04]  /*a940*/  IADD3 R14, R5, 0x1, RZ ;  /* 0x00000001050e7810 */ /* 0x008fc80007ffe0ff */
[----:B------:R-:W-:-:S04]  /*a950*/  ISETP.NE.AND P2, PT, R14, 0x4, PT ;  /* 0x000000040e00780c */ /* 0x000fc80003f45270 */
[----:B------:R-:W-:Y:S02]  /*a960*/  SEL R13, RZ, 0x1, P2 ;  /* 0x00000001ff0d7807 */ /* 0x000fe40001000000 */
[----:B------:R-:W-:Y:S02]  /*a970*/  SEL R14, R14, RZ, P2 ;  /* 0x000000ff0e0e7207 */ /* 0x000fe40001000000 */
[----:B----4-:R-:W-:-:S03]  /*a980*/  LOP3.LUT R13, R4, R13, RZ, 0x3c, !PT ;  /* 0x0000000d040d7212 */ /* 0x010fc600078e3cff */
[----:B------:R1:W-:Y:S04]  /*a990*/  STL [R1+0xb4], R14 ;  /* 0x0000b40e01007387 */ /* 0x0003e80000100800 */
[----:B------:R1:W-:Y:S02]  /*a9a0*/  STL [R1+0xb8], R13 ;  /* 0x0000b80d01007387 */ /* 0x0003e40000100800 */
.L_x_170:
[----:B------:R-:W-:Y:S05]  /*a9b0*/  BSYNC B0 ;  /* 0x0000000000007941 */ /* 0x000fea0003800000 */
.L_x_169:
[----:B-1----:R-:W-:Y:S01]  /*a9c0*/  F2FP.F16.E4M3.UNPACK_B R0, R6 ;  /* 0x00000006ff00723e */ /* 0x002fe200020006ff */
[C---:B------:R-:W-:Y:S01]  /*a9d0*/  FMUL R15, R2.reuse, R211 ;  /* 0x000000d3020f7220 */ /* 0x040fe20000400000 */
[----:B------:R-:W-:Y:S01]  /*a9e0*/  F2FP.F16.E4M3.UNPACK_B R5, R7 ;  /* 0x00000007ff05723e */ /* 0x000fe200020006ff */
[C---:B------:R-:W-:Y:S01]  /*a9f0*/  FMUL R3, R2.reuse, R210 ;  /* 0x000000d202037220 */ /* 0x040fe20000400000 */
[C---:B------:R-:W-:Y:S01]  /*aa00*/  FMUL R19, R2.reuse, R209 ;  /* 0x000000d102137220 */ /* 0x040fe20000400000 */
[--C-:B------:R-:W-:Y:S02]  /*aa10*/  HADD2.F32 R4, -RZ, R0.reuse.H0_H0 ;  /* 0x20000000ff047230 */ /* 0x100fe40000004100 */
[----:B------:R-:W-:Y:S01]  /*aa20*/  FMUL R21, R2, R207 ;  /* 0x000000cf02157220 */ /* 0x000fe20000400000 */
[----:B------:R-:W-:Y:S01]  /*aa30*/  HADD2.F32 R18, -RZ, R0.H1_H1 ;  /* 0x30000000ff127230 */ /* 0x000fe20000004100 */
        /* <DEDUP_REMOVED lines=11> */
[C---:B------:R-:W-:Y:S01]  /*aaf0*/  FFMA R21, R16.reuse, R22, R21 ;  /* 0x0000001610157223 */ /* 0x040fe20000000015 */
[C---:B------:R-:W-:Y:S01]  /*ab00*/  FFMA R22, R16.reuse, R24, R5 ;  /* 0x0000001810167223 */ /* 0x040fe20000000005 */
[----:B------:R-:W-:Y:S01]  /*ab10*/  F2FP.F16.E4M3.UNPACK_B R4, R8 ;  /* 0x00000008ff04723e */ /* 0x000fe200020006ff */
[----:B------:R-:W-:Y:S01]  /*ab20*/  FFMA R20, R16, R0, R3 ;  /* 0x0000000010147223 */ /* 0x000fe20000000003 */
[----:B------:R-:W-:-:S02]  /*ab30*/  HADD2.F32 R24, -RZ, R23.H1_H1 ;  /* 0x30000017ff187230 */ /* 0x000fc40000004100 */
[C---:B------:R-:W-:Y:S01]  /*ab40*/  FMUL R3, R2.reuse, R204 ;  /* 0x000000cc02037220 */ /* 0x040fe20000400000 */
[----:B------:R-:W-:Y:S01]  /*ab50*/  MOV R56, 0x3bbb989d ;  /* 0x3bbb989d00387802 */ /* 0x000fe20000000f00 */
[----:B------:R-:W-:Y:S02]  /*ab60*/  HADD2.F32 R0, -RZ, R23.H0_H0 ;  /* 0x20000017ff007230 */ /* 0x000fe40000004100 */
[----:B------:R-:W-:Y:S01]  /*ab70*/  FMUL R23, R2, R205 ;  /* 0x000000cd02177220 */ /* 0x000fe20000400000 */
[--C-:B------:R-:W-:Y:S02]  /*ab80*/  HADD2.F32 R26, -RZ, R4.reuse.H1_H1 ;  /* 0x30000004ff1a7230 */ /* 0x100fe40000004100 */
[----:B------:R-:W-:Y:S01]  /*ab90*/  FFMA R24, R16, R24, R3 ;  /* 0x0000001810187223 */ /* 0x000fe20000000003 */
[----:B------:R-:W-:Y:S01]  /*aba0*/  MOV R60, 0x437c0000 ;  /* 0x437c0000003c7802 */ /* 0x000fe20000000f00 */
[----:B------:R-:W-:Y:S01]  /*abb0*/  FMUL R31, R2, R202 ;  /* 0x000000ca021f7220 */ /* 0x000fe20000400000 */
[----:B------:R-:W-:Y:S01]  /*abc0*/  FFMA.SAT R3, -R18, R56, 0.5 ;  /* 0x3f00000012037423 */ /* 0x000fe20000002138 */
[C---:B------:R-:W-:Y:S01]  /*abd0*/  FFMA R23, R16.reuse, R0, R23 ;  /* 0x0000000010177223 */ /* 0x040fe20000000017 */
[----:B------:R-:W-:Y:S01]  /*abe0*/  FFMA.SAT R0, -R15, R56, 0.5 ;  /* 0x3f0000000f007423 */ /* 0x000fe20000002138 */
[----:B------:R-:W-:Y:S01]  /*abf0*/  FFMA R31, R16, R26, R31 ;  /* 0x0000001a101f7223 */ /* 0x000fe2000000001f */
[----:B------:R-:W-:Y:S01]  /*ac00*/  F2FP.F16.E4M3.UNPACK_B R32, R8.H1 ;  /* 0x00000008ff20723e */ /* 0x000fe200030006ff */
[-C--:B------:R-:W-:Y:S01]  /*ac10*/  FFMA.RM R26, R3, R60.reuse, 12582913 ;  /* 0x4b400001031a7423 */ /* 0x080fe2000000403c */
[----:B------:R-:W-:Y:S01]  /*ac20*/  FFMA.RM R0, R0, R60, 12582913 ;  /* 0x4b40000100007423 */ /* 0x000fe2000000403c */
[----:B------:R-:W-:Y:S01]  /*ac30*/  FFMA.SAT R29, -R20, R56, 0.5 ;  /* 0x3f000000141d7423 */ /* 0x000fe20000002138 */
[----:B------:R-:W-:-:S02]  /*ac40*/  HADD2.F32 R5, -RZ, R4.H0_H0 ;  /* 0x20000004ff057230 */ /* 0x000fc40000004100 */
[----:B------:R-:W-:Y:S01]  /*ac50*/  FMUL R25, R2, R203 ;  /* 0x000000cb02197220 */ /* 0x000fe20000400000 */
[----:B------:R-:W-:Y:S01]  /*ac60*/  FADD R3, R26, -12583039 ;  /* 0xcb40007f1a037421 */ /* 0x000fe20000000000 */
[--C-:B------:R-:W-:Y:S02]  /*ac70*/  HADD2.F32 R27, -RZ, R32.reuse.H0_H0 ;  /* 0x20000020ff1b7230 */ /* 0x100fe40000004100 */
[----:B------:R-:W-:Y:S01]  /*ac80*/  FADD R4, R0, -12583039 ;  /* 0xcb40007f00047421 */ /* 0x000fe20000000000 */
[----:B------:R-:W-:Y:S02]  /*ac90*/  HADD2.F32 R36, -RZ, R32.H1_H1 ;  /* 0x30000020ff247230 */ /* 0x000fe40000004100 */
[----:B------:R-:W-:Y:S01]  /*aca0*/  FFMA.RM R32, R29, R60, 12582913 ;  /* 0x4b4000011d207423 */ /* 0x000fe2000000403c */
[----:B------:R-:W-:Y:S01]  /*acb0*/  FMUL R33, R2, R201 ;  /* 0x000000c902217220 */ /* 0x000fe20000400000 */
[----:B------:R-:W-:Y:S01]  /*acc0*/  FFMA R25, R16, R5, R25 ;  /* 0x0000000510197223 */ /* 0x000fe20000000019 */
[----:B------:R-:W-:Y:S01]  /*acd0*/  FFMA R3, -R18, 1.4426950216293334961, -R3 ;  /* 0x3fb8aa3b12037823 */ /* 0x000fe20000000903 */
[-C--:B------:R-:W-:Y:S01]  /*ace0*/  FFMA.SAT R5, -R19, R56.reuse, 0.5 ;  /* 0x3f00000013057423 */ /* 0x080fe20000002138 */
[----:B------:R-:W-:Y:S01]  /*acf0*/  FFMA R4, -R15, 1.4426950216293334961, -R4 ;  /* 0x3fb8aa3b0f047823 */ /* 0x000fe20000000904 */
[----:B------:R-:W-:Y:S01]  /*ad00*/  FADD R29, R32, -12583039 ;  /* 0xcb40007f201d7421 */ /* 0x000fe20000000000 */
[----:B------:R-:W-:Y:S01]  /*ad10*/  FFMA R33, R16, R27, R33 ;  /* 0x0000001b10217223 */ /* 0x000fe20000000021 */
[----:B------:R-:W-:Y:S01]  /*ad20*/  FFMA.SAT R34, -R21, R56, 0.5 ;  /* 0x3f00000015227423 */ /* 0x000fe20000002138 */
[----:B------:R-:W-:Y:S01]  /*ad30*/  FFMA R27, -R18, 1.925963033500011079e-08, R3 ;  /* 0x32a57060121b7823 */ /* 0x000fe20000000103 */
[----:B------:R-:W-:Y:S01]  /*ad40*/  FFMA.RM R28, R5, R60, 12582913 ;  /* 0x4b400001051c7423 */ /* 0x000fe2000000403c */
[----:B------:R-:W-:Y:S01]  /*ad50*/  FMUL R3, R2, R200 ;  /* 0x000000c802037220 */ /* 0x000fe20000400000 */
[----:B------:R-:W-:Y:S01]  /*ad60*/  F2FP.F16.E4M3.UNPACK_B R39, R9 ;  /* 0x00000009ff27723e */ /* 0x000fe200020006ff */
[----:B------:R-:W-:Y:S01]  /*ad70*/  FFMA R4, -R15, 1.925963033500011079e-08, R4 ;  /* 0x32a570600f047823 */ /* 0x000fe20000000104 */
[----:B------:R-:W-:Y:S01]  /*ad80*/  FFMA R35, -R20, 1.4426950216293334961, -R29 ;  /* 0x3fb8aa3b14237823 */ /* 0x000fe2000000091d */
[----:B------:R-:W-:Y:S01]  /*ad90*/  FFMA.RM R40, R34, R60, 12582913 ;  /* 0x4b40000122287423 */ /* 0x000fe2000000403c */
[----:B------:R-:W-:Y:S01]  /*ada0*/  FADD R30, R28, -12583039 ;  /* 0xcb40007f1c1e7421 */ /* 0x000fe20000000000 */
[----:B------:R-:W-:Y:S01]  /*adb0*/  FFMA R34, R16, R36, R3 ;  /* 0x0000002410227223 */ /* 0x000fe20000000003 */
[----:B------:R1:W2:Y:S01]  /*adc0*/  MUFU.EX2 R5, R4 ;  /* 0x0000000400057308 */ /* 0x0002a20000000800 */
[----:B------:R-:W-:Y:S01]  /*add0*/  FFMA.SAT R36, -R22, R56, 0.5 ;  /* 0x3f00000016247423 */ /* 0x000fe20000002138 */
[----:B------:R-:W-:Y:S01]  /*ade0*/  FFMA R3, -R20, 1.925963033500011079e-08, R35 ;  /* 0x32a5706014037823 */ /* 0x000fe20000000123 */
[----:B------:R-:W-:-:S02]  /*adf0*/  HADD2.F32 R42, -RZ, R39.H0_H0 ;  /* 0x20000027ff2a7230 */ /* 0x000fc40000004100 */
[----:B------:R-:W-:Y:S01]  /*ae00*/  FMUL R35, R2, R199 ;  /* 0x000000c702237220 */ /* 0x000fe20000400000 */
[----:B------:R-:W-:Y:S01]  /*ae10*/  FFMA.SAT R38, -R23, R56, 0.5 ;  /* 0x3f00000017267423 */ /* 0x000fe20000002138 */
[C---:B------:R-:W-:Y:S01]  /*ae20*/  FFMA R30, -R19.reuse, 1.4426950216293334961, -R30 ;  /* 0x3fb8aa3b131e7823 */ /* 0x040fe2000000091e */
[----:B------:R-:W-:Y:S01]  /*ae30*/  FFMA.RM R41, R36, R60, 12582913 ;  /* 0x4b40000124297423 */ /* 0x000fe2000000403c */
[----:B------:R-:W-:Y:S01]  /*ae40*/  FFMA R35, R16, R42, R35 ;  /* 0x0000002a10237223 */ /* 0x000fe20000000023 */
[----:B-1----:R-:W-:Y:S01]  /*ae50*/  FADD R4, R40, -12583039 ;  /* 0xcb40007f28047421 */ /* 0x002fe20000000000 */
[----:B------:R-:W-:Y:S01]  /*ae60*/  FFMA.RM R42, R38, R60, 12582913 ;  /* 0x4b400001262a7423 */ /* 0x000fe2000000403c */
[----:B------:R-:W-:Y:S01]  /*ae70*/  FFMA R30, -R19, 1.925963033500011079e-08, R30 ;  /* 0x32a57060131e7823 */ /* 0x000fe2000000011e */
[----:B------:R-:W-:Y:S02]  /*ae80*/  HADD2.F32 R46, -RZ, R39.H1_H1 ;  /* 0x30000027ff2e7230 */ /* 0x000fe40000004100 */
[C---:B------:R-:W-:Y:S01]  /*ae90*/  FFMA R36, -R21.reuse, 1.4426950216293334961, -R4 ;  /* 0x3fb8aa3b15247823 */ /* 0x040fe20000000904 */
[----:B------:R-:W-:Y:S01]  /*aea0*/  FFMA.SAT R39, -R24, R56, 0.5 ;  /* 0x3f00000018277423 */ /* 0x000fe20000002138 */
[----:B------:R1:W-:Y:S01]  /*aeb0*/  MUFU.EX2 R4, R3 ;  /* 0x0000000300047308 */ /* 0x0003e20000000800 */
[----:B------:R-:W-:Y:S01]  /*aec0*/  FADD R38, R42, -12583039 ;  /* 0xcb40007f2a267421 */ /* 0x000fe20000000000 */
[----:B------:R-:W-:Y:S01]  /*aed0*/  FFMA R36, -R21, 1.925963033500011079e-08, R36 ;  /* 0x32a5706015247823 */ /* 0x000fe20000000124 */
[----:B------:R-:W-:Y:S01]  /*aee0*/  FFMA.RM R45, R39, R60, 12582913 ;  /* 0x4b400001272d7423 */ /* 0x000fe2000000403c */
[----:B------:R-:W-:Y:S01]  /*aef0*/  FADD R37, R41, -12583039 ;  /* 0xcb40007f29257421 */ /* 0x000fe20000000000 */
[----:B------:R-:W-:Y:S01]  /*af00*/  FFMA R38, -R23, 1.4426950216293334961, -R38 ;  /* 0x3fb8aa3b17267823 */ /* 0x000fe20000000926 */
[----:B------:R-:W-:Y:S01]  /*af10*/  FFMA.SAT R44, -R25, R56, 0.5 ;  /* 0x3f000000192c7423 */ /* 0x000fe20000002138 */
[----:B------:R-:W-:Y:S01]  /*af20*/  FADD R39, R45, -12583039 ;  /* 0xcb40007f2d277421 */ /* 0x000fe20000000000 */
[----:B------:R-:W-:Y:S01]  /*af30*/  MUFU.EX2 R29, R30 ;  /* 0x0000001e001d7308 */ /* 0x000fe20000000800 */
[----:B-1----:R-:W-:Y:S01]  /*af40*/  FMUL R3, R2, R198 ;  /* 0x000000c602037220 */ /* 0x002fe20000400000 */
[----:B------:R-:W-:Y:S01]  /*af50*/  FFMA R38, -R23, 1.925963033500011079e-08, R38 ;  /* 0x32a5706017267823 */ /* 0x000fe20000000126 */
[----:B------:R-:W-:Y:S01]  /*af60*/  FFMA R37, -R22, 1.4426950216293334961, -R37 ;  /* 0x3fb8aa3b16257823 */ /* 0x000fe20000000925 */
[----:B------:R-:W-:Y:S01]  /*af70*/  F2FP.F16.E4M3.UNPACK_B R50, R9.H1 ;  /* 0x00000009ff32723e */ /* 0x000fe200030006ff */
[----:B------:R-:W-:Y:S01]  /*af80*/  FFMA R39, -R24, 1.4426950216293334961, -R39 ;  /* 0x3fb8aa3b18277823 */ /* 0x000fe20000000927 */
[----:B------:R-:W-:Y:S01]  /*af90*/  FFMA.SAT R54, -R35, R56, 0.5 ;  /* 0x3f00000023367423 */ /* 0x000fe20000002138 */
[----:B------:R-:W-:Y:S01]  /*afa0*/  FFMA R37, -R22, 1.925963033500011079e-08, R37 ;  /* 0x32a5706016257823 */ /* 0x000fe20000000125 */
[----:B------:R1:W3:Y:S01]  /*afb0*/  MUFU.EX2 R30, R36 ;  /* 0x00000024001e7308 */ /* 0x0002e20000000800 */
[----:B------:R-:W-:-:S02]  /*afc0*/  HADD2.F32 R51, -RZ, R50.H0_H0 ;  /* 0x20000032ff337230 */ /* 0x000fc40000004100 */
[----:B------:R-:W-:Y:S01]  /*afd0*/  FFMA R39, -R24, 1.925963033500011079e-08, R39 ;  /* 0x32a5706018277823 */ /* 0x000fe20000000127 */
[----:B------:R-:W-:Y:S01]  /*afe0*/  HADD2.F32 R53, -RZ, R50.H1_H1 ;  /* 0x30000032ff357230 */ /* 0x000fe20000004100 */
[----:B------:R-:W-:Y:S01]  /*aff0*/  SHF.L.U32 R0, R0, 0x17, RZ ;  /* 0x0000001700007819 */ /* 0x000fe200000006ff */
[----:B------:R-:W-:Y:S01]  /*b000*/  FFMA.RM R54, R54, R60, 12582913 ;  /* 0x4b40000136367423 */ /* 0x000fe2000000403c */
[----:B------:R-:W-:Y:S01]  /*b010*/  SHF.L.U32 R26, R26, 0x17, RZ ;  /* 0x000000171a1a7819 */ /* 0x000fe200000006ff */
[----:B------:R-:W-:Y:S01]  /*b020*/  BSSY B1, `(.L_x_177) ;  /* 0x0000062000017945 */ /* 0x000fe20003800000 */
[----:B------:R-:W-:Y:S01]  /*b030*/  MUFU.EX2 R27, R27 ;  /* 0x0000001b001b7308 */ /* 0x000fe20000000800 */
[----:B-1----:R-:W-:Y:S01]  /*b040*/  FFMA R36, R16, R46, R3 ;  /* 0x0000002e10247223 */ /* 0x002fe20000000003 */
[----:B------:R-:W-:Y:S01]  /*b050*/  FFMA.SAT R3, -R31, R56, 0.5 ;  /* 0x3f0000001f037423 */ /* 0x000fe20000002138 */
[----:B------:R-:W-:Y:S01]  /*b060*/  FFMA.RM R46, R44, R60, 12582913 ;  /* 0x4b4000012c2e7423 */ /* 0x000fe2000000403c */
[----:B--2---:R-:W-:Y:S01]  /*b070*/  FFMA R61, R0, R5, 1 ;  /* 0x3f800000003d7423 */ /* 0x004fe20000000005 */
[----:B------:R-:W-:Y:S01]  /*b080*/  FFMA.SAT R55, -R36, R56, 0.5 ;  /* 0x3f00000024377423 */ /* 0x000fe20000002138 */
[----:B------:R-:W-:Y:S01]  /*b090*/  FFMA.RM R49, R3, R60, 12582913 ;  /* 0x4b40000103317423 */ /* 0x000fe2000000403c */
[----:B------:R-:W-:Y:S01]  /*b0a0*/  FFMA.SAT R3, -R33, R56, 0.5 ;  /* 0x3f00000021037423 */ /* 0x000fe20000002138 */
[----:B------:R1:W-:Y:S01]  /*b0b0*/  MUFU.EX2 R44, R38 ;  /* 0x00000026002c7308 */ /* 0x0003e20000000800 */
[----:B------:R-:W-:Y:S01]  /*b0c0*/  FADD R48, R46, -12583039 ;  /* 0xcb40007f2e307421 */ /* 0x000fe20000000000 */
[-C--:B------:R-:W-:Y:S01]  /*b0d0*/  FFMA.RM R57, R55, R60.reuse, 12582913 ;  /* 0x4b40000137397423 */ /* 0x080fe2000000403c */
[----:B------:R-:W-:Y:S01]  /*b0e0*/  FFMA.RM R50, R3, R60, 12582913 ;  /* 0x4b40000103327423 */ /* 0x000fe2000000403c */
[----:B------:R-:W-:Y:S01]  /*b0f0*/  FMUL R3, R2, R196 ;  /* 0x000000c402037220 */ /* 0x000fe20000400000 */
[----:B------:R-:W-:Y:S01]  /*b100*/  FFMA R48, -R25, 1.4426950216293334961, -R48 ;  /* 0x3fb8aa3b19307823 */ /* 0x000fe20000000930 */
[----:B------:R-:W-:Y:S01]  /*b110*/  FADD R5, R57, -12583039 ;  /* 0xcb40007f39057421 */ /* 0x000fe20000000000 */
[----:B------:R-:W-:Y:S01]  /*b120*/  FADD R52, R50, -12583039 ;  /* 0xcb40007f32347421 */ /* 0x000fe20000000000 */
[----:B------:R2:W4:Y:S01]  /*b130*/  MUFU.EX2 R43, R37 ;  /* 0x00000025002b7308 */ /* 0x0005220000000800 */
[----:B-1----:R-:W-:Y:S01]  /*b140*/  FADD R38, R49, -12583039 ;  /* 0xcb40007f31267421 */ /* 0x002fe20000000000 */
[----:B------:R-:W-:Y:S01]  /*b150*/  FFMA R48, -R25, 1.925963033500011079e-08, R48 ;  /* 0x32a5706019307823 */ /* 0x000fe20000000130 */
[----:B------:R-:W-:Y:S01]  /*b160*/  FFMA R52, -R33, 1.4426950216293334961, -R52 ;  /* 0x3fb8aa3b21347823 */ /* 0x000fe20000000934 */
[----:B------:R-:W-:Y:S01]  /*b170*/  FFMA R5, -R36, 1.4426950216293334961, -R5 ;  /* 0x3fb8aa3b24057823 */ /* 0x000fe20000000905 */
[----:B------:R-:W-:Y:S01]  /*b180*/  FFMA R38, -R31, 1.4426950216293334961, -R38 ;  /* 0x3fb8aa3b1f267823 */ /* 0x000fe20000000926 */
[----:B------:R-:W-:Y:S01]  /*b190*/  SHF.L.U32 R55, R40, 0x17, RZ ;  /* 0x0000001728377819 */ /* 0x000fe200000006ff */
[----:B------:R-:W-:Y:S01]  /*b1a0*/  FFMA R52, -R33, 1.925963033500011079e-08, R52 ;  /* 0x32a5706021347823 */ /* 0x000fe20000000134 */
[----:B------:R1:W5:Y:S01]  /*b1b0*/  MUFU.EX2 R47, R39 ;  /* 0x00000027002f7308 */ /* 0x0003620000000800 */
[----:B--2---:R-:W-:Y:S01]  /*b1c0*/  FMUL R37, R2, R197 ;  /* 0x000000c502257220 */ /* 0x004fe20000400000 */
[----:B------:R-:W-:Y:S01]  /*b1d0*/  FFMA R5, -R36, 1.925963033500011079e-08, R5 ;  /* 0x32a5706024057823 */ /* 0x000fe20000000105 */
[----:B------:R-:W-:Y:S01]  /*b1e0*/  SHF.L.U32 R40, R41, 0x17, RZ ;  /* 0x0000001729287819 */ /* 0x000fe200000006ff */
[----:B---3--:R-:W-:Y:S01]  /*b1f0*/  FFMA R55, R55, R30, 1 ;  /* 0x3f80000037377423 */ /* 0x008fe2000000001e */
[----:B------:R-:W-:Y:S01]  /*b200*/  FFMA R37, R16, R51, R37 ;  /* 0x0000003310257223 */ /* 0x000fe20000000025 */
[-C--:B------:R-:W-:Y:S01]  /*b210*/  FFMA.SAT R51, -R34, R56.reuse, 0.5 ;  /* 0x3f00000022337423 */ /* 0x080fe20000002138 */
[----:B------:R-:W-:Y:S01]  /*b220*/  SHF.L.U32 R41, R42, 0x17, RZ ;  /* 0x000000172a297819 */ /* 0x000fe200000006ff */
[----:B------:R-:W2:Y:S01]  /*b230*/  MUFU.EX2 R48, R48 ;  /* 0x0000003000307308 */ /* 0x000ea20000000800 */
[----:B-1----:R-:W-:Y:S01]  /*b240*/  FFMA R39, -R31, 1.925963033500011079e-08, R38 ;  /* 0x32a570601f277823 */ /* 0x002fe20000000126 */
[----:B------:R-:W-:Y:S01]  /*b250*/  FFMA R38, R16, R53, R3 ;  /* 0x0000003510267223 */ /* 0x000fe20000000003 */
[----:B------:R-:W-:Y:S01]  /*b260*/  FFMA.SAT R58, -R37, R56, 0.5 ;  /* 0x3f000000253a7423 */ /* 0x000fe20000002138 */
[----:B------:R-:W-:Y:S01]  /*b270*/  FFMA.RM R51, R51, R60, 12582913 ;  /* 0x4b40000133337423 */ /* 0x000fe2000000403c */
[----:B----4-:R-:W-:Y:S01]  /*b280*/  FFMA R40, R40, R43, 1 ;  /* 0x3f80000028287423 */ /* 0x010fe2000000002b */
[----:B------:R-:W-:Y:S01]  /*b290*/  FFMA.SAT R59, -R38, R56, 0.5 ;  /* 0x3f000000263b7423 */ /* 0x000fe20000002138 */
[-C--:B------:R-:W-:Y:S01]  /*b2a0*/  FFMA.RM R58, R58, R60.reuse, 12582913 ;  /* 0x4b4000013a3a7423 */ /* 0x080fe2000000403c */
[----:B------:R-:W-:Y:S01]  /*b2b0*/  FADD R53, R51, -12583039 ;  /* 0xcb40007f33357421 */ /* 0x000fe20000000000 */
[----:B------:R-:W-:Y:S01]  /*b2c0*/  FADD R56, R54, -12583039 ;  /* 0xcb40007f36387421 */ /* 0x000fe20000000000 */
[----:B------:R-:W-:Y:S01]  /*b2d0*/  FFMA.RM R59, R59, R60, 12582913 ;  /* 0x4b4000013b3b7423 */ /* 0x000fe2000000403c */
[----:B------:R-:W-:Y:S01]  /*b2e0*/  FFMA R60, R26, R27, 1 ;  /* 0x3f8000001a3c7423 */ /* 0x000fe2000000001b */
[----:B------:R-:W-:Y:S01]  /*b2f0*/  FADD R0, R58, -12583039 ;  /* 0xcb40007f3a007421 */ /* 0x000fe20000000000 */
[----:B------:R1:W3:Y:S01]  /*b300*/  MUFU.EX2 R3, R39 ;  /* 0x0000002700037308 */ /* 0x0002e20000000800 */
[----:B------:R-:W-:Y:S01]  /*b310*/  FADD R27, R59, -12583039 ;  /* 0xcb40007f3b1b7421 */ /* 0x000fe20000000000 */
[----:B------:R-:W-:Y:S01]  /*b320*/  FFMA R53, -R34, 1.4426950216293334961, -R53 ;  /* 0x3fb8aa3b22357823 */ /* 0x000fe20000000935 */
[----:B------:R-:W-:Y:S01]  /*b330*/  FFMA R56, -R35, 1.4426950216293334961, -R56 ;  /* 0x3fb8aa3b23387823 */ /* 0x000fe20000000938 */
[----:B------:R-:W-:Y:S01]  /*b340*/  FFMA R0, -R37, 1.4426950216293334961, -R0 ;  /* 0x3fb8aa3b25007823 */ /* 0x000fe20000000900 */
[----:B------:R-:W-:Y:S01]  /*b350*/  FFMA R27, -R38, 1.4426950216293334961, -R27 ;  /* 0x3fb8aa3b261b7823 */ /* 0x000fe2000000091b */
[----:B------:R-:W-:Y:S01]  /*b360*/  FFMA R53, -R34, 1.925963033500011079e-08, R53 ;  /* 0x32a5706022357823 */ /* 0x000fe20000000135 */
[----:B------:R-:W-:Y:S01]  /*b370*/  FFMA R56, -R35, 1.925963033500011079e-08, R56 ;  /* 0x32a5706023387823 */ /* 0x000fe20000000138 */
[----:B------:R-:W-:Y:S01]  /*b380*/  FFMA R0, -R37, 1.925963033500011079e-08, R0 ;  /* 0x32a5706025007823 */ /* 0x000fe20000000100 */
[----:B-1----:R-:W-:Y:S01]  /*b390*/  SHF.L.U32 R39, R32, 0x17, RZ ;  /* 0x0000001720277819 */ /* 0x002fe200000006ff */
[----:B------:R-:W-:Y:S01]  /*b3a0*/  FFMA R27, -R38, 1.925963033500011079e-08, R27 ;  /* 0x32a57060261b7823 */ /* 0x000fe2000000011b */
[----:B------:R-:W1:Y:S01]  /*b3b0*/  MUFU.EX2 R52, R52 ;  /* 0x0000003400347308 */ /* 0x000e620000000800 */
[----:B------:R-:W-:Y:S01]  /*b3c0*/  SHF.L.U32 R42, R45, 0x17, RZ ;  /* 0x000000172d2a7819 */ /* 0x000fe200000006ff */
[----:B------:R-:W-:Y:S01]  /*b3d0*/  FFMA R41, R41, R44, 1 ;  /* 0x3f80000029297423 */ /* 0x000fe2000000002c */
[----:B------:R-:W-:Y:S01]  /*b3e0*/  FFMA R39, R39, R4, 1 ;  /* 0x3f80000027277423 */ /* 0x000fe20000000004 */
[----:B------:R-:W-:-:S02]  /*b3f0*/  IADD3 R4, R61, 0x1800000, RZ ;  /* 0x018000003d047810 */ /* 0x000fc40007ffe0ff */
[----:B------:R-:W-:Y:S01]  /*b400*/  SHF.L.U32 R43, R46, 0x17, RZ ;  /* 0x000000172e2b7819 */ /* 0x000fe200000006ff */
[----:B-----5:R-:W-:Y:S01]  /*b410*/  FFMA R42, R42, R47, 1 ;  /* 0x3f8000002a2a7423 */ /* 0x020fe2000000002f */
[----:B------:R-:W-:Y:S01]  /*b420*/  LOP3.LUT R4, R4, 0x7f800000, RZ, 0xc0, !PT ;  /* 0x7f80000004047812 */ /* 0x000fe200078ec0ff */
[----:B------:R-:W4:Y:S01]  /*b430*/  MUFU.EX2 R53, R53 ;  /* 0x0000003500357308 */ /* 0x000f220000000800 */
[----:B------:R-:W-:Y:S01]  /*b440*/  SHF.L.U32 R44, R49, 0x17, RZ ;  /* 0x00000017312c7819 */ /* 0x000fe200000006ff */
[----:B--2---:R-:W-:Y:S01]  /*b450*/  FFMA R43, R43, R48, 1 ;  /* 0x3f8000002b2b7423 */ /* 0x004fe20000000030 */
[----:B------:R-:W-:Y:S02]  /*b460*/  ISETP.GT.U32.AND P2, PT, R4, 0x1ffffff, PT ;  /* 0x01ffffff0400780c */ /* 0x000fe40003f44070 */
[----:B------:R-:W-:Y:S01]  /*b470*/  SHF.L.U32 R45, R50, 0x17, RZ ;  /* 0x00000017322d7819 */ /* 0x000fe200000006ff */
[----:B---3--:R-:W-:Y:S01]  /*b480*/  FFMA R44, R44, R3, 1 ;  /* 0x3f8000002c2c7423 */ /* 0x008fe20000000003 */
[----:B------:R-:W-:Y:S01]  /*b490*/  SHF.L.U32 R28, R28, 0x17, RZ ;  /* 0x000000171c1c7819 */ /* 0x000fe200000006ff */
[----:B------:R-:W2:Y:S01]  /*b4a0*/  MUFU.EX2 R56, R56 ;  /* 0x0000003800387308 */ /* 0x000ea20000000800 */
[----:B------:R-:W-:Y:S01]  /*b4b0*/  SHF.L.U32 R46, R51, 0x17, RZ ;  /* 0x00000017332e7819 */ /* 0x000fe200000006ff */
[----:B-1----:R-:W-:Y:S01]  /*b4c0*/  FFMA R45, R45, R52, 1 ;  /* 0x3f8000002d2d7423 */ /* 0x002fe20000000034 */
[----:B------:R-:W-:Y:S01]  /*b4d0*/  SHF.L.U32 R47, R54, 0x17, RZ ;  /* 0x00000017362f7819 */ /* 0x000fe200000006ff */
[----:B------:R-:W-:Y:S01]  /*b4e0*/  FFMA R63, R28, R29, 1 ;  /* 0x3f8000001c3f7423 */ /* 0x000fe2000000001d */
[----:B------:R-:W-:-:S02]  /*b4f0*/  SHF.L.U32 R48, R57, 0x17, RZ ;  /* 0x0000001739307819 */ /* 0x000fc400000006ff */
[----:B------:R-:W-:Y:S01]  /*b500*/  SHF.L.U32 R49, R58, 0x17, RZ ;  /* 0x000000173a317819 */ /* 0x000fe200000006ff */
[----:B------:R-:W1:Y:S01]  /*b510*/  MUFU.EX2 R5, R5 ;  /* 0x0000000500057308 */ /* 0x000e620000000800 */
[----:B------:R-:W-:Y:S01]  /*b520*/  SHF.L.U32 R50, R59, 0x17, RZ ;  /* 0x000000173b327819 */ /* 0x000fe200000006ff */
[----:B----4-:R-:W-:-:S06]  /*b530*/  FFMA R46, R46, R53, 1 ;  /* 0x3f8000002e2e7423 */ /* 0x010fcc0000000035 */
[----:B------:R-:W3:Y:S01]  /*b540*/  MUFU.EX2 R0, R0 ;  /* 0x0000000000007308 */ /* 0x000ee20000000800 */
[----:B--2---:R-:W-:-:S07]  /*b550*/  FFMA R47, R47, R56, 1 ;  /* 0x3f8000002f2f7423 */ /* 0x004fce0000000038 */
[----:B------:R-:W2:Y:S01]  /*b560*/  MUFU.EX2 R27, R27 ;  /* 0x0000001b001b7308 */ /* 0x000ea20000000800 */
[----:B-1----:R-:W-:Y:S01]  /*b570*/  FFMA R48, R48, R5, 1 ;  /* 0x3f80000030307423 */ /* 0x002fe20000000005 */
[----:B---3--:R-:W-:Y:S01]  /*b580*/  FFMA R49, R49, R0, 1 ;  /* 0x3f80000031317423 */ /* 0x008fe20000000000 */
[----:B--2---:R-:W-:Y:S01]  /*b590*/  FFMA R50, R50, R27, 1 ;  /* 0x3f80000032327423 */ /* 0x004fe2000000001b */
[----:B------:R-:W-:Y:S06]  /*b5a0*/  @P2 BRA `(.L_x_178) ;  /* 0x0000000000142947 */ /* 0x000fec0003800000 */
[----:B------:R-:W-:Y:S02]  /*b5b0*/  MOV R0, R61 ;  /* 0x0000003d00007202 */ /* 0x000fe40000000f00 */
[----:B------:R-:W-:-:S07]  /*b5c0*/  MOV R4, 0xb5e0 ;  /* 0x0000b5e000047802 */ /* 0x000fce0000000f00 */
[----:B------:R-:W-:Y:S05]  /*b5d0*/  CALL.REL.NOINC `($__internal_0_$__cuda_sm20_rcp_rn_f32_slowpath) ;  /* 0x0000010000607944 */ /* 0x000fea0003c00000 */
[----:B------:R-:W-:Y:S01]  /*b5e0*/  MOV R52, R0 ;  /* 0x0000000000347202 */ /* 0x000fe20000000f00 */
[----:B------:R-:W-:Y:S06]  /*b5f0*/  BRA `(.L_x_179) ;  /* 0x0000000000107947 */ /* 0x000fec0003800000 */
.L_x_178:
[----:B------:R-:W1:Y:S02]  /*b600*/  MUFU.RCP R52, R61 ;  /* 0x0000003d00347308 */ /* 0x000e640000001000 */
[----:B-1----:R-:W-:-:S04]  /*b610*/  FFMA R0, R61, R52, -1 ;  /* 0xbf8000003d007423 */ /* 0x002fc80000000034 */
[----:B------:R-:W-:-:S04]  /*b620*/  FADD.FTZ R3, -R0, -RZ ;  /* 0x800000ff00037221 */ /* 0x000fc80000010100 */
[----:B------:R-:W-:-:S07]  /*b630*/  FFMA R52, R52, R3, R52 ;  /* 0x0000000334347223 */ /* 0x000fce0000000034 */
.L_x_179:
[----:B------:R-:W-:Y:S05]  /*b640*/  BSYNC B1 ;  /* 0x0000000000017941 */ /* 0x000fea0003800000 */
.L_x_177:
        /* <DEDUP_REMOVED lines=10> */
.L_x_181:
[----:B------:R-:W1:Y:S02]  /*b6f0*/  MUFU.RCP R51, R60 ;  /* 0x0000003c00337308 */ /* 0x000e640000001000 */
[----:B-1----:R-:W-:-:S04]  /*b700*/  FFMA R0, R60, R51, -1 ;  /* 0xbf8000003c007423 */ /* 0x002fc80000000033 */
[----:B------:R-:W-:-:S04]  /*b710*/  FADD.FTZ R0, -R0, -RZ ;  /* 0x800000ff00007221 */ /* 0x000fc80000010100 */
[----:B------:R-:W-:-:S07]  /*b720*/  FFMA R51, R51, R0, R51 ;  /* 0x0000000033337223 */ /* 0x000fce0000000033 */
.L_x_182:
[----:B------:R-:W-:Y:S05]  /*b730*/  BSYNC B1 ;  /* 0x0000000000017941 */ /* 0x000fea0003800000 */
.L_x_180:
        /* <DEDUP_REMOVED lines=10> */
.L_x_184:
[----:B------:R-:W1:Y:S02]  /*b7e0*/  MUFU.RCP R54, R63 ;  /* 0x0000003f00367308 */ /* 0x000e640000001000 */
[----:B-1----:R-:W-:-:S04]  /*b7f0*/  FFMA R0, R63, R54, -1 ;  /* 0xbf8000003f007423 */ /* 0x002fc80000000036 */
[----:B------:R-:W-:-:S04]  /*b800*/  FADD.FTZ R3, -R0, -RZ ;  /* 0x800000ff00037221 */ /* 0x000fc80000010100 */
[----:B------:R-:W-:-:S07]  /*b810*/  FFMA R54, R54, R3, R54 ;  /* 0x0000000336367223 */ /* 0x000fce0000000036 */
.L_x_185:
[----:B------:R-:W-:Y:S05]  /*b820*/  BSYNC B1 ;  /* 0x0000000000017941 */ /* 0x000fea0003800000 */
.L_x_183:
        /* <DEDUP_REMOVED lines=10> */
.L_x_187:
[----:B------:R-:W1:Y:S02]  /*b8d0*/  MUFU.RCP R0, R39 ;  /* 0x0000002700007308 */ /* 0x000e640000001000 */
[----:B-1----:R-:W-:-:S04]  /*b8e0*/  FFMA R3, R39, R0, -1 ;  /* 0xbf80000027037423 */ /* 0x002fc80000000000 */
[----:B------:R-:W-:-:S04]  /*b8f0*/  FADD.FTZ R3, -R3, -RZ ;  /* 0x800000ff03037221 */ /* 0x000fc80000010100 */
[----:B------:R-:W-:-:S07]  /*b900*/  FFMA R53, R0, R3, R0 ;  /* 0x0000000300357223 */ /* 0x000fce0000000000 */
.L_x_188:
[----:B------:R-:W-:Y:S05]  /*b910*/  BSYNC B1 ;  /* 0x0000000000017941 */ /* 0x000fea0003800000 */
.L_x_186:
        /* <DEDUP_REMOVED lines=10> */
.L_x_190:
[----:B------:R-:W1:Y:S02]  /*b9c0*/  MUFU.RCP R56, R55 ;  /* 0x0000003700387308 */ /* 0x000e640000001000 */
[----:B-1----:R-:W-:-:S04]  /*b9d0*/  FFMA R0, R55, R56, -1 ;  /* 0xbf80000037007423 */ /* 0x002fc80000000038 */
[----:B------:R-:W-:-:S04]  /*b9e0*/  FADD.FTZ R3, -R0, -RZ ;  /* 0x800000ff00037221 */ /* 0x000fc80000010100 */
[----:B------:R-:W-:-:S07]  /*b9f0*/  FFMA R56, R56, R3, R56 ;  /* 0x0000000338387223 */ /* 0x000fce0000000038 */
.L_x_191:
[----:B------:R-:W-:Y:S05]  /*ba00*/  BSYNC B1 ;  /* 0x0000000000017941 */ /* 0x000fea0003800000 */
.L_x_189:
        /* <DEDUP_REMOVED lines=10> */
.L_x_193:
[----:B------:R-:W1:Y:S02]  /*bab0*/  MUFU.RCP R39, R40 ;  /* 0x0000002800277308 */ /* 0x000e640000001000 */
[----:B-1----:R-:W-:-:S04]  /*bac0*/  FFMA R0, R40, R39, -1 ;  /* 0xbf80000028007423 */ /* 0x002fc80000000027 */
[----:B------:R-:W-:-:S04]  /*bad0*/  FADD.FTZ R0, -R0, -RZ ;  /* 0x800000ff00007221 */ /* 0x000fc80000010100 */
[----:B------:R-:W-:-:S07]  /*bae0*/  FFMA R39, R39, R0, R39 ;  /* 0x0000000027277223 */ /* 0x000fce0000000027 */
.L_x_194:
[----:B------:R-:W-:Y:S05]  /*baf0*/  BSYNC B1 ;  /* 0x0000000000017941 */ /* 0x000fea0003800000 */
.L_x_192:
        /* <DEDUP_REMOVED lines=10> */
.L_x_196:
[----:B------:R-:W1:Y:S02]  /*bba0*/  MUFU.RCP R40, R41 ;  /* 0x0000002900287308 */ /* 0x000e640000001000 */
[----:B-1----:R-:W-:-:S04]  /*bbb0*/  FFMA R0, R41, R40, -1 ;  /* 0xbf80000029007423 */ /* 0x002fc80000000028 */
[----:B------:R-:W-:-:S04]  /*bbc0*/  FADD.FTZ R3, -R0, -RZ ;  /* 0x800000ff00037221 */ /* 0x000fc80000010100 */
[----:B------:R-:W-:-:S07]  /*bbd0*/  FFMA R40, R40, R3, R40 ;  /* 0x0000000328287223 */ /* 0x000fce0000000028 */
.L_x_197:
[----:B------:R-:W-:Y:S05]  /*bbe0*/  BSYNC B1 ;  /* 0x0000000000017941 */ /* 0x000fea0003800000 */
.L_x_195:
        /* <DEDUP_REMOVED lines=10> */
.L_x_199:
[----:B------:R-:W1:Y:S02]  /*bc90*/  MUFU.RCP R41, R42 ;  /* 0x0000002a00297308 */ /* 0x000e640000001000 */
[----:B-1----:R-:W-:-:S04]  /*bca0*/  FFMA R0, R42, R41, -1 ;  /* 0xbf8000002a007423 */ /* 0x002fc80000000029 */
[----:B------:R-:W-:-:S04]  /*bcb0*/  FADD.FTZ R0, -R0, -RZ ;  /* 0x800000ff00007221 */ /* 0x000fc80000010100 */
[----:B------:R-:W-:-:S07]  /*bcc0*/  FFMA R41, R41, R0, R41 ;  /* 0x0000000029297223 */ /* 0x000fce0000000029 */
.L_x_200:
[----:B------:R-:W-:Y:S05]  /*bcd0*/  BSYNC B1 ;  /* 0x0000000000017941 */ /* 0x000fea0003800000 */
.L_x_198:
        /* <DEDUP_REMOVED lines=10> */
.L_x_202:
[----:B------:R-:W1:Y:S02]  /*bd80*/  MUFU.RCP R42, R43 ;  /* 0x0000002b002a7308 */ /* 0x000e640000001000 */
[----:B-1----:R-:W-:-:S04]  /*bd90*/  FFMA R0, R43, R42, -1 ;  /* 0xbf8000002b007423 */ /* 0x002fc8000000002a */
[----:B------:R-:W-:-:S04]  /*bda0*/  FADD.FTZ R3, -R0, -RZ ;  /* 0x800000ff00037221 */ /* 0x000fc80000010100 */
[----:B------:R-:W-:-:S07]  /*bdb0*/  FFMA R42, R42, R3, R42 ;  /* 0x000000032a2a7223 */ /* 0x000fce000000002a */
.L_x_203:
[----:B------:R-:W-:Y:S05]  /*bdc0*/  BSYNC B1 ;  /* 0x0000000000017941 */ /* 0x000fea0003800000 */
.L_x_201:
        /* <DEDUP_REMOVED lines=10> */
.L_x_205:
[----:B------:R-:W1:Y:S02]  /*be70*/  MUFU.RCP R3, R44 ;  /* 0x0000002c00037308 */ /* 0x000e640000001000 */
[----:B-1----:R-:W-:-:S04]  /*be80*/  FFMA R0, R44, R3, -1 ;  /* 0xbf8000002c007423 */ /* 0x002fc80000000003 */
[----:B------:R-:W-:-:S04]  /*be90*/  FADD.FTZ R0, -R0, -RZ ;  /* 0x800000ff00007221 */ /* 0x000fc80000010100 */
[----:B------:R-:W-:-:S07]  /*bea0*/  FFMA R58, R3, R0, R3 ;  /* 0x00000000033a7223 */ /* 0x000fce0000000003 */
.L_x_206:
[----:B------:R-:W-:Y:S05]  /*beb0*/  BSYNC B1 ;  /* 0x0000000000017941 */ /* 0x000fea0003800000 */
.L_x_204:
        /* <DEDUP_REMOVED lines=10> */
.L_x_208:
[----:B------:R-:W1:Y:S02]  /*bf60*/  MUFU.RCP R44, R45 ;  /* 0x0000002d002c7308 */ /* 0x000e640000001000 */
[----:B-1----:R-:W-:-:S04]  /*bf70*/  FFMA R0, R45, R44, -1 ;  /* 0xbf8000002d007423 */ /* 0x002fc8000000002c */
[----:B------:R-:W-:-:S04]  /*bf80*/  FADD.FTZ R3, -R0, -RZ ;  /* 0x800000ff00037221 */ /* 0x000fc80000010100 */
[----:B------:R-:W-:-:S07]  /*bf90*/  FFMA R44, R44, R3, R44 ;  /* 0x000000032c2c7223 */ /* 0x000fce000000002c */
.L_x_209:
[----:B------:R-:W-:Y:S05]  /*bfa0*/  BSYNC B1 ;  /* 0x0000000000017941 */ /* 0x000fea0003800000 */
.L_x_207:
        /* <DEDUP_REMOVED lines=10> */
.L_x_211:
[----:B------:R-:W1:Y:S02]  /*c050*/  MUFU.RCP R43, R46 ;  /* 0x0000002e002b7308 */ /* 0x000e640000001000 */
[----:B-1----:R-:W-:-:S04]  /*c060*/  FFMA R0, R46, R43, -1 ;  /* 0xbf8000002e007423 */ /* 0x002fc8000000002b */
[----:B------:R-:W-:-:S04]  /*c070*/  FADD.FTZ R0, -R0, -RZ ;  /* 0x800000ff00007221 */ /* 0x000fc80000010100 */
[----:B------:R-:W-:-:S07]  /*c080*/  FFMA R43, R43, R0, R43 ;  /* 0x000000002b2b7223 */ /* 0x000fce000000002b */
.L_x_212:
[----:B------:R-:W-:Y:S05]  /*c090*/  BSYNC B1 ;  /* 0x0000000000017941 */ /* 0x000fea0003800000 */
.L_x_210:
        /* <DEDUP_REMOVED lines=10> */
.L_x_214:
[----:B------:R-:W1:Y:S02]  /*c140*/  MUFU.RCP R46, R47 ;  /* 0x0000002f002e7308 */ /* 0x000e640000001000 */
[----:B-1----:R-:W-:-:S04]  /*c150*/  FFMA R0, R47, R46, -1 ;  /* 0xbf8000002f007423 */ /* 0x002fc8000000002e */
[----:B------:R-:W-:-:S04]  /*c160*/  FADD.FTZ R3, -R0, -RZ ;  /* 0x800000ff00037221 */ /* 0x000fc80000010100 */
[----:B------:R-:W-:-:S07]  /*c170*/  FFMA R46, R46, R3, R46 ;  /* 0x000000032e2e7223 */ /* 0x000fce000000002e */
.L_x_215:
[----:B------:R-:W-:Y:S05]  /*c180*/  BSYNC B1 ;  /* 0x0000000000017941 */ /* 0x000fea0003800000 */
.L_x_213:
        /* <DEDUP_REMOVED lines=10> */
.L_x_217:
[----:B------:R-:W1:Y:S02]  /*c230*/  MUFU.RCP R45, R48 ;  /* 0x00000030002d7308 */ /* 0x000e640000001000 */
[----:B-1----:R-:W-:-:S04]  /*c240*/  FFMA R0, R48, R45, -1 ;  /* 0xbf80000030007423 */ /* 0x002fc8000000002d */
[----:B------:R-:W-:-:S04]  /*c250*/  FADD.FTZ R0, -R0, -RZ ;  /* 0x800000ff00007221 */ /* 0x000fc80000010100 */
[----:B------:R-:W-:-:S07]  /*c260*/  FFMA R45, R45, R0, R45 ;  /* 0x000000002d2d7223 */ /* 0x000fce000000002d */
.L_x_218:
[----:B------:R-:W-:Y:S05]  /*c270*/  BSYNC B1 ;  /* 0x0000000000017941 */ /* 0x000fea0003800000 */
.L_x_216:
        /* <DEDUP_REMOVED lines=10> */
.L_x_220:
[----:B------:R-:W1:Y:S02]  /*c320*/  MUFU.RCP R48, R49 ;  /* 0x0000003100307308 */ /* 0x000e640000001000 */
[----:B-1----:R-:W-:-:S04]  /*c330*/  FFMA R0, R49, R48, -1 ;  /* 0xbf80000031007423 */ /* 0x002fc80000000030 */
[----:B------:R-:W-:-:S04]  /*c340*/  FADD.FTZ R3, -R0, -RZ ;  /* 0x800000ff00037221 */ /* 0x000fc80000010100 */
[----:B------:R-:W-:-:S07]  /*c350*/  FFMA R48, R48, R3, R48 ;  /* 0x0000000330307223 */ /* 0x000fce0000000030 */
.L_x_221:
[----:B------:R-:W-:Y:S05]  /*c360*/  BSYNC B1 ;  /* 0x0000000000017941 */ /* 0x000fea0003800000 */
.L_x_219:
        /* <DEDUP_REMOVED lines=9> */
.L_x_223:
[----:B------:R-:W1:Y:S02]  /*c400*/  MUFU.RCP R3, R50 ;  /* 0x0000003200037308 */ /* 0x000e640000001000 */
[----:B-1----:R-:W-:-:S04]  /*c410*/  FFMA R0, R50, R3, -1 ;  /* 0xbf80000032007423 */ /* 0x002fc80000000003 */
[----:B------:R-:W-:-:S04]  /*c420*/  FADD.FTZ R0, -R0, -RZ ;  /* 0x800000ff00007221 */ /* 0x000fc80000010100 */
[----:B------:R-:W-:-:S07]  /*c430*/  FFMA R0, R3, R0, R3 ;  /* 0x0000000003007223 */ /* 0x000fce0000000003 */
.L_x_224:
[----:B------:R-:W-:Y:S05]  /*c440*/  BSYNC B1 ;  /* 0x0000000000017941 */ /* 0x000fea0003800000 */
.L_x_222:
        /* <DEDUP_REMOVED lines=26> */
.L_x_225:
        /* <DEDUP_REMOVED lines=27> */
.L_x_227:
[----:B------:R-:W-:Y:S05]  /*c7a0*/  BSYNC B0 ;  /* 0x0000000000007941 */ /* 0x000fea0003800000 */
.L_x_226:
[----:B------:R-:W-:Y:S04]  /*c7b0*/  BSSY B0, `(.L_x_228) ;  /* 0x000003c000007945 */ /* 0x000fe80003800000 */
[----:B------:R-:W-:Y:S05]  /*c7c0*/  @P0 BRA `(.L_x_229) ;  /* 0x0000000000e80947 */ /* 0x000fea0003800000 */
[----:B------:R-:W-:-:S04]  /*c7d0*/  MOV R0, UR50 ;  /* 0x0000003200007c02 */ /* 0x000fc80008000f00 */
[----:B------:R-:W-:-:S13]  /*c7e0*/  ISETP.NE.AND P3, PT, R0, 0x3, PT ;  /* 0x000000030000780c */ /* 0x000fda0003f65270 */
[----:B------:R-:W-:Y:S05]  /*c7f0*/  @!P3 BRA `(.L_x_230) ;  /* 0x000000000004b947 */ /* 0x000fea0003800000 */
[----:B------:R-:W-:Y:S01]  /*c800*/  BPT.TRAP 0x1 ;  /* 0x000000040000795c */ /* 0x000fe20000300000 */
.L_x_230:
[----:B------:R-:W2:Y:S04]  /*c810*/  LDL R0, [R1+0xb4] ;  /* 0x0000b40001007983 */ /* 0x000ea80000100800 */
[----:B------:R-:W3:Y:S01]  /*c820*/  LDL R3, [R1+0xb8] ;  /* 0x0000b80001037983 */ /* 0x000ee20000100800 */
[----:B------:R-:W-:Y:S01]  /*c830*/  BSSY B1, `(.L_x_231) ;  /* 0x0000005000017945 */ /* 0x000fe20003800000 */
[----:B--2---:R-:W-:Y:S02]  /*c840*/  LEA R0, R0, UR51, 0x3 ;  /* 0x0000003300007c11 */ /* 0x004fe4000f8e18ff */
[----:B---3--:R-:W-:-:S04]  /*c850*/  SHF.L.U32 R3, R3, 0x1f, RZ ;  /* 0x0000001f03037819 */ /* 0x008fc800000006ff */
[----:B------:R-:W1:Y:S02]  /*c860*/  SYNCS.PHASECHK.TRANS64.TRYWAIT P2, [R0+URZ+0x80], R3 ;  /* 0x00008003000075a7 */ /* 0x000e64000804017f */
[----:B-1----:R-:W-:Y:S05]  /*c870*/  @!P2 BRA `(.L_x_232) ;  /* 0x000000e40060a947 */ /* 0x002fea0003800000 */
.L_x_629:
[----:B------:R-:W-:Y:S05]  /*c880*/  BSYNC B1 ;  /* 0x0000000000017941 */ /* 0x000fea0003800000 */
.L_x_231:
        /* <DEDUP_REMOVED lines=18> */
.L_x_234:
[----:B------:R-:W-:Y:S05]  /*c9b0*/  BSYNC B1 ;  /* 0x0000000000017941 */ /* 0x000fea0003800000 */
.L_x_233:
        /* <DEDUP_REMOVED lines=8> */
.L_x_235:
[----:B------:R-:W3:Y:S04]  /*ca40*/  LDL.LU R4, [R1+0xb4] ;  /* 0x0000b40001047983 */ /* 0x000ee80000300800 */
[----:B------:R-:W4:Y:S01]  /*ca50*/  LDL.LU R5, [R1+0xb8] ;  /* 0x0000b80001057983 */ /* 0x000f220000300800 */
[C---:B-1----:R-:W-:Y:S02]  /*ca60*/  LEA R0, R14.reuse, UR51, 0x3 ;  /* 0x000000330e007c11 */ /* 0x042fe4000f8e18ff */
[----:B------:R-:W-:Y:S01]  /*ca70*/  IADD3 R14, R14, 0x1, RZ ;  /* 0x000000010e0e7810 */ /* 0x000fe20007ffe0ff */
[----:B------:R-:W1:Y:S01]  /*ca80*/  S2R R3, SR_CgaCtaId ;  /* 0x0000000000037919 */ /* 0x000e620000008800 */
[----:B------:R-:W-:Y:S02]  /*ca90*/  IADD3 R0, R0, 0xa0, RZ ;  /* 0x000000a000007810 */ /* 0x000fe40007ffe0ff */
[----:B------:R-:W-:-:S04]  /*caa0*/  ISETP.NE.AND P2, PT, R14, 0x4, PT ;  /* 0x000000040e00780c */ /* 0x000fc80003f45270 */
[----:B------:R-:W-:Y:S02]  /*cab0*/  SEL R14, R14, RZ, P2 ;  /* 0x000000ff0e0e7207 */ /* 0x000fe40001000000 */
[----:B-1----:R-:W-:-:S04]  /*cac0*/  PRMT R0, R3, 0x654, R0 ;  /* 0x0000065403007816 */ /* 0x002fc80000000000 */
[----:B--2---:R1:W-:Y:S02]  /*cad0*/  SYNCS.ARRIVE.TRANS64.RED.A1T0 RZ, [R0+URZ], RZ ;  /* 0x000000ff00ff79a7 */ /* 0x0043e4000810043f */
[----:B-1----:R-:W-:-:S04]  /*cae0*/  SEL R0, RZ, 0x1, P2 ;  /* 0x00000001ff007807 */ /* 0x002fc80001000000 */
[----:B------:R-:W-:Y:S02]  /*caf0*/  LOP3.LUT R13, R13, R0, RZ, 0x3c, !PT ;  /* 0x000000000d0d7212 */ /* 0x000fe400078e3cff */
[----:B---3--:R-:W-:-:S04]  /*cb00*/  IADD3 R3, R4, 0x1, RZ ;  /* 0x0000000104037810 */ /* 0x008fc80007ffe0ff */
[----:B------:R-:W-:-:S04]  /*cb10*/  ISETP.NE.AND P3, PT, R3, 0x4, PT ;  /* 0x000000040300780c */ /* 0x000fc80003f65270 */
[----:B------:R-:W-:Y:S02]  /*cb20*/  SEL R4, RZ, 0x1, P3 ;  /* 0x00000001ff047807 */ /* 0x000fe40001800000 */
[----:B------:R-:W-:Y:S02]  /*cb30*/  SEL R0, R3, RZ, P3 ;  /* 0x000000ff03007207 */ /* 0x000fe40001800000 */
[----:B----4-:R-:W-:-:S03]  /*cb40*/  LOP3.LUT R5, R5, R4, RZ, 0x3c, !PT ;  /* 0x0000000405057212 */ /* 0x010fc600078e3cff */
[----:B------:R1:W-:Y:S04]  /*cb50*/  STL [R1+0xb4], R0 ;  /* 0x0000b40001007387 */ /* 0x0003e80000100800 */
[----:B------:R1:W-:Y:S02]  /*cb60*/  STL [R1+0xb8], R5 ;  /* 0x0000b80501007387 */ /* 0x0003e40000100800 */
.L_x_229:
[----:B------:R-:W-:Y:S05]  /*cb70*/  BSYNC B0 ;  /* 0x0000000000007941 */ /* 0x000fea0003800000 */
.L_x_228:
[----:B------:R-:W2:Y:S04]  /*cb80*/  LDL.LU R19, [R1] ;  /* 0x0000000001137983 */ /* 0x000ea80000300800 */
[----:B------:R-:W3:Y:S04]  /*cb90*/  LDL.LU R26, [R1+0x4] ;  /* 0x00000400011a7983 */ /* 0x000ee80000300800 */
[----:B------:R-:W4:Y:S04]  /*cba0*/  LDL.LU R21, [R1+0x8] ;  /* 0x0000080001157983 */ /* 0x000f280000300800 */
[----:B------:R-:W5:Y:S04]  /*cbb0*/  LDL.LU R24, [R1+0xc] ;  /* 0x00000c0001187983 */ /* 0x000f680000300800 */
[----:B------:R-:W5:Y:S04]  /*cbc0*/  LDL.LU R23, [R1+0x10] ;  /* 0x0000100001177983 */ /* 0x000f680000300800 */
[----:B------:R-:W5:Y:S04]  /*cbd0*/  LDL.LU R27, [R1+0x14] ;  /* 0x00001400011b7983 */ /* 0x000f680000300800 */
[----:B------:R-:W5:Y:S01]  /*cbe0*/  LDL.LU R25, [R1+0x18] ;  /* 0x0000180001197983 */ /* 0x000f620000300800 */
[----:B-1----:R-:W-:Y:S01]  /*cbf0*/  F2FP.F16.E4M3.UNPACK_B R0, R6 ;  /* 0x00000006ff00723e */ /* 0x002fe200020006ff */
[C---:B------:R-:W-:Y:S01]  /*cc00*/  FMUL R15, R2.reuse, R17 ;  /* 0x00000011020f7220 */ /* 0x040fe20000400000 */
[----:B------:R-:W-:Y:S01]  /*cc10*/  F2FP.F16.E4M3.UNPACK_B R5, R7 ;  /* 0x00000007ff05723e */ /* 0x000fe200020006ff */
[----:B------:R-:W5:Y:S01]  /*cc20*/  LDL.LU R29, [R1+0x1c] ;  /* 0x00001c00011d7983 */ /* 0x000f620000300800 */
[----:B------:R-:W-:Y:S01]  /*cc30*/  FMUL R17, R2, R228 ;  /* 0x000000e402117220 */ /* 0x000fe20000400000 */
[----:B------:R-:W-:-:S02]  /*cc40*/  HADD2.F32 R4, -RZ, R0.H1_H1 ;  /* 0x30000000ff047230 */ /* 0x000fc40000004100 */
[----:B------:R-:W-:Y:S01]  /*cc50*/  FMUL R229, R2, R229 ;  /* 0x000000e502e57220 */ /* 0x000fe20000400000 */
[----:B------:R-:W5:Y:S01]  /*cc60*/  LDL.LU R32, [R1+0x20] ;  /* 0x0000200001207983 */ /* 0x000f620000300800 */
[----:B------:R-:W-:Y:S01]  /*cc70*/  HADD2.F32 R3, -RZ, R0.H0_H0 ;  /* 0x20000000ff037230 */ /* 0x000fe20000004100 */
[----:B------:R-:W-:Y:S01]  /*cc80*/  F2FP.F16.E4M3.UNPACK_B R0, R6.H1 ;  /* 0x00000006ff00723e */ /* 0x000fe200030006ff */
[C---:B------:R-:W-:Y:S01]  /*cc90*/  FFMA R17, R16.reuse, R4, R17 ;  /* 0x0000000410117223 */ /* 0x040fe20000000011 */
[----:B------:R-:W5:Y:S01]  /*cca0*/  LDL.LU R36, [R1+0x24] ;  /* 0x0000240001247983 */ /* 0x000f620000300800 */
[--C-:B------:R-:W-:Y:S02]  /*ccb0*/  HADD2.F32 R22, -RZ, R5.reuse.H1_H1 ;  /* 0x30000005ff167230 */ /* 0x100fe40000004100 */
[----:B------:R-:W-:Y:S01]  /*ccc0*/  FFMA R15, R16, R3, R15 ;  /* 0x00000003100f7223 */ /* 0x000fe2000000000f */
[----:B------:R-:W-:Y:S01]  /*ccd0*/  HADD2.F32 R20, -RZ, R5.H0_H0 ;  /* 0x20000005ff147230 */ /* 0x000fe20000004100 */
[----:B------:R-:W5:Y:S01]  /*cce0*/  LDL.LU R44, [R1+0x28] ;  /* 0x00002800012c7983 */ /* 0x000f620000300800 */
[--C-:B------:R-:W-:Y:S01]  /*ccf0*/  HADD2.F32 R18, -RZ, R0.reuse.H0_H0 ;  /* 0x20000000ff127230 */ /* 0x100fe20000004100 */
[----:B------:R-:W-:Y:S01]  /*cd00*/  F2FP.F16.E4M3.UNPACK_B R4, R7.H1 ;  /* 0x00000007ff04723e */ /* 0x000fe200030006ff */
[----:B------:R-:W-:Y:S01]  /*cd10*/  HADD2.F32 R0, -RZ, R0.H1_H1 ;  /* 0x30000000ff007230 */ /* 0x000fe20000004100 */
[----:B------:R-:W5:Y:S04]  /*cd20*/  LDL.LU R48, [R1+0x2c] ;  /* 0x00002c0001307983 */ /* 0x000f680000300800 */
[----:B------:R-:W5:Y:S01]  /*cd30*/  LDL.LU R52, [R1+0x30] ;  /* 0x0000300001347983 */ /* 0x000f620000300800 */
[----:B------:R-:W-:-:S02]  /*cd40*/  F2FP.F16.E4M3.UNPACK_B R5, R8 ;  /* 0x00000008ff05723e */ /* 0x000fc400020006ff */
[----:B------:R-:W-:Y:S02]  /*cd50*/  MOV R58, 0x3bbb989d ;  /* 0x3bbb989d003a7802 */ /* 0x000fe40000000f00 */
[----:B------:R-:W-:Y:S02]  /*cd60*/  F2FP.F16.E4M3.UNPACK_B R30, R8.H1 ;  /* 0x00000008ff1e723e */ /* 0x000fe400030006ff */
[----:B------:R-:W-:Y:S01]  /*cd70*/  MOV R60, 0x437c0000 ;  /* 0x437c0000003c7802 */ /* 0x000fe20000000f00 */
[----:B------:R-:W-:Y:S02]  /*cd80*/  FFMA R18, R16, R18, R229 ;  /* 0x0000001210127223 */ /* 0x000fe400000000e5 */
[----:B------:R-:W-:Y:S01]  /*cd90*/  HADD2.F32 R35, -RZ, R30.H1_H1 ;  /* 0x3000001eff237230 */ /* 0x000fe20000004100 */
[----:B------:R-:W-:-:S05]  /*cda0*/  F2FP.F16.E4M3.UNPACK_B R43, R9 ;  /* 0x00000009ff2b723e */ /* 0x000fca00020006ff */
[--C-:B------:R-:W-:Y:S01]  /*cdb0*/  HADD2.F32 R41, -RZ, R43.reuse.H0_H0 ;  /* 0x2000002bff297230 */ /* 0x100fe20000004100 */
[----:B------:R-:W-:Y:S01]  /*cdc0*/  F2FP.F16.E4M3.UNPACK_B R50, R9.H1 ;  /* 0x00000009ff32723e */ /* 0x000fe200030006ff */
[----:B------:R-:W-:-:S04]  /*cdd0*/  HADD2.F32 R45, -RZ, R43.H1_H1 ;  /* 0x3000002bff2d7230 */ /* 0x000fc80000004100 */
[--C-:B------:R-:W-:Y:S02]  /*cde0*/  HADD2.F32 R49, -RZ, R50.reuse.H0_H0 ;  /* 0x20000032ff317230 */ /* 0x100fe40000004100 */
[----:B------:R-:W-:Y:S01]  /*cdf0*/  HADD2.F32 R51, -RZ, R50.H1_H1 ;  /* 0x30000032ff337230 */ /* 0x000fe20000004100 */
[----:B------:R-:W-:Y:S01]  /*ce00*/  BSSY B1, `(.L_x_236) ;  /* 0x00000ad000017945 */ /* 0x000fe20003800000 */
[C---:B--2---:R-:W-:Y:S01]  /*ce10*/  FMUL R19, R2.reuse, R19 ;  /* 0x0000001302137220 */ /* 0x044fe20000400000 */
[C---:B---3--:R-:W-:Y:S01]  /*ce20*/  FMUL R3, R2.reuse, R26 ;  /* 0x0000001a02037220 */ /* 0x048fe20000400000 */
[----:B----4-:R-:W-:-:S03]  /*ce30*/  FMUL R21, R2, R21 ;  /* 0x0000001502157220 */ /* 0x010fc60000400000 */
[C---:B------:R-:W-:Y:S01]  /*ce40*/  FFMA R20, R16.reuse, R20, R3 ;  /* 0x0000001410147223 */ /* 0x040fe20000000003 */
[----:B------:R-:W-:Y:S01]  /*ce50*/  FFMA R21, R16, R22, R21 ;  /* 0x0000001610157223 */ /* 0x000fe20000000015 */
[--C-:B------:R-:W-:Y:S02]  /*ce60*/  HADD2.F32 R22, -RZ, R4.reuse.H0_H0 ;  /* 0x20000004ff167230 */ /* 0x100fe40000004100 */
[----:B-----5:R-:W-:Y:S01]  /*ce70*/  FMUL R3, R2, R24 ;  /* 0x0000001802037220 */ /* 0x020fe20000400000 */
[C---:B------:R-:W-:Y:S01]  /*ce80*/  FFMA R19, R16.reuse, R0, R19 ;  /* 0x0000000010137223 */ /* 0x040fe20000000013 */
[----:B------:R-:W-:Y:S02]  /*ce90*/  HADD2.F32 R24, -RZ, R5.H0_H0 ;  /* 0x20000005ff187230 */ /* 0x000fe40000004100 */
[----:B------:R-:W-:Y:S01]  /*cea0*/  FFMA.SAT R0, -R15, R58, 0.5 ;  /* 0x3f0000000f007423 */ /* 0x000fe2000000213a */
[----:B------:R-:W-:Y:S01]  /*ceb0*/  FFMA R22, R16, R22, R3 ;  /* 0x0000001610167223 */ /* 0x000fe20000000003 */
[----:B------:R-:W-:Y:S01]  /*cec0*/  FMUL R3, R2, R27 ;  /* 0x0000001b02037220 */ /* 0x000fe20000400000 */
[----:B------:R-:W-:-:S02]  /*ced0*/  HADD2.F32 R4, -RZ, R4.H1_H1 ;  /* 0x30000004ff047230 */ /* 0x000fc40000004100 */
[----:B------:R-:W-:Y:S01]  /*cee0*/  FMUL R23, R2, R23 ;  /* 0x0000001702177220 */ /* 0x000fe20000400000 */
[----:B------:R-:W-:Y:S02]  /*cef0*/  HADD2.F32 R27, -RZ, R30.H0_H0 ;  /* 0x2000001eff1b7230 */ /* 0x000fe40000004100 */
[----:B------:R-:W-:Y:S01]  /*cf00*/  FFMA.RM R0, R0, R60, 12582913 ;  /* 0x4b40000100007423 */ /* 0x000fe2000000403c */
[----:B------:R-:W-:Y:S01]  /*cf10*/  FFMA R24, R16, R24, R3 ;  /* 0x0000001810187223 */ /* 0x000fe20000000003 */
[----:B------:R-:W-:Y:S01]  /*cf20*/  FFMA.SAT R3, -R18, R58, 0.5 ;  /* 0x3f00000012037423 */ /* 0x000fe2000000213a */
[----:B------:R-:W-:Y:S01]  /*cf30*/  FMUL R31, R2, R29 ;  /* 0x0000001d021f7220 */ /* 0x000fe20000400000 */
[----:B------:R-:W-:Y:S01]  /*cf40*/  FFMA R23, R16, R4, R23 ;  /* 0x0000000410177223 */ /* 0x000fe20000000017 */
[----:B------:R-:W-:Y:S02]  /*cf50*/  FADD R4, R0, -12583039 ;  /* 0xcb40007f00047421 */ /* 0x000fe40000000000 */
[----:B------:R-:W-:Y:S01]  /*cf60*/  FFMA R31, R16, R27, R31 ;  /* 0x0000001b101f7223 */ /* 0x000fe2000000001f */
[----:B------:R-:W-:Y:S01]  /*cf70*/  FFMA.SAT R27, -R19, R58, 0.5 ;  /* 0x3f000000131b7423 */ /* 0x000fe2000000213a */
[----:B------:R-:W-:Y:S01]  /*cf80*/  FFMA.RM R29, R3, R60, 12582913 ;  /* 0x4b400001031d7423 */ /* 0x000fe2000000403c */
[----:B------:R-:W-:-:S02]  /*cf90*/  HADD2.F32 R26, -RZ, R5.H1_H1 ;  /* 0x30000005ff1a7230 */ /* 0x000fc40000004100 */
[----:B------:R-:W-:Y:S01]  /*cfa0*/  FFMA R4, -R15, 1.4426950216293334961, -R4 ;  /* 0x3fb8aa3b0f047823 */ /* 0x000fe20000000904 */
[----:B------:R-:W-:Y:S01]  /*cfb0*/  FFMA.RM R30, R27, R60, 12582913 ;  /* 0x4b4000011b1e7423 */ /* 0x000fe2000000403c */
[----:B------:R-:W-:Y:S01]  /*cfc0*/  FMUL R25, R2, R25 ;  /* 0x0000001902197220 */ /* 0x000fe20000400000 */
[----:B------:R-:W-:Y:S01]  /*cfd0*/  FADD R3, R29, -12583039 ;  /* 0xcb40007f1d037421 */ /* 0x000fe20000000000 */
[-C--:B------:R-:W-:Y:S01]  /*cfe0*/  FFMA.SAT R5, -R17, R58.reuse, 0.5 ;  /* 0x3f00000011057423 */ /* 0x080fe2000000213a */
[----:B------:R-:W-:Y:S01]  /*cff0*/  FFMA.SAT R34, -R20, R58, 0.5 ;  /* 0x3f00000014227423 */ /* 0x000fe2000000213a */
[----:B------:R-:W-:Y:S01]  /*d000*/  FMUL R33, R2, R32 ;  /* 0x0000002002217220 */ /* 0x000fe20000400000 */
[----:B------:R-:W-:Y:S01]  /*d010*/  FFMA R4, -R15, 1.925963033500011079e-08, R4 ;  /* 0x32a570600f047823 */ /* 0x000fe20000000104 */
[----:B------:R-:W-:Y:S01]  /*d020*/  FADD R32, R30, -12583039 ;  /* 0xcb40007f1e207421 */ /* 0x000fe20000000000 */
[----:B------:R-:W-:Y:S01]  /*d030*/  FFMA R25, R16, R26, R25 ;  /* 0x0000001a10197223 */ /* 0x000fe20000000019 */
[----:B------:R-:W-:Y:S01]  /*d040*/  FFMA R3, -R18, 1.4426950216293334961, -R3 ;  /* 0x3fb8aa3b12037823 */ /* 0x000fe20000000903 */
[-C--:B------:R-:W-:Y:S01]  /*d050*/  FFMA.RM R26, R5, R60.reuse, 12582913 ;  /* 0x4b400001051a7423 */ /* 0x080fe2000000403c */
[----:B------:R-:W-:Y:S01]  /*d060*/  FFMA.RM R38, R34, R60, 12582913 ;  /* 0x4b40000122267423 */ /* 0x000fe2000000403c */
[----:B------:R1:W2:Y:S01]  /*d070*/  MUFU.EX2 R5, R4 ;  /* 0x0000000400057308 */ /* 0x0002a20000000800 */
[----:B------:R-:W-:Y:S01]  /*d080*/  FFMA R32, -R19, 1.4426950216293334961, -R32 ;  /* 0x3fb8aa3b13207823 */ /* 0x000fe20000000920 */
[-C--:B------:R-:W-:Y:S01]  /*d090*/  FFMA.SAT R37, -R22, R58.reuse, 0.5 ;  /* 0x3f00000016257423 */ /* 0x080fe2000000213a */
[----:B------:R-:W-:Y:S01]  /*d0a0*/  FADD R28, R26, -12583039 ;  /* 0xcb40007f1a1c7421 */ /* 0x000fe20000000000 */
[----:B------:R-:W-:Y:S01]  /*d0b0*/  FFMA.SAT R34, -R21, R58, 0.5 ;  /* 0x3f00000015227423 */ /* 0x000fe2000000213a */
[----:B------:R-:W-:Y:S01]  /*d0c0*/  FFMA R32, -R19, 1.925963033500011079e-08, R32 ;  /* 0x32a5706013207823 */ /* 0x000fe20000000120 */
[----:B------:R-:W-:Y:S01]  /*d0d0*/  FFMA.RM R42, R37, R60, 12582913 ;  /* 0x4b400001252a7423 */ /* 0x000fe2000000403c */
[----:B-1----:R-:W-:Y:S01]  /*d0e0*/  FFMA R4, -R18, 1.925963033500011079e-08, R3 ;  /* 0x32a5706012047823 */ /* 0x002fe20000000103 */
[----:B------:R-:W-:Y:S01]  /*d0f0*/  FADD R3, R38, -12583039 ;  /* 0xcb40007f26037421 */ /* 0x000fe20000000000 */
[----:B------:R-:W-:Y:S01]  /*d100*/  FFMA R33, R16, R35, R33 ;  /* 0x0000002310217223 */ /* 0x000fe20000000021 */
[----:B------:R-:W-:Y:S01]  /*d110*/  FFMA.SAT R37, -R23, R58, 0.5 ;  /* 0x3f00000017257423 */ /* 0x000fe2000000213a */
[C---:B------:R-:W-:Y:S01]  /*d120*/  FFMA R28, -R17.reuse, 1.4426950216293334961, -R28 ;  /* 0x3fb8aa3b111c7823 */ /* 0x040fe2000000091c */
[----:B------:R-:W-:Y:S01]  /*d130*/  FFMA R35, -R20, 1.4426950216293334961, -R3 ;  /* 0x3fb8aa3b14237823 */ /* 0x000fe20000000903 */
[----:B------:R-:W-:Y:S01]  /*d140*/  FMUL R3, R2, R36 ;  /* 0x0000002402037220 */ /* 0x000fe20000400000 */
[-C--:B------:R-:W-:Y:S01]  /*d150*/  FFMA.RM R40, R34, R60.reuse, 12582913 ;  /* 0x4b40000122287423 */ /* 0x080fe2000000403c */
[----:B------:R1:W-:Y:S01]  /*d160*/  MUFU.EX2 R39, R32 ;  /* 0x0000002000277308 */ /* 0x0003e20000000800 */
[----:B------:R-:W-:Y:S01]  /*d170*/  FFMA R28, -R17, 1.925963033500011079e-08, R28 ;  /* 0x32a57060111c7823 */ /* 0x000fe2000000011c */
[----:B------:R-:W-:Y:S01]  /*d180*/  FFMA R34, R16, R41, R3 ;  /* 0x0000002910227223 */ /* 0x000fe20000000003 */
[----:B------:R-:W-:Y:S01]  /*d190*/  FADD R36, R40, -12583039 ;  /* 0xcb40007f28247421 */ /* 0x000fe20000000000 */
[----:B------:R-:W-:Y:S01]  /*d1a0*/  FADD R3, R42, -12583039 ;  /* 0xcb40007f2a037421 */ /* 0x000fe20000000000 */
[----:B-1----:R-:W-:Y:S01]  /*d1b0*/  FFMA.RM R32, R37, R60, 12582913 ;  /* 0x4b40000125207423 */ /* 0x002fe2000000403c */
[----:B------:R-:W-:-:S02]  /*d1c0*/  FFMA.SAT R37, -R24, R58, 0.5 ;  /* 0x3f00000018257423 */ /* 0x000fc4000000213a */
[----:B------:R1:W-:Y:S01]  /*d1d0*/  MUFU.EX2 R27, R28 ;  /* 0x0000001c001b7308 */ /* 0x0003e20000000800 */
[----:B------:R-:W-:Y:S01]  /*d1e0*/  FFMA R36, -R21, 1.4426950216293334961, -R36 ;  /* 0x3fb8aa3b15247823 */ /* 0x000fe20000000924 */
[----:B------:R-:W-:Y:S01]  /*d1f0*/  FFMA.RM R46, R37, R60, 12582913 ;  /* 0x4b400001252e7423 */ /* 0x000fe2000000403c */
[----:B------:R-:W-:Y:S01]  /*d200*/  FFMA R3, -R22, 1.4426950216293334961, -R3 ;  /* 0x3fb8aa3b16037823 */ /* 0x000fe20000000903 */
[----:B-1----:R-:W-:Y:S02]  /*d210*/  FFMA R28, -R20, 1.925963033500011079e-08, R35 ;  /* 0x32a57060141c7823 */ /* 0x002fe40000000123 */
[----:B------:R-:W-:Y:S01]  /*d220*/  FADD R37, R46, -12583039 ;  /* 0xcb40007f2e257421 */ /* 0x000fe20000000000 */
[----:B------:R-:W-:Y:S01]  /*d230*/  FFMA R36, -R21, 1.925963033500011079e-08, R36 ;  /* 0x32a5706015247823 */ /* 0x000fe20000000124 */
[----:B------:R1:W-:Y:S01]  /*d240*/  MUFU.EX2 R41, R28 ;  /* 0x0000001c00297308 */ /* 0x0003e20000000800 */
[----:B------:R-:W-:Y:S01]  /*d250*/  FMUL R35, R2, R44 ;  /* 0x0000002c02237220 */ /* 0x000fe20000400000 */
[----:B------:R-:W-:Y:S01]  /*d260*/  FADD R44, R32, -12583039 ;  /* 0xcb40007f202c7421 */ /* 0x000fe20000000000 */
[----:B------:R-:W-:Y:S01]  /*d270*/  FFMA R37, -R24, 1.4426950216293334961, -R37 ;  /* 0x3fb8aa3b18257823 */ /* 0x000fe20000000925 */
[----:B-1----:R-:W-:Y:S01]  /*d280*/  FFMA R28, -R22, 1.925963033500011079e-08, R3 ;  /* 0x32a57060161c7823 */ /* 0x002fe20000000103 */
[----:B------:R-:W-:-:S03]  /*d290*/  FMUL R3, R2, R48 ;  /* 0x0000003002037220 */ /* 0x000fc60000400000 */
[----:B------:R1:W-:Y:S01]  /*d2a0*/  MUFU.EX2 R43, R36 ;  /* 0x00000024002b7308 */ /* 0x0003e20000000800 */
[----:B------:R-:W-:Y:S01]  /*d2b0*/  FFMA R44, -R23, 1.4426950216293334961, -R44 ;  /* 0x3fb8aa3b172c7823 */ /* 0x000fe2000000092c */
[----:B------:R-:W-:Y:S01]  /*d2c0*/  FFMA.SAT R47, -R25, R58, 0.5 ;  /* 0x3f000000192f7423 */ /* 0x000fe2000000213a */
[----:B------:R-:W-:-:S05]  /*d2d0*/  FFMA R35, R16, R45, R35 ;  /* 0x0000002d10237223 */ /* 0x000fca0000000023 */
[----:B------:R-:W3:Y:S01]  /*d2e0*/  MUFU.EX2 R4, R4 ;  /* 0x0000000400047308 */ /* 0x000ee20000000800 */
[----:B-1----:R-:W-:Y:S01]  /*d2f0*/  FFMA R36, R16, R49, R3 ;  /* 0x0000003110247223 */ /* 0x002fe20000000003 */
[----:B------:R-:W-:Y:S01]  /*d300*/  FFMA R3, -R24, 1.925963033500011079e-08, R37 ;  /* 0x32a5706018037823 */ /* 0x000fe20000000125 */
[----:B------:R-:W-:Y:S01]  /*d310*/  FFMA.SAT R49, -R31, R58, 0.5 ;  /* 0x3f0000001f317423 */ /* 0x000fe2000000213a */
[----:B------:R-:W-:Y:S01]  /*d320*/  FMUL R37, R2, R52 ;  /* 0x0000003402257220 */ /* 0x000fe20000400000 */
[----:B------:R-:W-:Y:S01]  /*d330*/  FFMA R44, -R23, 1.925963033500011079e-08, R44 ;  /* 0x32a57060172c7823 */ /* 0x000fe2000000012c */
[-C--:B------:R-:W-:Y:S01]  /*d340*/  FFMA.RM R48, R47, R60.reuse, 12582913 ;  /* 0x4b4000012f307423 */ /* 0x080fe2000000403c */
[----:B------:R-:W-:Y:S01]  /*d350*/  FFMA.RM R50, R49, R60, 12582913 ;  /* 0x4b40000131327423 */ /* 0x000fe2000000403c */
[----:B------:R-:W-:Y:S01]  /*d360*/  FFMA R37, R16, R51, R37 ;  /* 0x0000003310257223 */ /* 0x000fe20000000025 */
[-C--:B------:R-:W-:Y:S01]  /*d370*/  FFMA.SAT R49, -R33, R58.reuse, 0.5 ;  /* 0x3f00000021317423 */ /* 0x080fe2000000213a */
[-C--:B------:R-:W-:Y:S01]  /*d380*/  FFMA.SAT R53, -R34, R58.reuse, 0.5 ;  /* 0x3f00000022357423 */ /* 0x080fe2000000213a */
[-C--:B------:R-:W-:Y:S01]  /*d390*/  FFMA.SAT R54, -R35, R58.reuse, 0.5 ;  /* 0x3f00000023367423 */ /* 0x080fe2000000213a */
[----:B------:R1:W-:Y:S01]  /*d3a0*/  MUFU.EX2 R47, R44 ;  /* 0x0000002c002f7308 */ /* 0x0003e20000000800 */
[-C--:B------:R-:W-:Y:S01]  /*d3b0*/  FFMA.SAT R56, -R36, R58.reuse, 0.5 ;  /* 0x3f00000024387423 */ /* 0x080fe2000000213a */
[----:B------:R-:W-:Y:S01]  /*d3c0*/  FFMA.SAT R57, -R37, R58, 0.5 ;  /* 0x3f00000025397423 */ /* 0x000fe2000000213a */
[----:B------:R-:W-:Y:S01]  /*d3d0*/  SHF.L.U32 R0, R0, 0x17, RZ ;  /* 0x0000001700007819 */ /* 0x000fe200000006ff */
[-C--:B------:R-:W-:Y:S01]  /*d3e0*/  FFMA.RM R51, R49, R60.reuse, 12582913 ;  /* 0x4b40000131337423 */ /* 0x080fe2000000403c */
[-C--:B------:R-:W-:Y:S01]  /*d3f0*/  FFMA.RM R53, R53, R60.reuse, 12582913 ;  /* 0x4b40000135357423 */ /* 0x080fe2000000403c */
[----:B------:R-:W-:-:S02]  /*d400*/  FFMA.RM R54, R54, R60, 12582913 ;  /* 0x4b40000136367423 */ /* 0x000fc4000000403c */
[----:B------:R4:W5:Y:S01]  /*d410*/  MUFU.EX2 R45, R28 ;  /* 0x0000001c002d7308 */ /* 0x0009620000000800 */
[----:B-1----:R-:W-:Y:S01]  /*d420*/  FADD R44, R50, -12583039 ;  /* 0xcb40007f322c7421 */ /* 0x002fe20000000000 */
[----:B------:R-:W-:Y:S01]  /*d430*/  SHF.L.U32 R29, R29, 0x17, RZ ;  /* 0x000000171d1d7819 */ /* 0x000fe200000006ff */
[-C--:B------:R-:W-:Y:S01]  /*d440*/  FFMA.RM R56, R56, R60.reuse, 12582913 ;  /* 0x4b40000138387423 */ /* 0x080fe2000000403c */
[----:B------:R-:W-:Y:S01]  /*d450*/  FFMA.RM R57, R57, R60, 12582913 ;  /* 0x4b40000139397423 */ /* 0x000fe2000000403c */
[----:B------:R-:W-:Y:S01]  /*d460*/  FFMA R44, -R31, 1.4426950216293334961, -R44 ;  /* 0x3fb8aa3b1f2c7823 */ /* 0x000fe2000000092c */
[----:B----4-:R-:W-:Y:S01]  /*d470*/  FADD R28, R48, -12583039 ;  /* 0xcb40007f301c7421 */ /* 0x010fe20000000000 */
[----:B--2---:R-:W-:Y:S01]  /*d480*/  FFMA R59, R0, R5, 1 ;  /* 0x3f800000003b7423 */ /* 0x004fe20000000005 */
[----:B------:R-:W-:Y:S01]  /*d490*/  FADD R52, R51, -12583039 ;  /* 0xcb40007f33347421 */ /* 0x000fe20000000000 */
[----:B------:R-:W-:Y:S01]  /*d4a0*/  FADD R55, R53, -12583039 ;  /* 0xcb40007f35377421 */ /* 0x000fe20000000000 */
[----:B------:R-:W-:Y:S01]  /*d4b0*/  FFMA R28, -R25, 1.4426950216293334961, -R28 ;  /* 0x3fb8aa3b191c7823 */ /* 0x000fe2000000091c */
[----:B------:R-:W-:Y:S01]  /*d4c0*/  FADD R0, R54, -12583039 ;  /* 0xcb40007f36007421 */ /* 0x000fe20000000000 */
[----:B------:R-:W-:Y:S01]  /*d4d0*/  SHF.L.U32 R26, R26, 0x17, RZ ;  /* 0x000000171a1a7819 */ /* 0x000fe200000006ff */
[----:B---3--:R-:W-:Y:S01]  /*d4e0*/  FFMA R58, R29, R4, 1 ;  /* 0x3f8000001d3a7423 */ /* 0x008fe20000000004 */
[----:B------:R-:W-:Y:S01]  /*d4f0*/  FFMA R44, -R31, 1.925963033500011079e-08, R44 ;  /* 0x32a570601f2c7823 */ /* 0x000fe2000000012c */
[----:B------:R-:W-:Y:S01]  /*d500*/  FADD R5, R56, -12583039 ;  /* 0xcb40007f38057421 */ /* 0x000fe20000000000 */
[----:B------:R-:W-:Y:S01]  /*d510*/  FADD R4, R57, -12583039 ;  /* 0xcb40007f39047421 */ /* 0x000fe20000000000 */
[----:B------:R-:W-:Y:S01]  /*d520*/  FFMA R28, -R25, 1.925963033500011079e-08, R28 ;  /* 0x32a57060191c7823 */ /* 0x000fe2000000011c */
[----:B------:R-:W-:Y:S01]  /*d530*/  FFMA R52, -R33, 1.4426950216293334961, -R52 ;  /* 0x3fb8aa3b21347823 */ /* 0x000fe20000000934 */
[----:B------:R-:W-:Y:S01]  /*d540*/  FFMA R55, -R34, 1.4426950216293334961, -R55 ;  /* 0x3fb8aa3b22377823 */ /* 0x000fe20000000937 */
[----:B------:R-:W-:Y:S01]  /*d550*/  FFMA R0, -R35, 1.4426950216293334961, -R0 ;  /* 0x3fb8aa3b23007823 */ /* 0x000fe20000000900 */
[----:B------:R-:W-:Y:S01]  /*d560*/  FFMA R61, R26, R27, 1 ;  /* 0x3f8000001a3d7423 */ /* 0x000fe2000000001b */
[----:B------:R-:W-:Y:S01]  /*d570*/  FFMA R5, -R36, 1.4426950216293334961, -R5 ;  /* 0x3fb8aa3b24057823 */ /* 0x000fe20000000905 */
[----:B------:R-:W-:Y:S01]  /*d580*/  FFMA R26, -R37, 1.4426950216293334961, -R4 ;  /* 0x3fb8aa3b251a7823 */ /* 0x000fe20000000904 */
[----:B------:R1:W-:Y:S01]  /*d590*/  MUFU.EX2 R49, R28 ;  /* 0x0000001c00317308 */ /* 0x0003e20000000800 */
[----:B------:R-:W-:Y:S01]  /*d5a0*/  FFMA R52, -R33, 1.925963033500011079e-08, R52 ;  /* 0x32a5706021347823 */ /* 0x000fe20000000134 */
[----:B------:R-:W-:Y:S01]  /*d5b0*/  FFMA R55, -R34, 1.925963033500011079e-08, R55 ;  /* 0x32a5706022377823 */ /* 0x000fe20000000137 */
[----:B------:R-:W-:Y:S01]  /*d5c0*/  FFMA R0, -R35, 1.925963033500011079e-08, R0 ;  /* 0x32a5706023007823 */ /* 0x000fe20000000100 */
[----:B------:R-:W-:Y:S01]  /*d5d0*/  FFMA R5, -R36, 1.925963033500011079e-08, R5 ;  /* 0x32a5706024057823 */ /* 0x000fe20000000105 */
[----:B------:R-:W-:-:S03]  /*d5e0*/  FFMA R26, -R37, 1.925963033500011079e-08, R26 ;  /* 0x32a57060251a7823 */ /* 0x000fc6000000011a */
[----:B------:R-:W2:Y:S01]  /*d5f0*/  MUFU.EX2 R44, R44 ;  /* 0x0000002c002c7308 */ /* 0x000ea20000000800 */
[----:B-1----:R-:W-:Y:S02]  /*d600*/  IADD3 R28, R59, 0x1800000, RZ ;  /* 0x018000003b1c7810 */ /* 0x002fe40007ffe0ff */
[----:B------:R-:W-:Y:S02]  /*d610*/  SHF.L.U32 R42, R42, 0x17, RZ ;  /* 0x000000172a2a7819 */ /* 0x000fe400000006ff */
[----:B------:R-:W-:-:S03]  /*d620*/  LOP3.LUT R28, R28, 0x7f800000, RZ, 0xc0, !PT ;  /* 0x7f8000001c1c7812 */ /* 0x000fc600078ec0ff */
[----:B------:R-:W1:Y:S01]  /*d630*/  MUFU.EX2 R3, R3 ;  /* 0x0000000300037308 */ /* 0x000e620000000800 */
[----:B------:R-:W-:Y:S01]  /*d640*/  ISETP.GT.U32.AND P2, PT, R28, 0x1ffffff, PT ;  /* 0x01ffffff1c00780c */ /* 0x000fe20003f44070 */
[----:B-----5:R-:W-:-:S06]  /*d650*/  FFMA R62, R42, R45, 1 ;  /* 0x3f8000002a3e7423 */ /* 0x020fcc000000002d */
[----:B------:R-:W3:Y:S01]  /*d660*/  MUFU.EX2 R52, R52 ;  /* 0x0000003400347308 */ /* 0x000ee20000000800 */
[----:B------:R-:W-:-:S07]  /*d670*/  SHF.L.U32 R30, R30, 0x17, RZ ;  /* 0x000000171e1e7819 */ /* 0x000fce00000006ff */
[----:B------:R-:W4:Y:S01]  /*d680*/  MUFU.EX2 R55, R55 ;  /* 0x0000003700377308 */ /* 0x000f220000000800 */
[----:B------:R-:W-:-:S07]  /*d690*/  SHF.L.U32 R38, R38, 0x17, RZ ;  /* 0x0000001726267819 */ /* 0x000fce00000006ff */
[----:B------:R-:W5:Y:S01]  /*d6a0*/  MUFU.EX2 R0, R0 ;  /* 0x0000000000007308 */ /* 0x000f620000000800 */
[----:B------:R-:W-:-:S07]  /*d6b0*/  SHF.L.U32 R45, R50, 0x17, RZ ;  /* 0x00000017322d7819 */ /* 0x000fce00000006ff */
[----:B------:R-:W5:Y:S08]  /*d6c0*/  MUFU.EX2 R4, R5 ;  /* 0x0000000500047308 */ /* 0x000f700000000800 */
[----:B------:R-:W5:Y:S01]  /*d6d0*/  MUFU.EX2 R27, R26 ;  /* 0x0000001a001b7308 */ /* 0x000f620000000800 */
[----:B------:R-:W-:Y:S01]  /*d6e0*/  FFMA R63, R30, R39, 1 ;  /* 0x3f8000001e3f7423 */ /* 0x000fe20000000027 */
[----:B------:R-:W-:Y:S01]  /*d6f0*/  FFMA R60, R38, R41, 1 ;  /* 0x3f800000263c7423 */ /* 0x000fe20000000029 */
[----:B--2---:R-:W-:Y:S01]  /*d700*/  FFMA R45, R45, R44, 1 ;  /* 0x3f8000002d2d7423 */ /* 0x004fe2000000002c */
[----:B------:R-:W-:-:S02]  /*d710*/  SHF.L.U32 R40, R40, 0x17, RZ ;  /* 0x0000001728287819 */ /* 0x000fc400000006ff */
[----:B------:R-:W-:Y:S02]  /*d720*/  SHF.L.U32 R32, R32, 0x17, RZ ;  /* 0x0000001720207819 */ /* 0x000fe400000006ff */
[----:B------:R-:W-:Y:S02]  /*d730*/  SHF.L.U32 R46, R46, 0x17, RZ ;  /* 0x000000172e2e7819 */ /* 0x000fe400000006ff */
[----:B------:R-:W-:Y:S02]  /*d740*/  SHF.L.U32 R48, R48, 0x17, RZ ;  /* 0x0000001730307819 */ /* 0x000fe400000006ff */
[----:B------:R-:W-:Y:S02]  /*d750*/  SHF.L.U32 R51, R51, 0x17, RZ ;  /* 0x0000001733337819 */ /* 0x000fe400000006ff */
[----:B------:R-:W-:Y:S02]  /*d760*/  SHF.L.U32 R44, R53, 0x17, RZ ;  /* 0x00000017352c7819 */ /* 0x000fe400000006ff */
[----:B------:R-:W-:-:S02]  /*d770*/  SHF.L.U32 R41, R54, 0x17, RZ ;  /* 0x0000001736297819 */ /* 0x000fc400000006ff */
[----:B------:R-:W-:Y:S02]  /*d780*/  SHF.L.U32 R39, R56, 0x17, RZ ;  /* 0x0000001738277819 */ /* 0x000fe400000006ff */
[----:B------:R-:W-:Y:S01]  /*d790*/  SHF.L.U32 R38, R57, 0x17, RZ ;  /* 0x0000001739267819 */ /* 0x000fe200000006ff */
[----:B------:R-:W-:Y:S01]  /*d7a0*/  FFMA R65, R40, R43, 1 ;  /* 0x3f80000028417423 */ /* 0x000fe2000000002b */
[----:B------:R-:W-:Y:S01]  /*d7b0*/  FFMA R67, R32, R47, 1 ;  /* 0x3f80000020437423 */ /* 0x000fe2000000002f */
[----:B-1----:R-:W-:Y:S01]  /*d7c0*/  FFMA R64, R46, R3, 1 ;  /* 0x3f8000002e407423 */ /* 0x002fe20000000003 */
[----:B------:R-:W-:Y:S01]  /*d7d0*/  FFMA R69, R48, R49, 1 ;  /* 0x3f80000030457423 */ /* 0x000fe20000000031 */
[----:B---3--:R-:W-:Y:S01]  /*d7e0*/  FFMA R53, R51, R52, 1 ;  /* 0x3f80000033357423 */ /* 0x008fe20000000034 */
[----:B----4-:R-:W-:Y:S01]  /*d7f0*/  FFMA R44, R44, R55, 1 ;  /* 0x3f8000002c2c7423 */ /* 0x010fe20000000037 */
[----:B-----5:R-:W-:Y:S01]  /*d800*/  FFMA R41, R41, R0, 1 ;  /* 0x3f80000029297423 */ /* 0x020fe20000000000 */
[----:B------:R-:W-:Y:S01]  /*d810*/  FFMA R39, R39, R4, 1 ;  /* 0x3f80000027277423 */ /* 0x000fe20000000004 */
[----:B------:R-:W-:Y:S01]  /*d820*/  FFMA R38, R38, R27, 1 ;  /* 0x3f80000026267423 */ /* 0x000fe2000000001b */
[----:B------:R-:W-:Y:S06]  /*d830*/  @P2 BRA `(.L_x_237) ;  /* 0x0000000000142947 */ /* 0x000fec0003800000 */
[----:B------:R-:W-:Y:S02]  /*d840*/  MOV R0, R59 ;  /* 0x0000003b00007202 */ /* 0x000fe40000000f00 */
[----:B------:R-:W-:-:S07]  /*d850*/  MOV R4, 0xd870 ;  /* 0x0000d87000047802 */ /* 0x000fce0000000f00 */
[----:B------:R-:W-:Y:S05]  /*d860*/  CALL.REL.NOINC `($__internal_0_$__cuda_sm20_rcp_rn_f32_slowpath) ;  /* 0x000000dc00bc7944 */ /* 0x000fea0003c00000 */
[----:B------:R-:W-:Y:S01]  /*d870*/  MOV R40, R0 ;  /* 0x0000000000287202 */ /* 0x000fe20000000f00 */
[----:B------:R-:W-:Y:S06]  /*d880*/  BRA `(.L_x_238) ;  /* 0x0000000000107947 */ /* 0x000fec0003800000 */
.L_x_237:
[----:B------:R-:W1:Y:S02]  /*d890*/  MUFU.RCP R40, R59 ;  /* 0x0000003b00287308 */ /* 0x000e640000001000 */
[----:B-1----:R-:W-:-:S04]  /*d8a0*/  FFMA R0, R59, R40, -1 ;  /* 0xbf8000003b007423 */ /* 0x002fc80000000028 */
[----:B------:R-:W-:-:S04]  /*d8b0*/  FADD.FTZ R3, -R0, -RZ ;  /* 0x800000ff00037221 */ /* 0x000fc80000010100 */
[----:B------:R-:W-:-:S07]  /*d8c0*/  FFMA R40, R40, R3, R40 ;  /* 0x0000000328287223 */ /* 0x000fce0000000028 */
.L_x_238:
[----:B------:R-:W-:Y:S05]  /*d8d0*/  BSYNC B1 ;  /* 0x0000000000017941 */ /* 0x000fea0003800000 */
.L_x_236:
        /* <DEDUP_REMOVED lines=10> */
.L_x_240:
[----:B------:R-:W1:Y:S02]  /*d980*/  MUFU.RCP R42, R61 ;  /* 0x0000003d002a7308 */ /* 0x000e640000001000 */
[----:B-1----:R-:W-:-:S04]  /*d990*/  FFMA R0, R61, R42, -1 ;  /* 0xbf8000003d007423 */ /* 0x002fc8000000002a */
[----:B------:R-:W-:-:S04]  /*d9a0*/  FADD.FTZ R3, -R0, -RZ ;  /* 0x800000ff00037221 */ /* 0x000fc80000010100 */
[----:B------:R-:W-:-:S07]  /*d9b0*/  FFMA R42, R42, R3, R42 ;  /* 0x000000032a2a7223 */ /* 0x000fce000000002a */
.L_x_241:
[----:B------:R-:W-:Y:S05]  /*d9c0*/  BSYNC B1 ;  /* 0x0000000000017941 */ /* 0x000fea0003800000 */
.L_x_239:
        /* <DEDUP_REMOVED lines=10> */
.L_x_243:
[----:B------:R-:W1:Y:S02]  /*da70*/  MUFU.RCP R43, R58 ;  /* 0x0000003a002b7308 */ /* 0x000e640000001000 */
[----:B-1----:R-:W-:-:S04]  /*da80*/  FFMA R0, R58, R43, -1 ;  /* 0xbf8000003a007423 */ /* 0x002fc8000000002b */
[----:B------:R-:W-:-:S04]  /*da90*/  FADD.FTZ R0, -R0, -RZ ;  /* 0x800000ff00007221 */ /* 0x000fc80000010100 */
[----:B------:R-:W-:-:S07]  /*daa0*/  FFMA R43, R43, R0, R43 ;  /* 0x000000002b2b7223 */ /* 0x000fce000000002b */
.L_x_244:
[----:B------:R-:W-:Y:S05]  /*dab0*/  BSYNC B1 ;  /* 0x0000000000017941 */ /* 0x000fea0003800000 */
.L_x_242:
        /* <DEDUP_REMOVED lines=10> */
.L_x_246:
[----:B------:R-:W1:Y:S02]  /*db60*/  MUFU.RCP R46, R63 ;  /* 0x0000003f002e7308 */ /* 0x000e640000001000 */
[----:B-1----:R-:W-:-:S04]  /*db70*/  FFMA R0, R63, R46, -1 ;  /* 0xbf8000003f007423 */ /* 0x002fc8000000002e */
[----:B------:R-:W-:-:S04]  /*db80*/  FADD.FTZ R3, -R0, -RZ ;  /* 0x800000ff00037221 */ /* 0x000fc80000010100 */
[----:B------:R-:W-:-:S07]  /*db90*/  FFMA R46, R46, R3, R46 ;  /* 0x000000032e2e7223 */ /* 0x000fce000000002e */
.L_x_247:
[----:B------:R-:W-:Y:S05]  /*dba0*/  BSYNC B1 ;  /* 0x0000000000017941 */ /* 0x000fea0003800000 */
.L_x_245:
        /* <DEDUP_REMOVED lines=10> */
.L_x_249:
[----:B------:R-:W1:Y:S02]  /*dc50*/  MUFU.RCP R47, R60 ;  /* 0x0000003c002f7308 */ /* 0x000e640000001000 */
[----:B-1----:R-:W-:-:S04]  /*dc60*/  FFMA R0, R60, R47, -1 ;  /* 0xbf8000003c007423 */ /* 0x002fc8000000002f */
[----:B------:R-:W-:-:S04]  /*dc70*/  FADD.FTZ R0, -R0, -RZ ;  /* 0x800000ff00007221 */ /* 0x000fc80000010100 */
[----:B------:R-:W-:-:S07]  /*dc80*/  FFMA R47, R47, R0, R47 ;  /* 0x000000002f2f7223 */ /* 0x000fce000000002f */
.L_x_250:
[----:B------:R-:W-:Y:S05]  /*dc90*/  BSYNC B1 ;  /* 0x0000000000017941 */ /* 0x000fea0003800000 */
.L_x_248:
        /* <DEDUP_REMOVED lines=10> */
.L_x_252:
[----:B------:R-:W1:Y:S02]  /*dd40*/  MUFU.RCP R48, R65 ;  /* 0x0000004100307308 */ /* 0x000e640000001000 */
[----:B-1----:R-:W-:-:S04]  /*dd50*/  FFMA R0, R65, R48, -1 ;  /* 0xbf80000041007423 */ /* 0x002fc80000000030 */
[----:B------:R-:W-:-:S04]  /*dd60*/  FADD.FTZ R3, -R0, -RZ ;  /* 0x800000ff00037221 */ /* 0x000fc80000010100 */
[----:B------:R-:W-:-:S07]  /*dd70*/  FFMA R48, R48, R3, R48 ;  /* 0x0000000330307223 */ /* 0x000fce0000000030 */
.L_x_253:
[----:B------:R-:W-:Y:S05]  /*dd80*/  BSYNC B1 ;  /* 0x0000000000017941 */ /* 0x000fea0003800000 */
.L_x_251:
        /* <DEDUP_REMOVED lines=10> */
.L_x_255:
[----:B------:R-:W1:Y:S02]  /*de30*/  MUFU.RCP R49, R62 ;  /* 0x0000003e00317308 */ /* 0x000e640000001000 */
[----:B-1----:R-:W-:-:S04]  /*de40*/  FFMA R0, R62, R49, -1 ;  /* 0xbf8000003e007423 */ /* 0x002fc80000000031 */
[----:B------:R-:W-:-:S04]  /*de50*/  FADD.FTZ R0, -R0, -RZ ;  /* 0x800000ff00007221 */ /* 0x000fc80000010100 */
[----:B------:R-:W-:-:S07]  /*de60*/  FFMA R49, R49, R0, R49 ;  /* 0x0000000031317223 */ /* 0x000fce0000000031 */
.L_x_256:
[----:B------:R-:W-:Y:S05]  /*de70*/  BSYNC B1 ;  /* 0x0000000000017941 */ /* 0x000fea0003800000 */
.L_x_254:
        /* <DEDUP_REMOVED lines=10> */
.L_x_258:
[----:B------:R-:W1:Y:S02]  /*df20*/  MUFU.RCP R50, R67 ;  /* 0x0000004300327308 */ /* 0x000e640000001000 */
[----:B-1----:R-:W-:-:S04]  /*df30*/  FFMA R0, R67, R50, -1 ;  /* 0xbf80000043007423 */ /* 0x002fc80000000032 */
[----:B------:R-:W-:-:S04]  /*df40*/  FADD.FTZ R3, -R0, -RZ ;  /* 0x800000ff00037221 */ /* 0x000fc80000010100 */
[----:B------:R-:W-:-:S07]  /*df50*/  FFMA R50, R50, R3, R50 ;  /* 0x0000000332327223 */ /* 0x000fce0000000032 */
.L_x_259:
[----:B------:R-:W-:Y:S05]  /*df60*/  BSYNC B1 ;  /* 0x0000000000017941 */ /* 0x000fea0003800000 */
.L_x_257:
        /* <DEDUP_REMOVED lines=10> */
.L_x_261:
[----:B------:R-:W1:Y:S02]  /*e010*/  MUFU.RCP R51, R64 ;  /* 0x0000004000337308 */ /* 0x000e640000001000 */
[----:B-1----:R-:W-:-:S04]  /*e020*/  FFMA R0, R64, R51, -1 ;  /* 0xbf80000040007423 */ /* 0x002fc80000000033 */
[----:B------:R-:W-:-:S04]  /*e030*/  FADD.FTZ R0, -R0, -RZ ;  /* 0x800000ff00007221 */ /* 0x000fc80000010100 */
[----:B------:R-:W-:-:S07]  /*e040*/  FFMA R51, R51, R0, R51 ;  /* 0x0000000033337223 */ /* 0x000fce0000000033 */
.L_x_262:
[----:B------:R-:W-:Y:S05]  /*e050*/  BSYNC B1 ;  /* 0x0000000000017941 */ /* 0x000fea0003800000 */
.L_x_260:
        /* <DEDUP_REMOVED lines=10> */
.L_x_264:
[----:B------:R-:W1:Y:S02]  /*e100*/  MUFU.RCP R52, R69 ;  /* 0x0000004500347308 */ /* 0x000e640000001000 */
[----:B-1----:R-:W-:-:S04]  /*e110*/  FFMA R0, R69, R52, -1 ;  /* 0xbf80000045007423 */ /* 0x002fc80000000034 */
[----:B------:R-:W-:-:S04]  /*e120*/  FADD.FTZ R3, -R0, -RZ ;  /* 0x800000ff00037221 */ /* 0x000fc80000010100 */
[----:B------:R-:W-:-:S07]  /*e130*/  FFMA R52, R52, R3, R52 ;  /* 0x0000000334347223 */ /* 0x000fce0000000034 */
.L_x_265:
[----:B------:R-:W-:Y:S05]  /*e140*/  BSYNC B1 ;  /* 0x0000000000017941 */ /* 0x000fea0003800000 */
.L_x_263:
        /* <DEDUP_REMOVED lines=10> */
.L_x_267:
[----:B------:R-:W1:Y:S02]  /*e1f0*/  MUFU.RCP R54, R45 ;  /* 0x0000002d00367308 */ /* 0x000e640000001000 */
[----:B-1----:R-:W-:-:S04]  /*e200*/  FFMA R0, R45, R54, -1 ;  /* 0xbf8000002d007423 */ /* 0x002fc80000000036 */
[----:B------:R-:W-:-:S04]  /*e210*/  FADD.FTZ R3, -R0, -RZ ;  /* 0x800000ff00037221 */ /* 0x000fc80000010100 */
[----:B------:R-:W-:-:S07]  /*e220*/  FFMA R54, R54, R3, R54 ;  /* 0x0000000336367223 */ /* 0x000fce0000000036 */
.L_x_268:
[----:B------:R-:W-:Y:S05]  /*e230*/  BSYNC B1 ;  /* 0x0000000000017941 */ /* 0x000fea0003800000 */
.L_x_266:
        /* <DEDUP_REMOVED lines=10> */
.L_x_270:
[----:B------:R-:W1:Y:S02]  /*e2e0*/  MUFU.RCP R56, R53 ;  /* 0x0000003500387308 */ /* 0x000e640000001000 */
[----:B-1----:R-:W-:-:S04]  /*e2f0*/  FFMA R0, R53, R56, -1 ;  /* 0xbf80000035007423 */ /* 0x002fc80000000038 */
[----:B------:R-:W-:-:S04]  /*e300*/  FADD.FTZ R3, -R0, -RZ ;  /* 0x800000ff00037221 */ /* 0x000fc80000010100 */
[----:B------:R-:W-:-:S07]  /*e310*/  FFMA R56, R56, R3, R56 ;  /* 0x0000000338387223 */ /* 0x000fce0000000038 */
.L_x_271:
[----:B------:R-:W-:Y:S05]  /*e320*/  BSYNC B1 ;  /* 0x0000000000017941 */ /* 0x000fea0003800000 */
.L_x_269:
        /* <DEDUP_REMOVED lines=10> */
.L_x_273:
[----:B------:R-:W1:Y:S02]  /*e3d0*/  MUFU.RCP R45, R44 ;  /* 0x0000002c002d7308 */ /* 0x000e640000001000 */
[----:B-1----:R-:W-:-:S04]  /*e3e0*/  FFMA R0, R44, R45, -1 ;  /* 0xbf8000002c007423 */ /* 0x002fc8000000002d */
[----:B------:R-:W-:-:S04]  /*e3f0*/  FADD.FTZ R0, -R0, -RZ ;  /* 0x800000ff00007221 */ /* 0x000fc80000010100 */
[----:B------:R-:W-:-:S07]  /*e400*/  FFMA R45, R45, R0, R45 ;  /* 0x000000002d2d7223 */ /* 0x000fce000000002d */
.L_x_274:
[----:B------:R-:W-:Y:S05]  /*e410*/  BSYNC B1 ;  /* 0x0000000000017941 */ /* 0x000fea0003800000 */
.L_x_272:
        /* <DEDUP_REMOVED lines=10> */
.L_x_276:
[----:B------:R-:W1:Y:S02]  /*e4c0*/  MUFU.RCP R44, R41 ;  /* 0x00000029002c7308 */ /* 0x000e640000001000 */
[----:B-1----:R-:W-:-:S04]  /*e4d0*/  FFMA R0, R41, R44, -1 ;  /* 0xbf80000029007423 */ /* 0x002fc8000000002c */
[----:B------:R-:W-:-:S04]  /*e4e0*/  FADD.FTZ R3, -R0, -RZ ;  /* 0x800000ff00037221 */ /* 0x000fc80000010100 */
[----:B------:R-:W-:-:S07]  /*e4f0*/  FFMA R44, R44, R3, R44 ;  /* 0x000000032c2c7223 */ /* 0x000fce000000002c */
.L_x_277:
[----:B------:R-:W-:Y:S05]  /*e500*/  BSYNC B1 ;  /* 0x0000000000017941 */ /* 0x000fea0003800000 */
.L_x_275:
        /* <DEDUP_REMOVED lines=10> */
.L_x_279:
[----:B------:R-:W1:Y:S02]  /*e5b0*/  MUFU.RCP R0, R39 ;  /* 0x0000002700007308 */ /* 0x000e640000001000 */
[----:B-1----:R-:W-:-:S04]  /*e5c0*/  FFMA R3, R39, R0, -1 ;  /* 0xbf80000027037423 */ /* 0x002fc80000000000 */
[----:B------:R-:W-:-:S04]  /*e5d0*/  FADD.FTZ R3, -R3, -RZ ;  /* 0x800000ff03037221 */ /* 0x000fc80000010100 */
[----:B------:R-:W-:-:S07]  /*e5e0*/  FFMA R41, R0, R3, R0 ;  /* 0x0000000300297223 */ /* 0x000fce0000000000 */
.L_x_280:
[----:B------:R-:W-:Y:S05]  /*e5f0*/  BSYNC B1 ;  /* 0x0000000000017941 */ /* 0x000fea0003800000 */
.L_x_278:
        /* <DEDUP_REMOVED lines=9> */
.L_x_282:
[----:B------:R-:W1:Y:S02]  /*e690*/  MUFU.RCP R3, R38 ;  /* 0x0000002600037308 */ /* 0x000e640000001000 */
[----:B-1----:R-:W-:-:S04]  /*e6a0*/  FFMA R0, R38, R3, -1 ;  /* 0xbf80000026007423 */ /* 0x002fc80000000003 */
[----:B------:R-:W-:-:S04]  /*e6b0*/  FADD.FTZ R0, -R0, -RZ ;  /* 0x800000ff00007221 */ /* 0x000fc80000010100 */
[----:B------:R-:W-:-:S07]  /*e6c0*/  FFMA R0, R3, R0, R3 ;  /* 0x0000000003007223 */ /* 0x000fce0000000003 */
.L_x_283:
[----:B------:R-:W-:Y:S05]  /*e6d0*/  BSYNC B1 ;  /* 0x0000000000017941 */ /* 0x000fea0003800000 */
.L_x_281:
        /* <DEDUP_REMOVED lines=26> */
.L_x_284:
        /* <DEDUP_REMOVED lines=22> */
[----:B------:R-:W-:Y:S02]  /*e9e0*/  UIADD3 UR4, UR51, 0x5100, URZ ;  /* 0x0000510033047890 */ /* 0x000fe4000fffe03f */
[----:B------:R-:W-:Y:S01]  /*e9f0*/  UIADD3.X UR9, URZ, UR61, URZ, UP0, !UPT ;  /* 0x0000003d3f097290 */ /* 0x000fe200087fe43f */
[----:B------:R-:W-:-:S08]  /*ea00*/  UMOV UR7, UR47 ;  /* 0x0000002f00077c82 */ /* 0x000fd00008000000 */
[----:B------:R1:W-:Y:S02]  /*ea10*/  UTMASTG.3D [UR4], [UR8] ;  /* 0x00000004080073b5 */ /* 0x0003e40008010000 */
[----:B-1----:R0:W-:Y:S02]  /*ea20*/  UTMACMDFLUSH ;  /* 0x00000000000079b7 */ /* 0x0021e40000000000 */
.L_x_286:
[----:B------:R-:W-:Y:S05]  /*ea30*/  BSYNC B0 ;  /* 0x0000000000007941 */ /* 0x000fea0003800000 */
.L_x_285:
[----:B------:R-:W-:Y:S04]  /*ea40*/  BSSY B0, `(.L_x_287) ;  /* 0x000003c000007945 */ /* 0x000fe80003800000 */
[----:B------:R-:W-:Y:S05]  /*ea50*/  @P0 BRA `(.L_x_288) ;  /* 0x0000000000e80947 */ /* 0x000fea0003800000 */
[----:B------:R-:W-:-:S04]  /*ea60*/  MOV R0, UR50 ;  /* 0x0000003200007c02 */ /* 0x000fc80008000f00 */
[----:B------:R-:W-:-:S13]  /*ea70*/  ISETP.NE.AND P3, PT, R0, 0x3, PT ;  /* 0x000000030000780c */ /* 0x000fda0003f65270 */
[----:B------:R-:W-:Y:S05]  /*ea80*/  @!P3 BRA `(.L_x_289) ;  /* 0x000000000004b947 */ /* 0x000fea0003800000 */
[----:B------:R-:W-:Y:S01]  /*ea90*/  BPT.TRAP 0x1 ;  /* 0x000000040000795c */ /* 0x000fe20000300000 */
.L_x_289:
[----:B------:R-:W2:Y:S04]  /*eaa0*/  LDL R0, [R1+0xb4] ;  /* 0x0000b40001007983 */ /* 0x000ea80000100800 */
[----:B------:R-:W3:Y:S01]  /*eab0*/  LDL R3, [R1+0xb8] ;  /* 0x0000b80001037983 */ /* 0x000ee20000100800 */
[----:B------:R-:W-:Y:S01]  /*eac0*/  BSSY B1, `(.L_x_290) ;  /* 0x0000005000017945 */ /* 0x000fe20003800000 */
[----:B--2---:R-:W-:Y:S02]  /*ead0*/  LEA R0, R0, UR51, 0x3 ;  /* 0x0000003300007c11 */ /* 0x004fe4000f8e18ff */
[----:B---3--:R-:W-:-:S04]  /*eae0*/  SHF.L.U32 R3, R3, 0x1f, RZ ;  /* 0x0000001f03037819 */ /* 0x008fc800000006ff */
[----:B------:R-:W1:Y:S02]  /*eaf0*/  SYNCS.PHASECHK.TRANS64.TRYWAIT P2, [R0+URZ+0x80], R3 ;  /* 0x00008003000075a7 */ /* 0x000e64000804017f */
[----:B-1----:R-:W-:Y:S05]  /*eb00*/  @!P2 BRA `(.L_x_291) ;  /* 0x000000c000d0a947 */ /* 0x002fea0003800000 */
.L_x_630:
[----:B------:R-:W-:Y:S05]  /*eb10*/  BSYNC B1 ;  /* 0x0000000000017941 */ /* 0x000fea0003800000 */
.L_x_290:
        /* <DEDUP_REMOVED lines=18> */
.L_x_293:
[----:B------:R-:W-:Y:S05]  /*ec40*/  BSYNC B1 ;  /* 0x0000000000017941 */ /* 0x000fea0003800000 */
.L_x_292:
        /* <DEDUP_REMOVED lines=8> */
.L_x_294:
        /* <DEDUP_REMOVED lines=19> */
.L_x_288:
[----:B------:R-:W-:Y:S05]  /*ee00*/  BSYNC B0 ;  /* 0x0000000000007941 */ /* 0x000fea0003800000 */
.L_x_287:
[----:B-1----:R-:W-:Y:S01]  /*ee10*/  F2FP.F16.E4M3.UNPACK_B R0, R6 ;  /* 0x00000006ff00723e */ /* 0x002fe200020006ff */
[C---:B------:R-:W-:Y:S01]  /*ee20*/  FMUL R15, R2.reuse, R195 ;  /* 0x000000c3020f7220 */ /* 0x040fe20000400000 */
[C---:B------:R-:W-:Y:S01]  /*ee30*/  FMUL R19, R2.reuse, R192 ;  /* 0x000000c002137220 */ /* 0x040fe20000400000 */
[C---:B------:R-:W-:Y:S01]  /*ee40*/  FMUL R23, R2.reuse, R188 ;  /* 0x000000bc02177220 */ /* 0x040fe20000400000 */
[----:B------:R-:W-:Y:S01]  /*ee50*/  MOV R58, 0x3bbb989d ;  /* 0x3bbb989d003a7802 */ /* 0x000fe20000000f00 */
[--C-:B------:R-:W-:Y:S02]  /*ee60*/  HADD2.F32 R3, -RZ, R0.reuse.H0_H0 ;  /* 0x20000000ff037230 */ /* 0x100fe40000004100 */
[C---:B------:R-:W-:Y:S01]  /*ee70*/  FMUL R17, R2.reuse, R194 ;  /* 0x000000c202117220 */ /* 0x040fe20000400000 */
[----:B------:R-:W-:Y:S01]  /*ee80*/  HADD2.F32 R4, -RZ, R0.H1_H1 ;  /* 0x30000000ff047230 */ /* 0x000fe20000004100 */
[----:B------:R-:W-:Y:S01]  /*ee90*/  F2FP.F16.E4M3.UNPACK_B R0, R6.H1 ;  /* 0x00000006ff00723e */ /* 0x000fe200030006ff */
[----:B------:R-:W-:Y:S01]  /*eea0*/  FMUL R193, R2, R193 ;  /* 0x000000c102c17220 */ /* 0x000fe20000400000 */
[C---:B------:R-:W-:Y:S01]  /*eeb0*/  FFMA R15, R16.reuse, R3, R15 ;  /* 0x00000003100f7223 */ /* 0x040fe2000000000f */
[-C--:B------:R-:W-:Y:S01]  /*eec0*/  F2FP.F16.E4M3.UNPACK_B R3, R7.reuse.H1 ;  /* 0x00000007ff03723e */ /* 0x080fe200030006ff */
[----:B------:R-:W-:Y:S01]  /*eed0*/  FFMA R17, R16, R4, R17 ;  /* 0x0000000410117223 */ /* 0x000fe20000000011 */
[--C-:B------:R-:W-:Y:S01]  /*eee0*/  HADD2.F32 R18, -RZ, R0.reuse.H0_H0 ;  /* 0x20000000ff127230 */ /* 0x100fe20000004100 */
[----:B------:R-:W-:Y:S01]  /*eef0*/  F2FP.F16.E4M3.UNPACK_B R5, R7 ;  /* 0x00000007ff05723e */ /* 0x000fe200020006ff */
[----:B------:R-:W-:Y:S01]  /*ef00*/  HADD2.F32 R0, -RZ, R0.H1_H1 ;  /* 0x30000000ff007230 */ /* 0x000fe20000004100 */
[----:B------:R-:W-:Y:S01]  /*ef10*/  MOV R60, 0x437c0000 ;  /* 0x437c0000003c7802 */ /* 0x000fe20000000f00 */
[----:B------:R-:W-:Y:S01]  /*ef20*/  HADD2.F32 R22, -RZ, R3.H0_H0 ;  /* 0x20000003ff167230 */ /* 0x000fe20000004100 */
[----:B------:R-:W-:Y:S01]  /*ef30*/  F2FP.F16.E4M3.UNPACK_B R30, R8.H1 ;  /* 0x00000008ff1e723e */ /* 0x000fe200030006ff */
[----:B------:R-:W-:-:S02]  /*ef40*/  HADD2.F32 R4, -RZ, R5.H1_H1 ;  /* 0x30000005ff047230 */ /* 0x000fc40000004100 */
[----:B------:R-:W-:Y:S01]  /*ef50*/  FFMA R19, R16, R0, R19 ;  /* 0x0000000010137223 */ /* 0x000fe20000000013 */
[----:B------:R-:W-:Y:S01]  /*ef60*/  HADD2.F32 R0, -RZ, R3.H1_H1 ;  /* 0x30000003ff007230 */ /* 0x000fe20000004100 */
[----:B------:R-:W-:Y:S01]  /*ef70*/  F2FP.F16.E4M3.UNPACK_B R3, R8 ;  /* 0x00000008ff03723e */ /* 0x000fe200020006ff */
[----:B------:R-:W-:Y:S01]  /*ef80*/  FMUL R21, R2, R190 ;  /* 0x000000be02157220 */ /* 0x000fe20000400000 */
[----:B------:R-:W-:Y:S02]  /*ef90*/  HADD2.F32 R20, -RZ, R5.H0_H0 ;  /* 0x20000005ff147230 */ /* 0x000fe40000004100 */
[C---:B------:R-:W-:Y:S01]  /*efa0*/  FFMA R18, R16.reuse, R18, R193 ;  /* 0x0000001210127223 */ /* 0x040fe200000000c1 */
[C---:B------:R-:W-:Y:S01]  /*efb0*/  FFMA R23, R16.reuse, R0, R23 ;  /* 0x0000000010177223 */ /* 0x040fe20000000017 */
[----:B------:R-:W-:Y:S01]  /*efc0*/  FFMA.SAT R0, -R15, R58, 0.5 ;  /* 0x3f0000000f007423 */ /* 0x000fe2000000213a */
[--C-:B------:R-:W-:Y:S02]  /*efd0*/  HADD2.F32 R24, -RZ, R3.reuse.H0_H0 ;  /* 0x20000003ff187230 */ /* 0x100fe40000004100 */
[----:B------:R-:W-:Y:S01]  /*efe0*/  FFMA R21, R16, R4, R21 ;  /* 0x0000000410157223 */ /* 0x000fe20000000015 */
[----:B------:R-:W-:-:S02]  /*eff0*/  HADD2.F32 R26, -RZ, R3.H1_H1 ;  /* 0x30000003ff1a7230 */ /* 0x000fc40000004100 */
[----:B------:R-:W-:Y:S01]  /*f000*/  FFMA.RM R0, R0, R60, 12582913 ;  /* 0x4b40000100007423 */ /* 0x000fe2000000403c */
[----:B------:R-:W-:Y:S01]  /*f010*/  FFMA.SAT R3, -R17, R58, 0.5 ;  /* 0x3f00000011037423 */ /* 0x000fe2000000213a */
[--C-:B------:R-:W-:Y:S02]  /*f020*/  HADD2.F32 R28, -RZ, R30.reuse.H0_H0 ;  /* 0x2000001eff1c7230 */ /* 0x100fe40000004100 */
[----:B------:R-:W-:Y:S01]  /*f030*/  FMUL R191, R2, R191 ;  /* 0x000000bf02bf7220 */ /* 0x000fe20000400000 */
[----:B------:R-:W-:Y:S01]  /*f040*/  FADD R4, R0, -12583039 ;  /* 0xcb40007f00047421 */ /* 0x000fe20000000000 */
[C---:B------:R-:W-:Y:S01]  /*f050*/  FMUL R31, R2.reuse, R185 ;  /* 0x000000b9021f7220 */ /* 0x040fe20000400000 */
[----:B------:R-:W-:Y:S01]  /*f060*/  FFMA.RM R5, R3, R60, 12582913 ;  /* 0x4b40000103057423 */ /* 0x000fe2000000403c */
[----:B------:R-:W-:Y:S01]  /*f070*/  FMUL R189, R2, R189 ;  /* 0x000000bd02bd7220 */ /* 0x000fe20000400000 */
[----:B------:R-:W-:Y:S01]  /*f080*/  FFMA.SAT R3, -R18, R58, 0.5 ;  /* 0x3f00000012037423 */ /* 0x000fe2000000213a */
[----:B------:R-:W-:-:S02]  /*f090*/  HADD2.F32 R34, -RZ, R30.H1_H1 ;  /* 0x3000001eff227230 */ /* 0x000fc40000004100 */
[C---:B------:R-:W-:Y:S01]  /*f0a0*/  FFMA R20, R16.reuse, R20, R191 ;  /* 0x0000001410147223 */ /* 0x040fe200000000bf */
[----:B------:R-:W-:Y:S01]  /*f0b0*/  FFMA R4, -R15, 1.4426950216293334961, -R4 ;  /* 0x3fb8aa3b0f047823 */ /* 0x000fe20000000904 */
[----:B------:R-:W-:Y:S01]  /*f0c0*/  FFMA R31, R16, R28, R31 ;  /* 0x0000001c101f7223 */ /* 0x000fe2000000001f */
[----:B------:R-:W-:Y:S01]  /*f0d0*/  FMUL R33, R2, R184 ;  /* 0x000000b802217220 */ /* 0x000fe20000400000 */
[----:B------:R-:W-:Y:S01]  /*f0e0*/  F2FP.F16.E4M3.UNPACK_B R41, R9 ;  /* 0x00000009ff29723e */ /* 0x000fe200020006ff */
[----:B------:R-:W-:Y:S01]  /*f0f0*/  FFMA.SAT R28, -R19, R58, 0.5 ;  /* 0x3f000000131c7423 */ /* 0x000fe2000000213a */
[----:B------:R-:W-:Y:S01]  /*f100*/  FFMA R22, R16, R22, R189 ;  /* 0x0000001610167223 */ /* 0x000fe200000000bd */
[----:B------:R-:W-:Y:S01]  /*f110*/  FFMA.RM R27, R3, R60, 12582913 ;  /* 0x4b400001031b7423 */ /* 0x000fe2000000403c */
[----:B------:R-:W-:Y:S01]  /*f120*/  FFMA R4, -R15, 1.925963033500011079e-08, R4 ;  /* 0x32a570600f047823 */ /* 0x000fe20000000104 */
[----:B------:R-:W-:Y:S01]  /*f130*/  FFMA.SAT R30, -R20, R58, 0.5 ;  /* 0x3f000000141e7423 */ /* 0x000fe2000000213a */
[----:B------:R-:W-:Y:S01]  /*f140*/  FFMA R33, R16, R34, R33 ;  /* 0x0000002210217223 */ /* 0x000fe20000000021 */
[----:B------:R-:W-:Y:S01]  /*f150*/  FFMA.RM R28, R28, R60, 12582913 ;  /* 0x4b4000011c1c7423 */ /* 0x000fe2000000403c */
[----:B------:R-:W-:Y:S01]  /*f160*/  FFMA.SAT R34, -R21, R58, 0.5 ;  /* 0x3f00000015227423 */ /* 0x000fe2000000213a */
[----:B------:R-:W-:-:S02]  /*f170*/  HADD2.F32 R40, -RZ, R41.H0_H0 ;  /* 0x20000029ff287230 */ /* 0x000fc40000004100 */
[----:B------:R-:W-:Y:S01]  /*f180*/  FMUL R183, R2, R183 ;  /* 0x000000b702b77220 */ /* 0x000fe20000400000 */
[----:B------:R-:W-:Y:S01]  /*f190*/  FADD R29, R27, -12583039 ;  /* 0xcb40007f1b1d7421 */ /* 0x000fe20000000000 */
[----:B------:R-:W-:Y:S01]  /*f1a0*/  FFMA.SAT R37, -R22, R58, 0.5 ;  /* 0x3f00000016257423 */ /* 0x000fe2000000213a */
[----:B------:R1:W2:Y:S01]  /*f1b0*/  MUFU.EX2 R3, R4 ;  /* 0x0000000400037308 */ /* 0x0002a20000000800 */
[-C--:B------:R-:W-:Y:S01]  /*f1c0*/  FFMA.RM R32, R30, R60.reuse, 12582913 ;  /* 0x4b4000011e207423 */ /* 0x080fe2000000403c */
[----:B------:R-:W-:Y:S01]  /*f1d0*/  FFMA.RM R38, R34, R60, 12582913 ;  /* 0x4b40000122267423 */ /* 0x000fe2000000403c */
[----:B------:R-:W-:Y:S01]  /*f1e0*/  FFMA R34, R16, R40, R183 ;  /* 0x0000002810227223 */ /* 0x000fe200000000b7 */
[----:B------:R-:W-:Y:S01]  /*f1f0*/  FFMA R29, -R18, 1.4426950216293334961, -R29 ;  /* 0x3fb8aa3b121d7823 */ /* 0x000fe2000000091d */
[----:B------:R-:W-:Y:S01]  /*f200*/  FFMA.RM R40, R37, R60, 12582913 ;  /* 0x4b40000125287423 */ /* 0x000fe2000000403c */
[----:B------:R-:W-:Y:S01]  /*f210*/  FADD R35, R32, -12583039 ;  /* 0xcb40007f20237421 */ /* 0x000fe20000000000 */
[C---:B------:R-:W-:Y:S01]  /*f220*/  FMUL R187, R2.reuse, R187 ;  /* 0x000000bb02bb7220 */ /* 0x040fe20000400000 */
[----:B------:R-:W-:Y:S01]  /*f230*/  FMUL R25, R2, R186 ;  /* 0x000000ba02197220 */ /* 0x000fe20000400000 */
[----:B-1----:R-:W-:Y:S01]  /*f240*/  FADD R4, R28, -12583039 ;  /* 0xcb40007f1c047421 */ /* 0x002fe20000000000 */
[----:B------:R-:W-:Y:S01]  /*f250*/  FFMA R29, -R18, 1.925963033500011079e-08, R29 ;  /* 0x32a57060121d7823 */ /* 0x000fe2000000011d */
[----:B------:R-:W-:Y:S01]  /*f260*/  FADD R37, R40, -12583039 ;  /* 0xcb40007f28257421 */ /* 0x000fe20000000000 */
[----:B------:R-:W-:Y:S01]  /*f270*/  FFMA R35, -R20, 1.4426950216293334961, -R35 ;  /* 0x3fb8aa3b14237823 */ /* 0x000fe20000000923 */
[----:B------:R-:W-:Y:S01]  /*f280*/  FFMA R30, -R19, 1.4426950216293334961, -R4 ;  /* 0x3fb8aa3b131e7823 */ /* 0x000fe20000000904 */
[----:B------:R-:W-:Y:S01]  /*f290*/  FADD R36, R38, -12583039 ;  /* 0xcb40007f26247421 */ /* 0x000fe20000000000 */
[----:B------:R-:W-:Y:S01]  /*f2a0*/  FFMA R24, R16, R24, R187 ;  /* 0x0000001810187223 */ /* 0x000fe200000000bb */
[----:B------:R-:W-:-:S02]  /*f2b0*/  HADD2.F32 R44, -RZ, R41.H1_H1 ;  /* 0x30000029ff2c7230 */ /* 0x000fc40000004100 */
[----:B------:R-:W-:Y:S01]  /*f2c0*/  FFMA R30, -R19, 1.925963033500011079e-08, R30 ;  /* 0x32a57060131e7823 */ /* 0x000fe2000000011e */
[----:B------:R-:W-:Y:S01]  /*f2d0*/  FFMA R25, R16, R26, R25 ;  /* 0x0000001a10197223 */ /* 0x000fe20000000019 */
[-C--:B------:R-:W-:Y:S01]  /*f2e0*/  FFMA.SAT R41, -R23, R58.reuse, 0.5 ;  /* 0x3f00000017297423 */ /* 0x080fe2000000213a */
[----:B------:R-:W-:Y:S01]  /*f2f0*/  FADD R26, R5, -12583039 ;  /* 0xcb40007f051a7421 */ /* 0x000fe20000000000 */
[----:B------:R1:W-:Y:S01]  /*f300*/  MUFU.EX2 R4, R29 ;  /* 0x0000001d00047308 */ /* 0x0003e20000000800 */
[----:B------:R-:W-:Y:S01]  /*f310*/  FFMA R37, -R22, 1.4426950216293334961, -R37 ;  /* 0x3fb8aa3b16257823 */ /* 0x000fe20000000925 */
[----:B------:R-:W-:Y:S01]  /*f320*/  F2FP.F16.E4M3.UNPACK_B R50, R9.H1 ;  /* 0x00000009ff32723e */ /* 0x000fe200030006ff */
[----:B------:R-:W-:Y:S01]  /*f330*/  FFMA R36, -R21, 1.4426950216293334961, -R36 ;  /* 0x3fb8aa3b15247823 */ /* 0x000fe20000000924 */
[-C--:B------:R-:W-:Y:S01]  /*f340*/  FFMA.SAT R43, -R24, R58.reuse, 0.5 ;  /* 0x3f000000182b7423 */ /* 0x080fe2000000213a */
[-C--:B------:R-:W-:Y:S01]  /*f350*/  FFMA.SAT R46, -R25, R58.reuse, 0.5 ;  /* 0x3f000000192e7423 */ /* 0x080fe2000000213a */
[----:B------:R-:W-:Y:S01]  /*f360*/  FFMA.SAT R49, -R31, R58, 0.5 ;  /* 0x3f0000001f317423 */ /* 0x000fe2000000213a */
[----:B------:R-:W-:Y:S01]  /*f370*/  FFMA R26, -R17, 1.4426950216293334961, -R26 ;  /* 0x3fb8aa3b111a7823 */ /* 0x000fe2000000091a */
[----:B------:R3:W-:Y:S01]  /*f380*/  MUFU.EX2 R39, R30 ;  /* 0x0000001e00277308 */ /* 0x0007e20000000800 */
[----:B-1----:R-:W-:Y:S01]  /*f390*/  FFMA R29, -R20, 1.925963033500011079e-08, R35 ;  /* 0x32a57060141d7823 */ /* 0x002fe20000000123 */
[----:B------:R-:W-:Y:S01]  /*f3a0*/  FMUL R35, R2, R182 ;  /* 0x000000b602237220 */ /* 0x000fe20000400000 */
[----:B------:R-:W-:Y:S01]  /*f3b0*/  FFMA R37, -R22, 1.925963033500011079e-08, R37 ;  /* 0x32a5706016257823 */ /* 0x000fe20000000125 */
[----:B------:R-:W-:Y:S01]  /*f3c0*/  FFMA R36, -R21, 1.925963033500011079e-08, R36 ;  /* 0x32a5706015247823 */ /* 0x000fe20000000124 */
[----:B------:R-:W-:-:S02]  /*f3d0*/  HADD2.F32 R48, -RZ, R50.H0_H0 ;  /* 0x20000032ff307230 */ /* 0x000fc40000004100 */
[----:B------:R-:W-:Y:S01]  /*f3e0*/  FFMA R35, R16, R44, R35 ;  /* 0x0000002c10237223 */ /* 0x000fe20000000023 */
[----:B------:R-:W-:Y:S01]  /*f3f0*/  FMUL R181, R2, R181 ;  /* 0x000000b502b57220 */ /* 0x000fe20000400000 */
[----:B------:R-:W-:Y:S02]  /*f400*/  HADD2.F32 R51, -RZ, R50.H1_H1 ;  /* 0x30000032ff337230 */ /* 0x000fe40000004100 */
[-C--:B---3--:R-:W-:Y:S01]  /*f410*/  FFMA.RM R30, R41, R60.reuse, 12582913 ;  /* 0x4b400001291e7423 */ /* 0x088fe2000000403c */
[-C--:B------:R-:W-:Y:S01]  /*f420*/  FFMA.RM R44, R43, R60.reuse, 12582913 ;  /* 0x4b4000012b2c7423 */ /* 0x080fe2000000403c */
[-C--:B------:R-:W-:Y:S01]  /*f430*/  FFMA.RM R46, R46, R60.reuse, 12582913 ;  /* 0x4b4000012e2e7423 */ /* 0x080fe2000000403c */
[----:B------:R-:W-:Y:S01]  /*f440*/  FFMA.RM R50, R49, R60, 12582913 ;  /* 0x4b40000131327423 */ /* 0x000fe2000000403c */
[----:B------:R-:W-:Y:S01]  /*f450*/  FADD R42, R30, -12583039 ;  /* 0xcb40007f1e2a7421 */ /* 0x000fe20000000000 */
[----:B------:R-:W-:Y:S01]  /*f460*/  FFMA R26, -R17, 1.925963033500011079e-08, R26 ;  /* 0x32a57060111a7823 */ /* 0x000fe2000000011a */
[----:B------:R1:W-:Y:S01]  /*f470*/  MUFU.EX2 R43, R37 ;  /* 0x00000025002b7308 */ /* 0x0003e20000000800 */
[-C--:B------:R-:W-:Y:S01]  /*f480*/  FFMA.SAT R49, -R33, R58.reuse, 0.5 ;  /* 0x3f00000021317423 */ /* 0x080fe2000000213a */
[----:B------:R-:W-:Y:S01]  /*f490*/  FFMA R42, -R23, 1.4426950216293334961, -R42 ;  /* 0x3fb8aa3b172a7823 */ /* 0x000fe2000000092a */
[----:B------:R-:W-:Y:S01]  /*f4a0*/  FADD R45, R44, -12583039 ;  /* 0xcb40007f2c2d7421 */ /* 0x000fe20000000000 */
[----:B------:R-:W-:Y:S01]  /*f4b0*/  FFMA.SAT R53, -R35, R58, 0.5 ;  /* 0x3f00000023357423 */ /* 0x000fe2000000213a */
[----:B------:R-:W-:Y:S01]  /*f4c0*/  FFMA.RM R52, R49, R60, 12582913 ;  /* 0x4b40000131347423 */ /* 0x000fe2000000403c */
[----:B------:R-:W-:Y:S01]  /*f4d0*/  FFMA R42, -R23, 1.925963033500011079e-08, R42 ;  /* 0x32a57060172a7823 */ /* 0x000fe2000000012a */
[----:B------:R-:W-:Y:S01]  /*f4e0*/  FFMA R47, -R24, 1.4426950216293334961, -R45 ;  /* 0x3fb8aa3b182f7823 */ /* 0x000fe2000000092d */
[----:B------:R3:W-:Y:S01]  /*f4f0*/  MUFU.EX2 R41, R36 ;  /* 0x0000002400297308 */ /* 0x0007e20000000800 */
[----:B-1----:R-:W-:Y:S01]  /*f500*/  FMUL R37, R2, R180 ;  /* 0x000000b402257220 */ /* 0x002fe20000400000 */
[----:B------:R-:W-:Y:S01]  /*f510*/  FADD R54, R52, -12583039 ;  /* 0xcb40007f34367421 */ /* 0x000fe20000000000 */
[----:B------:R-:W-:Y:S01]  /*f520*/  FFMA.RM R56, R53, R60, 12582913 ;  /* 0x4b40000135387423 */ /* 0x000fe2000000403c */
[----:B------:R-:W-:Y:S01]  /*f530*/  SHF.L.U32 R0, R0, 0x17, RZ ;  /* 0x0000001700007819 */ /* 0x000fe200000006ff */
[----:B------:R-:W-:Y:S01]  /*f540*/  FFMA R37, R16, R51, R37 ;  /* 0x0000003310257223 */ /* 0x000fe20000000025 */
[----:B------:R-:W-:Y:S01]  /*f550*/  FFMA.SAT R51, -R34, R58, 0.5 ;  /* 0x3f00000022337423 */ /* 0x000fe2000000213a */
[----:B------:R-:W-:Y:S01]  /*f560*/  FFMA R54, -R33, 1.4426950216293334961, -R54 ;  /* 0x3fb8aa3b21367823 */ /* 0x000fe20000000936 */
[----:B------:R-:W1:Y:S01]  /*f570*/  MUFU.EX2 R26, R26 ;  /* 0x0000001a001a7308 */ /* 0x000e620000000800 */
[----:B---3--:R-:W-:Y:S01]  /*f580*/  FFMA R36, R16, R48, R181 ;  /* 0x0000003010247223 */ /* 0x008fe200000000b5 */
[----:B------:R-:W-:Y:S01]  /*f590*/  FADD R48, R46, -12583039 ;  /* 0xcb40007f2e307421 */ /* 0x000fe20000000000 */
[----:B------:R-:W-:Y:S01]  /*f5a0*/  FFMA.RM R55, R51, R60, 12582913 ;  /* 0x4b40000133377423 */ /* 0x000fe2000000403c */
[----:B------:R-:W-:Y:S01]  /*f5b0*/  FFMA R54, -R33, 1.925963033500011079e-08, R54 ;  /* 0x32a5706021367823 */ /* 0x000fe20000000136 */
[-C--:B------:R-:W-:Y:S01]  /*f5c0*/  FFMA.SAT R57, -R36, R58.reuse, 0.5 ;  /* 0x3f00000024397423 */ /* 0x080fe2000000213a */
[----:B------:R-:W-:Y:S01]  /*f5d0*/  FFMA R48, -R25, 1.4426950216293334961, -R48 ;  /* 0x3fb8aa3b19307823 */ /* 0x000fe20000000930 */
[----:B------:R-:W-:Y:S01]  /*f5e0*/  FFMA.SAT R58, -R37, R58, 0.5 ;  /* 0x3f000000253a7423 */ /* 0x000fe2000000213a */
[----:B------:R3:W4:Y:S01]  /*f5f0*/  MUFU.EX2 R45, R42 ;  /* 0x0000002a002d7308 */ /* 0x0007220000000800 */
[----:B------:R-:W-:Y:S01]  /*f600*/  FADD R53, R55, -12583039 ;  /* 0xcb40007f37357421 */ /* 0x000fe20000000000 */
[----:B------:R-:W-:Y:S01]  /*f610*/  FFMA R48, -R25, 1.925963033500011079e-08, R48 ;  /* 0x32a5706019307823 */ /* 0x000fe20000000130 */
[----:B------:R-:W-:Y:S01]  /*f620*/  SHF.L.U32 R27, R27, 0x17, RZ ;  /* 0x000000171b1b7819 */ /* 0x000fe200000006ff */
[----:B------:R-:W-:Y:S01]  /*f630*/  FFMA.RM R58, R58, R60, 12582913 ;  /* 0x4b4000013a3a7423 */ /* 0x000fe2000000403c */
[----:B------:R-:W-:Y:S01]  /*f640*/  SHF.L.U32 R5, R5, 0x17, RZ ;  /* 0x0000001705057819 */ /* 0x000fe200000006ff */
[----:B--2---:R-:W-:Y:S01]  /*f650*/  FFMA R59, R0, R3, 1 ;  /* 0x3f800000003b7423 */ /* 0x004fe20000000003 */
[----:B------:R-:W-:Y:S01]  /*f660*/  FADD R0, R56, -12583039 ;  /* 0xcb40007f38007421 */ /* 0x000fe20000000000 */
[----:B------:R2:W-:Y:S01]  /*f670*/  MUFU.EX2 R49, R48 ;  /* 0x0000003000317308 */ /* 0x0005e20000000800 */
[----:B---3--:R-:W-:Y:S01]  /*f680*/  FADD R42, R50, -12583039 ;  /* 0xcb40007f322a7421 */ /* 0x008fe20000000000 */
[----:B-1----:R-:W-:Y:S01]  /*f690*/  FFMA R61, R5, R26, 1 ;  /* 0x3f800000053d7423 */ /* 0x002fe2000000001a */
[----:B------:R-:W-:Y:S01]  /*f6a0*/  FFMA R47, -R24, 1.925963033500011079e-08, R47 ;  /* 0x32a57060182f7823 */ /* 0x000fe2000000012f */
[----:B------:R-:W-:Y:S01]  /*f6b0*/  IADD3 R26, R59, 0x1800000, RZ ;  /* 0x018000003b1a7810 */ /* 0x000fe20007ffe0ff */
[----:B------:R-:W-:Y:S01]  /*f6c0*/  FFMA R42, -R31, 1.4426950216293334961, -R42 ;  /* 0x3fb8aa3b1f2a7823 */ /* 0x000fe2000000092a */
[----:B------:R-:W-:Y:S01]  /*f6d0*/  SHF.L.U32 R55, R55, 0x17, RZ ;  /* 0x0000001737377819 */ /* 0x000fe200000006ff */
[----:B------:R-:W-:Y:S01]  /*f6e0*/  BSSY B1, `(.L_x_295) ;  /* 0x000003b000017945 */ /* 0x000fe20003800000 */
[----:B------:R-:W-:Y:S01]  /*f6f0*/  LOP3.LUT R26, R26, 0x7f800000, RZ, 0xc0, !PT ;  /* 0x7f8000001a1a7812 */ /* 0x000fe200078ec0ff */
[----:B--2---:R-:W-:Y:S01]  /*f700*/  FFMA.RM R48, R57, R60, 12582913 ;  /* 0x4b40000139307423 */ /* 0x004fe2000000403c */
[----:B------:R-:W-:Y:S01]  /*f710*/  FFMA R57, -R34, 1.4426950216293334961, -R53 ;  /* 0x3fb8aa3b22397823 */ /* 0x000fe20000000935 */
[----:B------:R-:W-:Y:S01]  /*f720*/  FFMA R42, -R31, 1.925963033500011079e-08, R42 ;  /* 0x32a570601f2a7823 */ /* 0x000fe2000000012a */
[----:B------:R1:W-:Y:S01]  /*f730*/  MUFU.EX2 R53, R54 ;  /* 0x0000003600357308 */ /* 0x0003e20000000800 */
[----:B------:R-:W-:Y:S01]  /*f740*/  FADD R3, R48, -12583039 ;  /* 0xcb40007f30037421 */ /* 0x000fe20000000000 */
[----:B------:R-:W-:Y:S01]  /*f750*/  FFMA R57, -R34, 1.925963033500011079e-08, R57 ;  /* 0x32a5706022397823 */ /* 0x000fe20000000139 */
[----:B------:R-:W-:-:S02]  /*f760*/  ISETP.GT.U32.AND P2, PT, R26, 0x1ffffff, PT ;  /* 0x01ffffff1a00780c */ /* 0x000fc40003f44070 */
[----:B------:R-:W-:Y:S01]  /*f770*/  FFMA R5, -R36, 1.4426950216293334961, -R3 ;  /* 0x3fb8aa3b24057823 */ /* 0x000fe20000000903 */
[----:B------:R-:W-:Y:S02]  /*f780*/  SHF.L.U32 R56, R56, 0x17, RZ ;  /* 0x0000001738387819 */ /* 0x000fe400000006ff */
[----:B------:R2:W-:Y:S01]  /*f790*/  MUFU.EX2 R51, R42 ;  /* 0x0000002a00337308 */ /* 0x0005e20000000800 */
[----:B-1----:R-:W-:Y:S01]  /*f7a0*/  FFMA R54, R27, R4, 1 ;  /* 0x3f8000001b367423 */ /* 0x002fe20000000004 */
[----:B------:R-:W-:Y:S01]  /*f7b0*/  FADD R4, R58, -12583039 ;  /* 0xcb40007f3a047421 */ /* 0x000fe20000000000 */
[----:B------:R-:W-:Y:S01]  /*f7c0*/  FFMA R5, -R36, 1.925963033500011079e-08, R5 ;  /* 0x32a5706024057823 */ /* 0x000fe20000000105 */
[----:B------:R-:W-:Y:S02]  /*f7d0*/  SHF.L.U32 R28, R28, 0x17, RZ ;  /* 0x000000171c1c7819 */ /* 0x000fe400000006ff */
[----:B------:R-:W-:Y:S01]  /*f7e0*/  FFMA R4, -R37, 1.4426950216293334961, -R4 ;  /* 0x3fb8aa3b25047823 */ /* 0x000fe20000000904 */
[----:B------:R-:W-:Y:S01]  /*f7f0*/  SHF.L.U32 R32, R32, 0x17, RZ ;  /* 0x0000001720207819 */ /* 0x000fe200000006ff */
[----:B------:R-:W1:Y:S01]  /*f800*/  MUFU.EX2 R29, R29 ;  /* 0x0000001d001d7308 */ /* 0x000e620000000800 */
[----:B--2---:R-:W-:Y:S01]  /*f810*/  FFMA R42, -R35, 1.4426950216293334961, -R0 ;  /* 0x3fb8aa3b232a7823 */ /* 0x004fe20000000900 */
[----:B------:R-:W-:Y:S01]  /*f820*/  FFMA R4, -R37, 1.925963033500011079e-08, R4 ;  /* 0x32a5706025047823 */ /* 0x000fe20000000104 */
[----:B------:R-:W-:Y:S01]  /*f830*/  SHF.L.U32 R38, R38, 0x17, RZ ;  /* 0x0000001726267819 */ /* 0x000fe200000006ff */
[----:B------:R-:W-:Y:S01]  /*f840*/  FFMA R63, R28, R39, 1 ;  /* 0x3f8000001c3f7423 */ /* 0x000fe20000000027 */
[----:B------:R-:W-:Y:S01]  /*f850*/  FFMA R42, -R35, 1.925963033500011079e-08, R42 ;  /* 0x32a57060232a7823 */ /* 0x000fe2000000012a */
[----:B------:R-:W-:-:S02]  /*f860*/  SHF.L.U32 R40, R40, 0x17, RZ ;  /* 0x0000001728287819 */ /* 0x000fc400000006ff */
[----:B------:R2:W3:Y:S01]  /*f870*/  MUFU.EX2 R0, R57 ;  /* 0x0000003900007308 */ /* 0x0004e20000000800 */
[----:B------:R-:W-:Y:S02]  /*f880*/  SHF.L.U32 R30, R30, 0x17, RZ ;  /* 0x000000171e1e7819 */ /* 0x000fe400000006ff */
[----:B------:R-:W-:Y:S01]  /*f890*/  SHF.L.U32 R44, R44, 0x17, RZ ;  /* 0x000000172c2c7819 */ /* 0x000fe200000006ff */
        /* <DEDUP_REMOVED lines=8> */
[----:B--2---:R-:W-:Y:S01]  /*f920*/  FFMA R57, R38, R41, 1 ;  /* 0x3f80000026397423 */ /* 0x004fe20000000029 */
[----:B------:R-:W-:Y:S01]  /*f930*/  SHF.L.U32 R58, R58, 0x17, RZ ;  /* 0x000000173a3a7819 */ /* 0x000fe200000006ff */
[----:B------:R-:W-:Y:S01]  /*f940*/  FFMA R49, R46, R49, 1 ;  /* 0x3f8000002e317423 */ /* 0x000fe20000000031 */
[----:B------:R-:W-:Y:S01]  /*f950*/  FFMA R51, R50, R51, 1 ;  /* 0x3f80000032337423 */ /* 0x000fe20000000033 */
[----:B------:R-:W1:Y:S01]  /*f960*/  MUFU.EX2 R47, R47 ;  /* 0x0000002f002f7308 */ /* 0x000e620000000800 */
[----:B---3--:R-:W-:Y:S01]  /*f970*/  FFMA R66, R55, R0, 1 ;  /* 0x3f80000037427423 */ /* 0x008fe20000000000 */
[----:B------:R-:W-:-:S06]  /*f980*/  FFMA R53, R52, R53, 1 ;  /* 0x3f80000034357423 */ /* 0x000fcc0000000035 */
        /* <DEDUP_REMOVED lines=12> */
.L_x_296:
[----:B------:R-:W1:Y:S02]  /*fa50*/  MUFU.RCP R38, R59 ;  /* 0x0000003b00267308 */ /* 0x000e640000001000 */
[----:B-1----:R-:W-:-:S04]  /*fa60*/  FFMA R0, R59, R38, -1 ;  /* 0xbf8000003b007423 */ /* 0x002fc80000000026 */
[----:B------:R-:W-:-:S04]  /*fa70*/  FADD.FTZ R3, -R0, -RZ ;  /* 0x800000ff00037221 */ /* 0x000fc80000010100 */
[----:B------:R-:W-:-:S07]  /*fa80*/  FFMA R38, R38, R3, R38 ;  /* 0x0000000326267223 */ /* 0x000fce0000000026 */
.L_x_297:
[----:B------:R-:W-:Y:S05]  /*fa90*/  BSYNC B1 ;  /* 0x0000000000017941 */ /* 0x000fea0003800000 */
.L_x_295:
        /* <DEDUP_REMOVED lines=10> */
.L_x_299:
[----:B------:R-:W1:Y:S02]  /*fb40*/  MUFU.RCP R40, R61 ;  /* 0x0000003d00287308 */ /* 0x000e640000001000 */
[----:B-1----:R-:W-:-:S04]  /*fb50*/  FFMA R0, R61, R40, -1 ;  /* 0xbf8000003d007423 */ /* 0x002fc80000000028 */
[----:B------:R-:W-:-:S04]  /*fb60*/  FADD.FTZ R3, -R0, -RZ ;  /* 0x800000ff00037221 */ /* 0x000fc80000010100 */
[----:B------:R-:W-:-:S07]  /*fb70*/  FFMA R40, R40, R3, R40 ;  /* 0x0000000328287223 */ /* 0x000fce0000000028 */
.L_x_300:
[----:B------:R-:W-:Y:S05]  /*fb80*/  BSYNC B1 ;  /* 0x0000000000017941 */ /* 0x000fea0003800000 */
.L_x_298:
        /* <DEDUP_REMOVED lines=10> */
.L_x_302:
[----:B------:R-:W1:Y:S02]  /*fc30*/  MUFU.RCP R39, R54 ;  /* 0x0000003600277308 */ /* 0x000e640000001000 */
[----:B-1----:R-:W-:-:S04]  /*fc40*/  FFMA R0, R54, R39, -1 ;  /* 0xbf80000036007423 */ /* 0x002fc80000000027 */
[----:B------:R-:W-:-:S04]  /*fc50*/  FADD.FTZ R0, -R0, -RZ ;  /* 0x800000ff00007221 */ /* 0x000fc80000010100 */
[----:B------:R-:W-:-:S07]  /*fc60*/  FFMA R39, R39, R0, R39 ;  /* 0x0000000027277223 */ /* 0x000fce0000000027 */
.L_x_303:
[----:B------:R-:W-:Y:S05]  /*fc70*/  BSYNC B1 ;  /* 0x0000000000017941 */ /* 0x000fea0003800000 */
.L_x_301:
        /* <DEDUP_REMOVED lines=10> */
.L_x_305:
[----:B------:R-:W1:Y:S02]  /*fd20*/  MUFU.RCP R42, R63 ;  /* 0x0000003f002a7308 */ /* 0x000e640000001000 */
[----:B-1----:R-:W-:-:S04]  /*fd30*/  FFMA R0, R63, R42, -1 ;  /* 0xbf8000003f007423 */ /* 0x002fc8000000002a */
[----:B------:R-:W-:-:S04]  /*fd40*/  FADD.FTZ R3, -R0, -RZ ;  /* 0x800000ff00037221 */ /* 0x000fc80000010100 */
[----:B------:R-:W-:-:S07]  /*fd50*/  FFMA R42, R42, R3, R42 ;  /* 0x000000032a2a7223 */ /* 0x000fce000000002a */
.L_x_306:
[----:B------:R-:W-:Y:S05]  /*fd60*/  BSYNC B1 ;  /* 0x0000000000017941 */ /* 0x000fea0003800000 */
.L_x_304:
        /* <DEDUP_REMOVED lines=10> */
.L_x_308:
[----:B------:R-:W1:Y:S02]  /*fe10*/  MUFU.RCP R41, R60 ;  /* 0x0000003c00297308 */ /* 0x000e640000001000 */
[----:B-1----:R-:W-:-:S04]  /*fe20*/  FFMA R0, R60, R41, -1 ;  /* 0xbf8000003c007423 */ /* 0x002fc80000000029 */
[----:B------:R-:W-:-:S04]  /*fe30*/  FADD.FTZ R0, -R0, -RZ ;  /* 0x800000ff00007221 */ /* 0x000fc80000010100 */
[----:B------:R-:W-:-:S07]  /*fe40*/  FFMA R41, R41, R0, R41 ;  /* 0x0000000029297223 */ /* 0x000fce0000000029 */
.L_x_309:
[----:B------:R-:W-:Y:S05]  /*fe50*/  BSYNC B1 ;  /* 0x0000000000017941 */ /* 0x000fea0003800000 */
.L_x_307:
        /* <DEDUP_REMOVED lines=10> */
.L_x_311:
[----:B------:R-:W1:Y:S02]  /*ff00*/  MUFU.RCP R44, R57 ;  /* 0x00000039002c7308 */ /* 0x000e640000001000 */
[----:B-1----:R-:W-:-:S04]  /*ff10*/  FFMA R0, R57, R44, -1 ;  /* 0xbf80000039007423 */ /* 0x002fc8000000002c */
[----:B------:R-:W-:-:S04]  /*ff20*/  FADD.FTZ R3, -R0, -RZ ;  /* 0x800000ff00037221 */ /* 0x000fc80000010100 */
[----:B------:R-:W-:-:S07]  /*ff30*/  FFMA R44, R44, R3, R44 ;  /* 0x000000032c2c7223 */ /* 0x000fce000000002c */
.L_x_312:
[----:B------:R-:W-:Y:S05]  /*ff40*/  BSYNC B1 ;  /* 0x0000000000017941 */ /* 0x000fea0003800000 */
.L_x_310:
        /* <DEDUP_REMOVED lines=10> */
.L_x_314:
[----:B------:R-:W1:Y:S02]  /*fff0*/  MUFU.RCP R43, R62 ;  /* 0x0000003e002b7308 */ /* 0x000e640000001000 */
[----:B-1----:R-:W-:-:S04]  /*10000*/  FFMA R0, R62, R43, -1 ;  /* 0xbf8000003e007423 */ /* 0x002fc8000000002b */
[----:B------:R-:W-:-:S04]  /*10010*/  FADD.FTZ R0, -R0, -RZ ;  /* 0x800000ff00007221 */ /* 0x000fc80000010100 */
[----:B------:R-:W-:-:S07]  /*10020*/  FFMA R43, R43, R0, R43 ;  /* 0x000000002b2b7223 */ /* 0x000fce000000002b */
.L_x_315:
[----:B------:R-:W-:Y:S05]  /*10030*/  BSYNC B1 ;  /* 0x0000000000017941 */ /* 0x000fea0003800000 */
.L_x_313:
        /* <DEDUP_REMOVED lines=10> */
.L_x_317:
[----:B------:R-:W1:Y:S02]  /*100e0*/  MUFU.RCP R46, R45 ;  /* 0x0000002d002e7308 */ /* 0x000e640000001000 */
[----:B-1----:R-:W-:-:S04]  /*100f0*/  FFMA R0, R45, R46, -1 ;  /* 0xbf8000002d007423 */ /* 0x002fc8000000002e */
[----:B------:R-:W-:-:S04]  /*10100*/  FADD.FTZ R3, -R0, -RZ ;  /* 0x800000ff00037221 */ /* 0x000fc80000010100 */
[----:B------:R-:W-:-:S07]  /*10110*/  FFMA R46, R46, R3, R46 ;  /* 0x000000032e2e7223 */ /* 0x000fce000000002e */
.L_x_318:
[----:B------:R-:W-:Y:S05]  /*10120*/  BSYNC B1 ;  /* 0x0000000000017941 */ /* 0x000fea0003800000 */
.L_x_316:
        /* <DEDUP_REMOVED lines=10> */
.L_x_320:
[----:B------:R-:W1:Y:S02]  /*101d0*/  MUFU.RCP R45, R64 ;  /* 0x00000040002d7308 */ /* 0x000e640000001000 */
[----:B-1----:R-:W-:-:S04]  /*101e0*/  FFMA R0, R64, R45, -1 ;  /* 0xbf80000040007423 */ /* 0x002fc8000000002d */
[----:B------:R-:W-:-:S04]  /*101f0*/  FADD.FTZ R0, -R0, -RZ ;  /* 0x800000ff00007221 */ /* 0x000fc80000010100 */
[----:B------:R-:W-:-:S07]  /*10200*/  FFMA R45, R45, R0, R45 ;  /* 0x000000002d2d7223 */ /* 0x000fce000000002d */
.L_x_321:
[----:B------:R-:W-:Y:S05]  /*10210*/  BSYNC B1 ;  /* 0x0000000000017941 */ /* 0x000fea0003800000 */
.L_x_319:
        /* <DEDUP_REMOVED lines=10> */
.L_x_323:
[----:B------:R-:W1:Y:S02]  /*102c0*/  MUFU.RCP R48, R49 ;  /* 0x0000003100307308 */ /* 0x000e640000001000 */
[----:B-1----:R-:W-:-:S04]  /*102d0*/  FFMA R0, R49, R48, -1 ;  /* 0xbf80000031007423 */ /* 0x002fc80000000030 */
[----:B------:R-:W-:-:S04]  /*102e0*/  FADD.FTZ R3, -R0, -RZ ;  /* 0x800000ff00037221 */ /* 0x000fc80000010100 */
[----:B------:R-:W-:-:S07]  /*102f0*/  FFMA R48, R48, R3, R48 ;  /* 0x0000000330307223 */ /* 0x000fce0000000030 */
.L_x_324:
[----:B------:R-:W-:Y:S05]  /*10300*/  BSYNC B1 ;  /* 0x0000000000017941 */ /* 0x000fea0003800000 */
.L_x_322:
        /* <DEDUP_REMOVED lines=10> */
.L_x_326:
[----:B------:R-:W1:Y:S02]  /*103b0*/  MUFU.RCP R50, R51 ;  /* 0x0000003300327308 */ /* 0x000e640000001000 */
[----:B-1----:R-:W-:-:S04]  /*103c0*/  FFMA R0, R51, R50, -1 ;  /* 0xbf80000033007423 */ /* 0x002fc80000000032 */
[----:B------:R-:W-:-:S04]  /*103d0*/  FADD.FTZ R3, -R0, -RZ ;  /* 0x800000ff00037221 */ /* 0x000fc80000010100 */
[----:B------:R-:W-:-:S07]  /*103e0*/  FFMA R50, R50, R3, R50 ;  /* 0x0000000332327223 */ /* 0x000fce0000000032 */
.L_x_327:
[----:B------:R-:W-:Y:S05]  /*103f0*/  BSYNC B1 ;  /* 0x0000000000017941 */ /* 0x000fea0003800000 */
.L_x_325:
        /* <DEDUP_REMOVED lines=10> */
.L_x_329:
[----:B------:R-:W1:Y:S02]  /*104a0*/  MUFU.RCP R52, R53 ;  /* 0x0000003500347308 */ /* 0x000e640000001000 */
[----:B-1----:R-:W-:-:S04]  /*104b0*/  FFMA R0, R53, R52, -1 ;  /* 0xbf80000035007423 */ /* 0x002fc80000000034 */
[----:B------:R-:W-:-:S04]  /*104c0*/  FADD.FTZ R3, -R0, -RZ ;  /* 0x800000ff00037221 */ /* 0x000fc80000010100 */
[----:B------:R-:W-:-:S07]  /*104d0*/  FFMA R52, R52, R3, R52 ;  /* 0x0000000334347223 */ /* 0x000fce0000000034 */
.L_x_330:
[----:B------:R-:W-:Y:S05]  /*104e0*/  BSYNC B1 ;  /* 0x0000000000017941 */ /* 0x000fea0003800000 */
.L_x_328:
        /* <DEDUP_REMOVED lines=10> */
.L_x_332:
[----:B------:R-:W1:Y:S02]  /*10590*/  MUFU.RCP R47, R66 ;  /* 0x00000042002f7308 */ /* 0x000e640000001000 */
[----:B-1----:R-:W-:-:S04]  /*105a0*/  FFMA R0, R66, R47, -1 ;  /* 0xbf80000042007423 */ /* 0x002fc8000000002f */
[----:B------:R-:W-:-:S04]  /*105b0*/  FADD.FTZ R0, -R0, -RZ ;  /* 0x800000ff00007221 */ /* 0x000fc80000010100 */
[----:B------:R-:W-:-:S07]  /*105c0*/  FFMA R47, R47, R0, R47 ;  /* 0x000000002f2f7223 */ /* 0x000fce000000002f */
.L_x_333:
[----:B------:R-:W-:Y:S05]  /*105d0*/  BSYNC B1 ;  /* 0x0000000000017941 */ /* 0x000fea0003800000 */
.L_x_331:
        /* <DEDUP_REMOVED lines=10> */
.L_x_335:
[----:B------:R-:W1:Y:S02]  /*10680*/  MUFU.RCP R54, R55 ;  /* 0x0000003700367308 */ /* 0x000e640000001000 */
[----:B-1----:R-:W-:-:S04]  /*10690*/  FFMA R0, R55, R54, -1 ;  /* 0xbf80000037007423 */ /* 0x002fc80000000036 */
[----:B------:R-:W-:-:S04]  /*106a0*/  FADD.FTZ R3, -R0, -RZ ;  /* 0x800000ff00037221 */ /* 0x000fc80000010100 */
[----:B------:R-:W-:-:S07]  /*106b0*/  FFMA R54, R54, R3, R54 ;  /* 0x0000000336367223 */ /* 0x000fce0000000036 */
.L_x_336:
[----:B------:R-:W-:Y:S05]  /*106c0*/  BSYNC B1 ;  /* 0x0000000000017941 */ /* 0x000fea0003800000 */
.L_x_334:
        /* <DEDUP_REMOVED lines=10> */
.L_x_338:
[----:B------:R-:W1:Y:S02]  /*10770*/  MUFU.RCP R49, R56 ;  /* 0x0000003800317308 */ /* 0x000e640000001000 */
[----:B-1----:R-:W-:-:S04]  /*10780*/  FFMA R0, R56, R49, -1 ;  /* 0xbf80000038007423 */ /* 0x002fc80000000031 */
[----:B------:R-:W-:-:S04]  /*10790*/  FADD.FTZ R0, -R0, -RZ ;  /* 0x800000ff00007221 */ /* 0x000fc80000010100 */
[----:B------:R-:W-:-:S07]  /*107a0*/  FFMA R49, R49, R0, R49 ;  /* 0x0000000031317223 */ /* 0x000fce0000000031 */
.L_x_339:
[----:B------:R-:W-:Y:S05]  /*107b0*/  BSYNC B1 ;  /* 0x0000000000017941 */ /* 0x000fea0003800000 */
.L_x_337:
        /* <DEDUP_REMOVED lines=9> */
.L_x_341:
[----:B------:R-:W1:Y:S02]  /*10850*/  MUFU.RCP R0, R65 ;  /* 0x0000004100007308 */ /* 0x000e640000001000 */
[----:B-1----:R-:W-:-:S04]  /*10860*/  FFMA R3, R65, R0, -1 ;  /* 0xbf80000041037423 */ /* 0x002fc80000000000 */
[----:B------:R-:W-:-:S04]  /*10870*/  FADD.FTZ R3, -R3, -RZ ;  /* 0x800000ff03037221 */ /* 0x000fc80000010100 */
[----:B------:R-:W-:-:S07]  /*10880*/  FFMA R0, R0, R3, R0 ;  /* 0x0000000300007223 */ /* 0x000fce0000000000 */
.L_x_342:
[----:B------:R-:W-:Y:S05]  /*10890*/  BSYNC B1 ;  /* 0x0000000000017941 */ /* 0x000fea0003800000 */
.L_x_340:
        /* <DEDUP_REMOVED lines=26> */
.L_x_343:
        /* <DEDUP_REMOVED lines=27> */
.L_x_345:
[----:B------:R-:W-:Y:S05]  /*10bf0*/  BSYNC B0 ;  /* 0x0000000000007941 */ /* 0x000fea0003800000 */
.L_x_344:
[----:B------:R-:W-:Y:S04]  /*10c00*/  BSSY B0, `(.L_x_346) ;  /* 0x000003c000007945 */ /* 0x000fe80003800000 */
[----:B------:R-:W-:Y:S05]  /*10c10*/  @P0 BRA `(.L_x_347) ;  /* 0x0000000000e80947 */ /* 0x000fea0003800000 */
[----:B------:R-:W-:-:S04]  /*10c20*/  MOV R0, UR50 ;  /* 0x0000003200007c02 */ /* 0x000fc80008000f00 */
[----:B------:R-:W-:-:S13]  /*10c30*/  ISETP.NE.AND P3, PT, R0, 0x3, PT ;  /* 0x000000030000780c */ /* 0x000fda0003f65270 */
[----:B------:R-:W-:Y:S05]  /*10c40*/  @!P3 BRA `(.L_x_348) ;  /* 0x000000000004b947 */ /* 0x000fea0003800000 */
[----:B------:R-:W-:Y:S01]  /*10c50*/  BPT.TRAP 0x1 ;  /* 0x000000040000795c */ /* 0x000fe20000300000 */
.L_x_348:
[----:B------:R-:W2:Y:S04]  /*10c60*/  LDL R0, [R1+0xb4] ;  /* 0x0000b40001007983 */ /* 0x000ea80000100800 */
[----:B------:R-:W3:Y:S01]  /*10c70*/  LDL R3, [R1+0xb8] ;  /* 0x0000b80001037983 */ /* 0x000ee20000100800 */
[----:B------:R-:W-:Y:S01]  /*10c80*/  BSSY B1, `(.L_x_349) ;  /* 0x0000005000017945 */ /* 0x000fe20003800000 */
[----:B--2---:R-:W-:Y:S02]  /*10c90*/  LEA R0, R0, UR51, 0x3 ;  /* 0x0000003300007c11 */ /* 0x004fe4000f8e18ff */
[----:B---3--:R-:W-:-:S04]  /*10ca0*/  SHF.L.U32 R3, R3, 0x1f, RZ ;  /* 0x0000001f03037819 */ /* 0x008fc800000006ff */
[----:B------:R-:W1:Y:S02]  /*10cb0*/  SYNCS.PHASECHK.TRANS64.TRYWAIT P2, [R0+URZ+0x80], R3 ;  /* 0x00008003000075a7 */ /* 0x000e64000804017f */
[----:B-1----:R-:W-:Y:S05]  /*10cc0*/  @!P2 BRA `(.L_x_350) ;  /* 0x000000a00074a947 */ /* 0x002fea0003800000 */
.L_x_631:
[----:B------:R-:W-:Y:S05]  /*10cd0*/  BSYNC B1 ;  /* 0x0000000000017941 */ /* 0x000fea0003800000 */
.L_x_349:
        /* <DEDUP_REMOVED lines=18> */
.L_x_352:
[----:B------:R-:W-:Y:S05]  /*10e00*/  BSYNC B1 ;  /* 0x0000000000017941 */ /* 0x000fea0003800000 */
.L_x_351:
        /* <DEDUP_REMOVED lines=8> */
.L_x_353:
        /* <DEDUP_REMOVED lines=19> */
.L_x_347:
[----:B------:R-:W-:Y:S05]  /*10fc0*/  BSYNC B0 ;  /* 0x0000000000007941 */ /* 0x000fea0003800000 */
.L_x_346:
[----:B------:R-:W2:Y:S04]  /*10fd0*/  LDL.LU R3, [R1+0x34] ;  /* 0x0000340001037983 */ /* 0x000ea80000300800 */
[----:B------:R-:W3:Y:S04]  /*10fe0*/  LDL.LU R17, [R1+0x38] ;  /* 0x0000380001117983 */ /* 0x000ee80000300800 */
[----:B------:R-:W4:Y:S04]  /*10ff0*/  LDL.LU R28, [R1+0x3c] ;  /* 0x00003c00011c7983 */ /* 0x000f280000300800 */
[----:B------:R-:W5:Y:S04]  /*11000*/  LDL.LU R19, [R1+0x40] ;  /* 0x0000400001137983 */ /* 0x000f680000300800 */
[----:B------:R-:W5:Y:S04]  /*11010*/  LDL.LU R26, [R1+0x44] ;  /* 0x00004400011a7983 */ /* 0x000f680000300800 */
[----:B------:R-:W5:Y:S04]  /*11020*/  LDL.LU R21, [R1+0x48] ;  /* 0x0000480001157983 */ /* 0x000f680000300800 */
[----:B------:R-:W5:Y:S04]  /*11030*/  LDL.LU R24, [R1+0x4c] ;  /* 0x00004c0001187983 */ /* 0x000f680000300800 */
[----:B------:R-:W5:Y:S01]  /*11040*/  LDL.LU R23, [R1+0x50] ;  /* 0x0000500001177983 */ /* 0x000f620000300800 */
[----:B-1----:R-:W-:-:S03]  /*11050*/  F2FP.F16.E4M3.UNPACK_B R0, R6 ;  /* 0x00000006ff00723e */ /* 0x002fc600020006ff */
[----:B------:R-:W5:Y:S01]  /*11060*/  LDL.LU R27, [R1+0x54] ;  /* 0x00005400011b7983 */ /* 0x000f620000300800 */
[----:B------:R-:W-:Y:S01]  /*11070*/  F2FP.F16.E4M3.UNPACK_B R5, R7 ;  /* 0x00000007ff05723e */ /* 0x000fe200020006ff */
[----:B------:R-:W-:Y:S02]  /*11080*/  HADD2.F32 R4, -RZ, R0.H1_H1 ;  /* 0x30000000ff047230 */ /* 0x000fe40000004100 */
[----:B------:R-:W5:Y:S04]  /*11090*/  LDL.LU R25, [R1+0x58] ;  /* 0x0000580001197983 */ /* 0x000f680000300800 */
[----:B------:R-:W5:Y:S04]  /*110a0*/  LDL.LU R29, [R1+0x5c] ;  /* 0x00005c00011d7983 */ /* 0x000f680000300800 */
[----:B------:R-:W5:Y:S04]  /*110b0*/  LDL.LU R32, [R1+0x60] ;  /* 0x0000600001207983 */ /* 0x000f680000300800 */
[----:B------:R-:W5:Y:S04]  /*110c0*/  LDL.LU R36, [R1+0x64] ;  /* 0x0000640001247983 */ /* 0x000f680000300800 */
[----:B------:R-:W5:Y:S04]  /*110d0*/  LDL.LU R44, [R1+0x68] ;  /* 0x00006800012c7983 */ /* 0x000f680000300800 */
[----:B------:R-:W5:Y:S04]  /*110e0*/  LDL.LU R48, [R1+0x6c] ;  /* 0x00006c0001307983 */ /* 0x000f680000300800 */
[----:B------:R-:W5:Y:S01]  /*110f0*/  LDL.LU R52, [R1+0x70] ;  /* 0x0000700001347983 */ /* 0x000f620000300800 */
[----:B------:R-:W-:-:S02]  /*11100*/  HADD2.F32 R20, -RZ, R5.H0_H0 ;  /* 0x20000005ff147230 */ /* 0x000fc40000004100 */
[----:B------:R-:W-:Y:S01]  /*11110*/  HADD2.F32 R22, -RZ, R5.H1_H1 ;  /* 0x30000005ff167230 */ /* 0x000fe20000004100 */
[----:B------:R-:W-:Y:S02]  /*11120*/  MOV R56, 0x3bbb989d ;  /* 0x3bbb989d00387802 */ /* 0x000fe40000000f00 */
[----:B------:R-:W-:Y:S02]  /*11130*/  MOV R60, 0x437c0000 ;  /* 0x437c0000003c7802 */ /* 0x000fe40000000f00 */
[----:B------:R-:W-:-:S05]  /*11140*/  F2FP.F16.E4M3.UNPACK_B R30, R8.H1 ;  /* 0x00000008ff1e723e */ /* 0x000fca00030006ff */
        /* <DEDUP_REMOVED lines=9> */
[----:B------:R-:W-:Y:S01]  /*111e0*/  HADD2.F32 R3, -RZ, R0.H0_H0 ;  /* 0x20000000ff037230 */ /* 0x000fe20000004100 */
[----:B------:R-:W-:Y:S01]  /*111f0*/  F2FP.F16.E4M3.UNPACK_B R0, R6.H1 ;  /* 0x00000006ff00723e */ /* 0x000fe200030006ff */
[----:B---3--:R-:W-:-:S03]  /*11200*/  FMUL R17, R2, R17 ;  /* 0x0000001102117220 */ /* 0x008fc60000400000 */
[C---:B------:R-:W-:Y:S01]  /*11210*/  FFMA R15, R16.reuse, R3, R15 ;  /* 0x00000003100f7223 */ /* 0x040fe2000000000f */
[--C-:B------:R-:W-:Y:S02]  /*11220*/  HADD2.F32 R18, -RZ, R0.reuse.H0_H0 ;  /* 0x20000000ff127230 */ /* 0x100fe40000004100 */
[----:B------:R-:W-:Y:S01]  /*11230*/  FFMA R17, R16, R4, R17 ;  /* 0x0000000410117223 */ /* 0x000fe20000000011 */
[----:B------:R-:W-:Y:S01]  /*11240*/  F2FP.F16.E4M3.UNPACK_B R4, R7.H1 ;  /* 0x00000007ff04723e */ /* 0x000fe200030006ff */
[C---:B----4-:R-:W-:Y:S01]  /*11250*/  FMUL R3, R2.reuse, R28 ;  /* 0x0000001c02037220 */ /* 0x050fe20000400000 */
[----:B------:R-:W-:Y:S02]  /*11260*/  HADD2.F32 R0, -RZ, R0.H1_H1 ;  /* 0x30000000ff007230 */ /* 0x000fe40000004100 */
[C---:B-----5:R-:W-:Y:S01]  /*11270*/  FMUL R5, R2.reuse, R26 ;  /* 0x0000001a02057220 */ /* 0x060fe20000400000 */
[----:B------:R-:W-:-:S03]  /*11280*/  FMUL R21, R2, R21 ;  /* 0x0000001502157220 */ /* 0x000fc60000400000 */
[C---:B------:R-:W-:Y:S01]  /*11290*/  FFMA R20, R16.reuse, R20, R5 ;  /* 0x0000001410147223 */ /* 0x040fe20000000005 */
[C---:B------:R-:W-:Y:S01]  /*112a0*/  FFMA R18, R16.reuse, R18, R3 ;  /* 0x0000001210127223 */ /* 0x040fe20000000003 */
[----:B------:R-:W-:Y:S01]  /*112b0*/  F2FP.F16.E4M3.UNPACK_B R5, R8 ;  /* 0x00000008ff05723e */ /* 0x000fe200020006ff */
[----:B------:R-:W-:Y:S01]  /*112c0*/  FFMA R21, R16, R22, R21 ;  /* 0x0000001610157223 */ /* 0x000fe20000000015 */
[--C-:B------:R-:W-:Y:S02]  /*112d0*/  HADD2.F32 R22, -RZ, R4.reuse.H0_H0 ;  /* 0x20000004ff167230 */ /* 0x100fe40000004100 */
[C---:B------:R-:W-:Y:S01]  /*112e0*/  FMUL R19, R2.reuse, R19 ;  /* 0x0000001302137220 */ /* 0x040fe20000400000 */
[----:B------:R-:W-:Y:S01]  /*112f0*/  FMUL R3, R2, R24 ;  /* 0x0000001802037220 */ /* 0x000fe20000400000 */
[----:B------:R-:W-:Y:S02]  /*11300*/  HADD2.F32 R24, -RZ, R5.H0_H0 ;  /* 0x20000005ff187230 */ /* 0x000fe40000004100 */
[C---:B------:R-:W-:Y:S01]  /*11310*/  FFMA R19, R16.reuse, R0, R19 ;  /* 0x0000000010137223 */ /* 0x040fe20000000013 */
[----:B------:R-:W-:Y:S01]  /*11320*/  FFMA R22, R16, R22, R3 ;  /* 0x0000001610167223 */ /* 0x000fe20000000003 */
[----:B------:R-:W-:Y:S01]  /*11330*/  FFMA.SAT R0, -R15, R56, 0.5 ;  /* 0x3f0000000f007423 */ /* 0x000fe20000002138 */
[----:B------:R-:W-:Y:S01]  /*11340*/  FMUL R3, R2, R27 ;  /* 0x0000001b02037220 */ /* 0x000fe20000400000 */
[----:B------:R-:W-:-:S02]  /*11350*/  HADD2.F32 R4, -RZ, R4.H1_H1 ;  /* 0x30000004ff047230 */ /* 0x000fc40000004100 */
[----:B------:R-:W-:Y:S01]  /*11360*/  FMUL R23, R2, R23 ;  /* 0x0000001702177220 */ /* 0x000fe20000400000 */
[----:B------:R-:W-:Y:S01]  /*11370*/  FFMA.RM R0, R0, R60, 12582913 ;  /* 0x4b40000100007423 */ /* 0x000fe2000000403c */
[----:B------:R-:W-:Y:S01]  /*11380*/  FFMA R24, R16, R24, R3 ;  /* 0x0000001810187223 */ /* 0x000fe20000000003 */
[----:B------:R-:W-:Y:S01]  /*11390*/  FFMA.SAT R3, -R18, R56, 0.5 ;  /* 0x3f00000012037423 */ /* 0x000fe20000002138 */
[----:B------:R-:W-:Y:S01]  /*113a0*/  FFMA R23, R16, R4, R23 ;  /* 0x0000000410177223 */ /* 0x000fe20000000017 */
[----:B------:R-:W-:Y:S02]  /*113b0*/  HADD2.F32 R27, -RZ, R30.H0_H0 ;  /* 0x2000001eff1b7230 */ /* 0x000fe40000004100 */
[----:B------:R-:W-:Y:S01]  /*113c0*/  FADD R4, R0, -12583039 ;  /* 0xcb40007f00047421 */ /* 0x000fe20000000000 */
[----:B------:R-:W-:Y:S01]  /*113d0*/  FMUL R31, R2, R29 ;  /* 0x0000001d021f7220 */ /* 0x000fe20000400000 */
[----:B------:R-:W-:Y:S01]  /*113e0*/  FFMA.RM R29, R3, R60, 12582913 ;  /* 0x4b400001031d7423 */ /* 0x000fe2000000403c */
[----:B------:R-:W-:-:S02]  /*113f0*/  HADD2.F32 R26, -RZ, R5.H1_H1 ;  /* 0x30000005ff1a7230 */ /* 0x000fc40000004100 */
[----:B------:R-:W-:Y:S01]  /*11400*/  FFMA R4, -R15, 1.4426950216293334961, -R4 ;  /* 0x3fb8aa3b0f047823 */ /* 0x000fe20000000904 */
[----:B------:R-:W-:Y:S01]  /*11410*/  FFMA R31, R16, R27, R31 ;  /* 0x0000001b101f7223 */ /* 0x000fe2000000001f */
[----:B------:R-:W-:Y:S01]  /*11420*/  FMUL R25, R2, R25 ;  /* 0x0000001902197220 */ /* 0x000fe20000400000 */
[-C--:B------:R-:W-:Y:S01]  /*11430*/  FFMA.SAT R27, -R19, R56.reuse, 0.5 ;  /* 0x3f000000131b7423 */ /* 0x080fe20000002138 */
[----:B------:R-:W-:Y:S01]  /*11440*/  FADD R3, R29, -12583039 ;  /* 0xcb40007f1d037421 */ /* 0x000fe20000000000 */
[-C--:B------:R-:W-:Y:S01]  /*11450*/  FFMA.SAT R5, -R17, R56.reuse, 0.5 ;  /* 0x3f00000011057423 */ /* 0x080fe20000002138 */
[----:B------:R-:W-:Y:S01]  /*11460*/  FFMA.SAT R34, -R20, R56, 0.5 ;  /* 0x3f00000014227423 */ /* 0x000fe20000002138 */
[----:B------:R-:W-:Y:S01]  /*11470*/  FFMA R4, -R15, 1.925963033500011079e-08, R4 ;  /* 0x32a570600f047823 */ /* 0x000fe20000000104 */
[----:B------:R-:W-:Y:S01]  /*11480*/  FFMA R25, R16, R26, R25 ;  /* 0x0000001a10197223 */ /* 0x000fe20000000019 */
[-C--:B------:R-:W-:Y:S01]  /*11490*/  FFMA.RM R30, R27, R60.reuse, 12582913 ;  /* 0x4b4000011b1e7423 */ /* 0x080fe2000000403c */
[----:B------:R-:W-:Y:S01]  /*114a0*/  FFMA R3, -R18, 1.4426950216293334961, -R3 ;  /* 0x3fb8aa3b12037823 */ /* 0x000fe20000000903 */
[-C--:B------:R-:W-:Y:S01]  /*114b0*/  FFMA.RM R26, R5, R60.reuse, 12582913 ;  /* 0x4b400001051a7423 */ /* 0x080fe2000000403c */
[----:B------:R-:W-:Y:S01]  /*114c0*/  FFMA.RM R38, R34, R60, 12582913 ;  /* 0x4b40000122267423 */ /* 0x000fe2000000403c */
[----:B------:R1:W2:Y:S01]  /*114d0*/  MUFU.EX2 R5, R4 ;  /* 0x0000000400057308 */ /* 0x0002a20000000800 */
[----:B------:R-:W-:Y:S01]  /*114e0*/  FMUL R33, R2, R32 ;  /* 0x0000002002217220 */ /* 0x000fe20000400000 */
[----:B------:R-:W-:Y:S01]  /*114f0*/  FADD R32, R30, -12583039 ;  /* 0xcb40007f1e207421 */ /* 0x000fe20000000000 */
[----:B------:R-:W-:Y:S01]  /*11500*/  FADD R28, R26, -12583039 ;  /* 0xcb40007f1a1c7421 */ /* 0x000fe20000000000 */
[-C--:B------:R-:W-:Y:S01]  /*11510*/  FFMA.SAT R34, -R21, R56.reuse, 0.5 ;  /* 0x3f00000015227423 */ /* 0x080fe20000002138 */
[----:B------:R-:W-:Y:S01]  /*11520*/  FFMA.SAT R37, -R22, R56, 0.5 ;  /* 0x3f00000016257423 */ /* 0x000fe20000002138 */
[----:B-1----:R-:W-:Y:S01]  /*11530*/  FFMA R4, -R18, 1.925963033500011079e-08, R3 ;  /* 0x32a5706012047823 */ /* 0x002fe20000000103 */
[----:B------:R-:W-:Y:S01]  /*11540*/  FADD R3, R38, -12583039 ;  /* 0xcb40007f26037421 */ /* 0x000fe20000000000 */
[----:B------:R-:W-:Y:S01]  /*11550*/  FFMA R32, -R19, 1.4426950216293334961, -R32 ;  /* 0x3fb8aa3b13207823 */ /* 0x000fe20000000920 */
[----:B------:R-:W-:Y:S01]  /*11560*/  FFMA R33, R16, R35, R33 ;  /* 0x0000002310217223 */ /* 0x000fe20000000021 */
[----:B------:R-:W-:Y:S01]  /*11570*/  FFMA R28, -R17, 1.4426950216293334961, -R28 ;  /* 0x3fb8aa3b111c7823 */ /* 0x000fe2000000091c */
[----:B------:R-:W-:Y:S01]  /*11580*/  FFMA R35, -R20, 1.4426950216293334961, -R3 ;  /* 0x3fb8aa3b14237823 */ /* 0x000fe20000000903 */
[----:B------:R-:W-:Y:S01]  /*11590*/  FMUL R3, R2, R36 ;  /* 0x0000002402037220 */ /* 0x000fe20000400000 */
[-C--:B------:R-:W-:Y:S01]  /*115a0*/  FFMA.RM R40, R34, R60.reuse, 12582913 ;  /* 0x4b40000122287423 */ /* 0x080fe2000000403c */
[----:B------:R-:W-:Y:S01]  /*115b0*/  FFMA.RM R42, R37, R60, 12582913 ;  /* 0x4b400001252a7423 */ /* 0x000fe2000000403c */
[----:B------:R-:W-:Y:S01]  /*115c0*/  FFMA R32, -R19, 1.925963033500011079e-08, R32 ;  /* 0x32a5706013207823 */ /* 0x000fe20000000120 */
[----:B------:R-:W-:Y:S01]  /*115d0*/  FFMA R28, -R17, 1.925963033500011079e-08, R28 ;  /* 0x32a57060111c7823 */ /* 0x000fe2000000011c */
[----:B------:R-:W-:Y:S01]  /*115e0*/  FFMA.SAT R37, -R23, R56, 0.5 ;  /* 0x3f00000017257423 */ /* 0x000fe20000002138 */
[----:B------:R-:W-:Y:S01]  /*115f0*/  FFMA R34, R16, R41, R3 ;  /* 0x0000002910227223 */ /* 0x000fe20000000003 */
[----:B------:R-:W-:Y:S01]  /*11600*/  FADD R36, R40, -12583039 ;  /* 0xcb40007f28247421 */ /* 0x000fe20000000000 */
[----:B------:R-:W-:Y:S01]  /*11610*/  FADD R3, R42, -12583039 ;  /* 0xcb40007f2a037421 */ /* 0x000fe20000000000 */
[----:B------:R1:W-:Y:S02]  /*11620*/  MUFU.EX2 R39, R32 ;  /* 0x0000002000277308 */ /* 0x0003e40000000800 */
[----:B------:R-:W-:Y:S01]  /*11630*/  FFMA R36, -R21, 1.4426950216293334961, -R36 ;  /* 0x3fb8aa3b15247823 */ /* 0x000fe20000000924 */
[----:B------:R-:W-:-:S05]  /*11640*/  FFMA R3, -R22, 1.4426950216293334961, -R3 ;  /* 0x3fb8aa3b16037823 */ /* 0x000fca0000000903 */
[----:B------:R3:W-:Y:S01]  /*11650*/  MUFU.EX2 R27, R28 ;  /* 0x0000001c001b7308 */ /* 0x0007e20000000800 */
[----:B-1----:R-:W-:Y:S01]  /*11660*/  FFMA.RM R32, R37, R60, 12582913 ;  /* 0x4b40000125207423 */ /* 0x002fe2000000403c */
[----:B------:R-:W-:Y:S01]  /*11670*/  FFMA.SAT R37, -R24, R56, 0.5 ;  /* 0x3f00000018257423 */ /* 0x000fe20000002138 */
[----:B------:R-:W-:Y:S01]  /*11680*/  FFMA R36, -R21, 1.925963033500011079e-08, R36 ;  /* 0x32a5706015247823 */ /* 0x000fe20000000124 */
[----:B---3--:R-:W-:Y:S02]  /*11690*/  FFMA R28, -R20, 1.925963033500011079e-08, R35 ;  /* 0x32a57060141c7823 */ /* 0x008fe40000000123 */
[----:B------:R-:W-:Y:S01]  /*116a0*/  FFMA.RM R46, R37, R60, 12582913 ;  /* 0x4b400001252e7423 */ /* 0x000fe2000000403c */
[----:B------:R-:W-:Y:S01]  /*116b0*/  FMUL R35, R2, R44 ;  /* 0x0000002c02237220 */ /* 0x000fe20000400000 */
[----:B------:R1:W-:Y:S01]  /*116c0*/  MUFU.EX2 R41, R28 ;  /* 0x0000001c00297308 */ /* 0x0003e20000000800 */
[----:B------:R-:W-:Y:S01]  /*116d0*/  FADD R44, R32, -12583039 ;  /* 0xcb40007f202c7421 */ /* 0x000fe20000000000 */
[----:B------:R-:W-:Y:S01]  /*116e0*/  FADD R37, R46, -12583039 ;  /* 0xcb40007f2e257421 */ /* 0x000fe20000000000 */
[----:B-1----:R-:W-:Y:S01]  /*116f0*/  FFMA R28, -R22, 1.925963033500011079e-08, R3 ;  /* 0x32a57060161c7823 */ /* 0x002fe20000000103 */
[----:B------:R-:W-:-:S04]  /*11700*/  FMUL R3, R2, R48 ;  /* 0x0000003002037220 */ /* 0x000fc80000400000 */
[----:B------:R1:W-:Y:S01]  /*11710*/  MUFU.EX2 R43, R36 ;  /* 0x00000024002b7308 */ /* 0x0003e20000000800 */
[----:B------:R-:W-:Y:S01]  /*11720*/  FFMA R44, -R23, 1.4426950216293334961, -R44 ;  /* 0x3fb8aa3b172c7823 */ /* 0x000fe2000000092c */
[-C--:B------:R-:W-:Y:S01]  /*11730*/  FFMA.SAT R47, -R25, R56.reuse, 0.5 ;  /* 0x3f000000192f7423 */ /* 0x080fe20000002138 */
[----:B------:R-:W-:Y:S02]  /*11740*/  FFMA R37, -R24, 1.4426950216293334961, -R37 ;  /* 0x3fb8aa3b18257823 */ /* 0x000fe40000000925 */
[----:B------:R-:W-:Y:S01]  /*11750*/  FFMA R44, -R23, 1.925963033500011079e-08, R44 ;  /* 0x32a57060172c7823 */ /* 0x000fe2000000012c */
[----:B-1----:R-:W-:Y:S01]  /*11760*/  FFMA R36, R16, R49, R3 ;  /* 0x0000003110247223 */ /* 0x002fe20000000003 */
[----:B------:R-:W-:Y:S01]  /*11770*/  FFMA.SAT R49, -R31, R56, 0.5 ;  /* 0x3f0000001f317423 */ /* 0x000fe20000002138 */
[----:B------:R-:W1:Y:S01]  /*11780*/  MUFU.EX2 R4, R4 ;  /* 0x0000000400047308 */ /* 0x000e620000000800 */
[----:B------:R-:W-:Y:S02]  /*11790*/  FFMA R3, -R24, 1.925963033500011079e-08, R37 ;  /* 0x32a5706018037823 */ /* 0x000fe40000000125 */
[-C--:B------:R-:W-:Y:S01]  /*117a0*/  FFMA.RM R50, R49, R60.reuse, 12582913 ;  /* 0x4b40000131327423 */ /* 0x080fe2000000403c */
[----:B------:R-:W-:Y:S01]  /*117b0*/  FFMA.RM R48, R47, R60, 12582913 ;  /* 0x4b4000012f307423 */ /* 0x000fe2000000403c */
[----:B------:R-:W-:-:S03]  /*117c0*/  FMUL R37, R2, R52 ;  /* 0x0000003402257220 */ /* 0x000fc60000400000 */
[----:B------:R3:W-:Y:S01]  /*117d0*/  MUFU.EX2 R47, R44 ;  /* 0x0000002c002f7308 */ /* 0x0007e20000000800 */
[C---:B------:R-:W-:Y:S01]  /*117e0*/  FFMA R37, R16.reuse, R51, R37 ;  /* 0x0000003310257223 */ /* 0x040fe20000000025 */
[----:B------:R-:W-:Y:S01]  /*117f0*/  FFMA R35, R16, R45, R35 ;  /* 0x0000002d10237223 */ /* 0x000fe20000000023 */
[----:B------:R-:W-:Y:S01]  /*11800*/  FFMA.SAT R51, -R34, R56, 0.5 ;  /* 0x3f00000022337423 */ /* 0x000fe20000002138 */
[----:B---3--:R-:W-:-:S04]  /*11810*/  FADD R44, R50, -12583039 ;  /* 0xcb40007f322c7421 */ /* 0x008fc80000000000 */
[----:B------:R3:W-:Y:S01]  /*11820*/  MUFU.EX2 R45, R28 ;  /* 0x0000001c002d7308 */ /* 0x0007e20000000800 */
[-C--:B------:R-:W-:Y:S01]  /*11830*/  FFMA.SAT R57, -R36, R56.reuse, 0.5 ;  /* 0x3f00000024397423 */ /* 0x080fe20000002138 */
[----:B------:R-:W-:Y:S01]  /*11840*/  FFMA R44, -R31, 1.4426950216293334961, -R44 ;  /* 0x3fb8aa3b1f2c7823 */ /* 0x000fe2000000092c */
[-C--:B------:R-:W-:Y:S01]  /*11850*/  FFMA.SAT R59, -R37, R56.reuse, 0.5 ;  /* 0x3f000000253b7423 */ /* 0x080fe20000002138 */
[-C--:B------:R-:W-:Y:S01]  /*11860*/  FFMA.SAT R49, -R33, R56.reuse, 0.5 ;  /* 0x3f00000021317423 */ /* 0x080fe20000002138 */
[----:B------:R-:W-:Y:S01]  /*11870*/  FFMA.SAT R53, -R35, R56, 0.5 ;  /* 0x3f00000023357423 */ /* 0x000fe20000002138 */
[----:B------:R-:W-:Y:S01]  /*11880*/  FFMA R44, -R31, 1.925963033500011079e-08, R44 ;  /* 0x32a570601f2c7823 */ /* 0x000fe2000000012c */
[----:B------:R-:W-:Y:S01]  /*11890*/  SHF.L.U32 R0, R0, 0x17, RZ ;  /* 0x0000001700007819 */ /* 0x000fe200000006ff */
[----:B---3--:R-:W-:Y:S01]  /*118a0*/  FADD R28, R48, -12583039 ;  /* 0xcb40007f301c7421 */ /* 0x008fe20000000000 */
[----:B------:R-:W-:Y:S01]  /*118b0*/  SHF.L.U32 R29, R29, 0x17, RZ ;  /* 0x000000171d1d7819 */ /* 0x000fe200000006ff */
[-C--:B------:R-:W-:Y:S01]  /*118c0*/  FFMA.RM R58, R57, R60.reuse, 12582913 ;  /* 0x4b400001393a7423 */ /* 0x080fe2000000403c */
[-C--:B------:R-:W-:Y:S01]  /*118d0*/  FFMA.RM R59, R59, R60.reuse, 12582913 ;  /* 0x4b4000013b3b7423 */ /* 0x080fe2000000403c */
[----:B------:R-:W-:Y:S01]  /*118e0*/  FFMA R28, -R25, 1.4426950216293334961, -R28 ;  /* 0x3fb8aa3b191c7823 */ /* 0x000fe2000000091c */
[-C--:B------:R-:W-:Y:S01]  /*118f0*/  FFMA.RM R55, R51, R60.reuse, 12582913 ;  /* 0x4b40000133377423 */ /* 0x080fe2000000403c */
[-C--:B------:R-:W-:Y:S01]  /*11900*/  FFMA.RM R52, R49, R60.reuse, 12582913 ;  /* 0x4b40000131347423 */ /* 0x080fe2000000403c */
[----:B------:R1:W-:Y:S01]  /*11910*/  MUFU.EX2 R51, R44 ;  /* 0x0000002c00337308 */ /* 0x0003e20000000800 */
[----:B------:R-:W-:Y:S01]  /*11920*/  FFMA.RM R56, R53, R60, 12582913 ;  /* 0x4b40000135387423 */ /* 0x000fe2000000403c */
[----:B------:R-:W-:Y:S01]  /*11930*/  SHF.L.U32 R26, R26, 0x17, RZ ;  /* 0x000000171a1a7819 */ /* 0x000fe200000006ff */
[----:B--2---:R-:W-:Y:S01]  /*11940*/  FFMA R61, R0, R5, 1 ;  /* 0x3f800000003d7423 */ /* 0x004fe20000000005 */
[----:B------:R-:W-:Y:S01]  /*11950*/  FADD R5, R58, -12583039 ;  /* 0xcb40007f3a057421 */ /* 0x000fe20000000000 */
[----:B------:R-:W-:Y:S01]  /*11960*/  FFMA R28, -R25, 1.925963033500011079e-08, R28 ;  /* 0x32a57060191c7823 */ /* 0x000fe2000000011c */
[----:B------:R-:W-:Y:S01]  /*11970*/  FADD R53, R55, -12583039 ;  /* 0xcb40007f37357421 */ /* 0x000fe20000000000 */
[----:B-1----:R-:W-:Y:S01]  /*11980*/  FFMA R44, R29, R4, 1 ;  /* 0x3f8000001d2c7423 */ /* 0x002fe20000000004 */
[----:B------:R-:W-:Y:S01]  /*11990*/  FADD R4, R59, -12583039 ;  /* 0xcb40007f3b047421 */ /* 0x000fe20000000000 */
[----:B------:R-:W-:Y:S01]  /*119a0*/  FADD R54, R52, -12583039 ;  /* 0xcb40007f34367421 */ /* 0x000fe20000000000 */
[----:B------:R-:W-:Y:S01]  /*119b0*/  FADD R0, R56, -12583039 ;  /* 0xcb40007f38007421 */ /* 0x000fe20000000000 */
[----:B------:R-:W-:Y:S01]  /*119c0*/  FFMA R63, R26, R27, 1 ;  /* 0x3f8000001a3f7423 */ /* 0x000fe2000000001b */
[----:B------:R-:W-:Y:S01]  /*119d0*/  FFMA R27, -R36, 1.4426950216293334961, -R5 ;  /* 0x3fb8aa3b241b7823 */ /* 0x000fe20000000905 */
[----:B------:R-:W-:Y:S01]  /*119e0*/  FFMA R4, -R37, 1.4426950216293334961, -R4 ;  /* 0x3fb8aa3b25047823 */ /* 0x000fe20000000904 */
[----:B------:R1:W-:Y:S01]  /*119f0*/  MUFU.EX2 R49, R28 ;  /* 0x0000001c00317308 */ /* 0x0003e20000000800 */
[----:B------:R-:W-:Y:S01]  /*11a00*/  FFMA R57, -R34, 1.4426950216293334961, -R53 ;  /* 0x3fb8aa3b22397823 */ /* 0x000fe20000000935 */
[----:B------:R-:W-:Y:S01]  /*11a10*/  FFMA R54, -R33, 1.4426950216293334961, -R54 ;  /* 0x3fb8aa3b21367823 */ /* 0x000fe20000000936 */
[----:B------:R-:W-:Y:S01]  /*11a20*/  FFMA R27, -R36, 1.925963033500011079e-08, R27 ;  /* 0x32a57060241b7823 */ /* 0x000fe2000000011b */
[----:B------:R-:W-:Y:S01]  /*11a30*/  FFMA R4, -R37, 1.925963033500011079e-08, R4 ;  /* 0x32a5706025047823 */ /* 0x000fe20000000104 */
[----:B------:R-:W-:Y:S01]  /*11a40*/  IADD3 R26, R61, 0x1800000, RZ ;  /* 0x018000003d1a7810 */ /* 0x000fe20007ffe0ff */
[----:B------:R-:W-:Y:S01]  /*11a50*/  FFMA R57, -R34, 1.925963033500011079e-08, R57 ;  /* 0x32a5706022397823 */ /* 0x000fe20000000139 */
[----:B-1----:R-:W-:Y:S01]  /*11a60*/  FFMA R28, -R35, 1.4426950216293334961, -R0 ;  /* 0x3fb8aa3b231c7823 */ /* 0x002fe20000000900 */
[----:B------:R-:W-:Y:S01]  /*11a70*/  FFMA R54, -R33, 1.925963033500011079e-08, R54 ;  /* 0x32a5706021367823 */ /* 0x000fe20000000136 */
[----:B------:R-:W-:-:S02]  /*11a80*/  LOP3.LUT R26, R26, 0x7f800000, RZ, 0xc0, !PT ;  /* 0x7f8000001a1a7812 */ /* 0x000fc400078ec0ff */
[----:B------:R-:W-:Y:S01]  /*11a90*/  FFMA R28, -R35, 1.925963033500011079e-08, R28 ;  /* 0x32a57060231c7823 */ /* 0x000fe2000000011c */
[----:B------:R-:W1:Y:S01]  /*11aa0*/  MUFU.EX2 R0, R57 ;  /* 0x0000003900007308 */ /* 0x000e620000000800 */
[----:B------:R-:W-:-:S07]  /*11ab0*/  ISETP.GT.U32.AND P2, PT, R26, 0x1ffffff, PT ;  /* 0x01ffffff1a00780c */ /* 0x000fce0003f44070 */
[----:B------:R-:W2:Y:S08]  /*11ac0*/  MUFU.EX2 R3, R3 ;  /* 0x0000000300037308 */ /* 0x000eb00000000800 */
[----:B------:R3:W4:Y:S08]  /*11ad0*/  MUFU.EX2 R53, R54 ;  /* 0x0000003600357308 */ /* 0x0007300000000800 */
[----:B------:R-:W5:Y:S08]  /*11ae0*/  MUFU.EX2 R5, R28 ;  /* 0x0000001c00057308 */ /* 0x000f700000000800 */
[----:B------:R-:W5:Y:S08]  /*11af0*/  MUFU.EX2 R27, R27 ;  /* 0x0000001b001b7308 */ /* 0x000f700000000800 */
[----:B------:R-:W5:Y:S01]  /*11b00*/  MUFU.EX2 R4, R4 ;  /* 0x0000000400047308 */ /* 0x000f620000000800 */
        /* <DEDUP_REMOVED lines=8> */
[----:B------:R-:W-:Y:S02]  /*11b90*/  SHF.L.U32 R50, R50, 0x17, RZ ;  /* 0x0000001732327819 */ /* 0x000fe400000006ff */
[----:B------:R-:W-:Y:S02]  /*11ba0*/  SHF.L.U32 R52, R52, 0x17, RZ ;  /* 0x0000001734347819 */ /* 0x000fe400000006ff */
[----:B------:R-:W-:Y:S02]  /*11bb0*/  SHF.L.U32 R56, R56, 0x17, RZ ;  /* 0x0000001738387819 */ /* 0x000fe400000006ff */
[----:B------:R-:W-:Y:S02]  /*11bc0*/  SHF.L.U32 R58, R58, 0x17, RZ ;  /* 0x000000173a3a7819 */ /* 0x000fe400000006ff */
[----:B------:R-:W-:Y:S01]  /*11bd0*/  SHF.L.U32 R59, R59, 0x17, RZ ;  /* 0x000000173b3b7819 */ /* 0x000fe200000006ff */
[----:B-1----:R-:W-:Y:S01]  /*11be0*/  FFMA R64, R55, R0, 1 ;  /* 0x3f80000037407423 */ /* 0x002fe20000000000 */
[----:B------:R-:W-:Y:S01]  /*11bf0*/  FFMA R65, R30, R39, 1 ;  /* 0x3f8000001e417423 */ /* 0x000fe20000000027 */
[----:B---3--:R-:W-:Y:S01]  /*11c00*/  FFMA R54, R38, R41, 1 ;  /* 0x3f80000026367423 */ /* 0x008fe20000000029 */
[----:B------:R-:W-:Y:S01]  /*11c10*/  FFMA R43, R40, R43, 1 ;  /* 0x3f800000282b7423 */ /* 0x000fe2000000002b */
[----:B------:R-:W-:Y:S01]  /*11c20*/  FFMA R60, R42, R45, 1 ;  /* 0x3f8000002a3c7423 */ /* 0x000fe2000000002d */
[----:B------:R-:W-:Y:S01]  /*11c30*/  FFMA R47, R32, R47, 1 ;  /* 0x3f800000202f7423 */ /* 0x000fe2000000002f */
[----:B--2---:R-:W-:Y:S01]  /*11c40*/  FFMA R62, R46, R3, 1 ;  /* 0x3f8000002e3e7423 */ /* 0x004fe20000000003 */
[----:B------:R-:W-:Y:S01]  /*11c50*/  FFMA R49, R48, R49, 1 ;  /* 0x3f80000030317423 */ /* 0x000fe20000000031 */
[----:B------:R-:W-:Y:S01]  /*11c60*/  FFMA R51, R50, R51, 1 ;  /* 0x3f80000032337423 */ /* 0x000fe20000000033 */
        /* <DEDUP_REMOVED lines=10> */
.L_x_355:
[----:B------:R-:W1:Y:S02]  /*11d10*/  MUFU.RCP R38, R61 ;  /* 0x0000003d00267308 */ /* 0x000e640000001000 */
[----:B-1----:R-:W-:-:S04]  /*11d20*/  FFMA R0, R61, R38, -1 ;  /* 0xbf8000003d007423 */ /* 0x002fc80000000026 */
[----:B------:R-:W-:-:S04]  /*11d30*/  FADD.FTZ R3, -R0, -RZ ;  /* 0x800000ff00037221 */ /* 0x000fc80000010100 */
[----:B------:R-:W-:-:S07]  /*11d40*/  FFMA R38, R38, R3, R38 ;  /* 0x0000000326267223 */ /* 0x000fce0000000026 */
.L_x_356:
[----:B------:R-:W-:Y:S05]  /*11d50*/  BSYNC B1 ;  /* 0x0000000000017941 */ /* 0x000fea0003800000 */
.L_x_354:
        /* <DEDUP_REMOVED lines=10> */
.L_x_358:
[----:B------:R-:W1:Y:S02]  /*11e00*/  MUFU.RCP R40, R63 ;  /* 0x0000003f00287308 */ /* 0x000e640000001000 */
[----:B-1----:R-:W-:-:S04]  /*11e10*/  FFMA R0, R63, R40, -1 ;  /* 0xbf8000003f007423 */ /* 0x002fc80000000028 */
[----:B------:R-:W-:-:S04]  /*11e20*/  FADD.FTZ R3, -R0, -RZ ;  /* 0x800000ff00037221 */ /* 0x000fc80000010100 */
[----:B------:R-:W-:-:S07]  /*11e30*/  FFMA R40, R40, R3, R40 ;  /* 0x0000000328287223 */ /* 0x000fce0000000028 */
.L_x_359:
[----:B------:R-:W-:Y:S05]  /*11e40*/  BSYNC B1 ;  /* 0x0000000000017941 */ /* 0x000fea0003800000 */
.L_x_357:
        /* <DEDUP_REMOVED lines=10> */
.L_x_361:
[----:B------:R-:W1:Y:S02]  /*11ef0*/  MUFU.RCP R39, R44 ;  /* 0x0000002c00277308 */ /* 0x000e640000001000 */
[----:B-1----:R-:W-:-:S04]  /*11f00*/  FFMA R0, R44, R39, -1 ;  /* 0xbf8000002c007423 */ /* 0x002fc80000000027 */
[----:B------:R-:W-:-:S04]  /*11f10*/  FADD.FTZ R0, -R0, -RZ ;  /* 0x800000ff00007221 */ /* 0x000fc80000010100 */
[----:B------:R-:W-:-:S07]  /*11f20*/  FFMA R39, R39, R0, R39 ;  /* 0x0000000027277223 */ /* 0x000fce0000000027 */
.L_x_362:
[----:B------:R-:W-:Y:S05]  /*11f30*/  BSYNC B1 ;  /* 0x0000000000017941 */ /* 0x000fea0003800000 */
.L_x_360:
        /* <DEDUP_REMOVED lines=10> */
.L_x_364:
[----:B------:R-:W1:Y:S02]  /*11fe0*/  MUFU.RCP R42, R65 ;  /* 0x00000041002a7308 */ /* 0x000e640000001000 */
[----:B-1----:R-:W-:-:S04]  /*11ff0*/  FFMA R0, R65, R42, -1 ;  /* 0xbf80000041007423 */ /* 0x002fc8000000002a */
[----:B------:R-:W-:-:S04]  /*12000*/  FADD.FTZ R3, -R0, -RZ ;  /* 0x800000ff00037221 */ /* 0x000fc80000010100 */
[----:B------:R-:W-:-:S07]  /*12010*/  FFMA R42, R42, R3, R42 ;  /* 0x000000032a2a7223 */ /* 0x000fce000000002a */
.L_x_365:
[----:B------:R-:W-:Y:S05]  /*12020*/  BSYNC B1 ;  /* 0x0000000000017941 */ /* 0x000fea0003800000 */
.L_x_363:
        /* <DEDUP_REMOVED lines=10> */
.L_x_367:
[----:B------:R-:W1:Y:S02]  /*120d0*/  MUFU.RCP R41, R54 ;  /* 0x0000003600297308 */ /* 0x000e640000001000 */
[----:B-1----:R-:W-:-:S04]  /*120e0*/  FFMA R0, R54, R41, -1 ;  /* 0xbf80000036007423 */ /* 0x002fc80000000029 */
[----:B------:R-:W-:-:S04]  /*120f0*/  FADD.FTZ R0, -R0, -RZ ;  /* 0x800000ff00007221 */ /* 0x000fc80000010100 */
[----:B------:R-:W-:-:S07]  /*12100*/  FFMA R41, R41, R0, R41 ;  /* 0x0000000029297223 */ /* 0x000fce0000000029 */
.L_x_368:
[----:B------:R-:W-:Y:S05]  /*12110*/  BSYNC B1 ;  /* 0x0000000000017941 */ /* 0x000fea0003800000 */
.L_x_366:
        /* <DEDUP_REMOVED lines=10> */
.L_x_370:
[----:B------:R-:W1:Y:S02]  /*121c0*/  MUFU.RCP R44, R43 ;  /* 0x0000002b002c7308 */ /* 0x000e640000001000 */
[----:B-1----:R-:W-:-:S04]  /*121d0*/  FFMA R0, R43, R44, -1 ;  /* 0xbf8000002b007423 */ /* 0x002fc8000000002c */
[----:B------:R-:W-:-:S04]  /*121e0*/  FADD.FTZ R3, -R0, -RZ ;  /* 0x800000ff00037221 */ /* 0x000fc80000010100 */
[----:B------:R-:W-:-:S07]  /*121f0*/  FFMA R44, R44, R3, R44 ;  /* 0x000000032c2c7223 */ /* 0x000fce000000002c */
.L_x_371:
[----:B------:R-:W-:Y:S05]  /*12200*/  BSYNC B1 ;  /* 0x0000000000017941 */ /* 0x000fea0003800000 */
.L_x_369:
        /* <DEDUP_REMOVED lines=10> */
.L_x_373:
[----:B------:R-:W1:Y:S02]  /*122b0*/  MUFU.RCP R43, R60 ;  /* 0x0000003c002b7308 */ /* 0x000e640000001000 */
[----:B-1----:R-:W-:-:S04]  /*122c0*/  FFMA R0, R60, R43, -1 ;  /* 0xbf8000003c007423 */ /* 0x002fc8000000002b */
[----:B------:R-:W-:-:S04]  /*122d0*/  FADD.FTZ R0, -R0, -RZ ;  /* 0x800000ff00007221 */ /* 0x000fc80000010100 */
[----:B------:R-:W-:-:S07]  /*122e0*/  FFMA R43, R43, R0, R43 ;  /* 0x000000002b2b7223 */ /* 0x000fce000000002b */
.L_x_374:
[----:B------:R-:W-:Y:S05]  /*122f0*/  BSYNC B1 ;  /* 0x0000000000017941 */ /* 0x000fea0003800000 */
.L_x_372:
        /* <DEDUP_REMOVED lines=10> */
.L_x_376:
[----:B------:R-:W1:Y:S02]  /*123a0*/  MUFU.RCP R46, R47 ;  /* 0x0000002f002e7308 */ /* 0x000e640000001000 */
[----:B-1----:R-:W-:-:S04]  /*123b0*/  FFMA R0, R47, R46, -1 ;  /* 0xbf8000002f007423 */ /* 0x002fc8000000002e */
[----:B------:R-:W-:-:S04]  /*123c0*/  FADD.FTZ R3, -R0, -RZ ;  /* 0x800000ff00037221 */ /* 0x000fc80000010100 */
[----:B------:R-:W-:-:S07]  /*123d0*/  FFMA R46, R46, R3, R46 ;  /* 0x000000032e2e7223 */ /* 0x000fce000000002e */
.L_x_377:
[----:B------:R-:W-:Y:S05]  /*123e0*/  BSYNC B1 ;  /* 0x0000000000017941 */ /* 0x000fea0003800000 */
.L_x_375:
        /* <DEDUP_REMOVED lines=10> */
.L_x_379:
[----:B------:R-:W1:Y:S02]  /*12490*/  MUFU.RCP R45, R62 ;  /* 0x0000003e002d7308 */ /* 0x000e640000001000 */
[----:B-1----:R-:W-:-:S04]  /*124a0*/  FFMA R0, R62, R45, -1 ;  /* 0xbf8000003e007423 */ /* 0x002fc8000000002d */
[----:B------:R-:W-:-:S04]  /*124b0*/  FADD.FTZ R0, -R0, -RZ ;  /* 0x800000ff00007221 */ /* 0x000fc80000010100 */
[----:B------:R-:W-:-:S07]  /*124c0*/  FFMA R45, R45, R0, R45 ;  /* 0x000000002d2d7223 */ /* 0x000fce000000002d */
.L_x_380:
[----:B------:R-:W-:Y:S05]  /*124d0*/  BSYNC B1 ;  /* 0x0000000000017941 */ /* 0x000fea0003800000 */
.L_x_378:
        /* <DEDUP_REMOVED lines=10> */
.L_x_382:
[----:B------:R-:W1:Y:S02]  /*12580*/  MUFU.RCP R48, R49 ;  /* 0x0000003100307308 */ /* 0x000e640000001000 */
[----:B-1----:R-:W-:-:S04]  /*12590*/  FFMA R0, R49, R48, -1 ;  /* 0xbf80000031007423 */ /* 0x002fc80000000030 */
[----:B------:R-:W-:-:S04]  /*125a0*/  FADD.FTZ R3, -R0, -RZ ;  /* 0x800000ff00037221 */ /* 0x000fc80000010100 */
[----:B------:R-:W-:-:S07]  /*125b0*/  FFMA R48, R48, R3, R48 ;  /* 0x0000000330307223 */ /* 0x000fce0000000030 */
.L_x_383:
[----:B------:R-:W-:Y:S05]  /*125c0*/  BSYNC B1 ;  /* 0x0000000000017941 */ /* 0x000fea0003800000 */
.L_x_381:
        /* <DEDUP_REMOVED lines=10> */
.L_x_385:
[----:B------:R-:W1:Y:S02]  /*12670*/  MUFU.RCP R50, R51 ;  /* 0x0000003300327308 */ /* 0x000e640000001000 */
[----:B-1----:R-:W-:-:S04]  /*12680*/  FFMA R0, R51, R50, -1 ;  /* 0xbf80000033007423 */ /* 0x002fc80000000032 */
[----:B------:R-:W-:-:S04]  /*12690*/  FADD.FTZ R3, -R0, -RZ ;  /* 0x800000ff00037221 */ /* 0x000fc80000010100 */
[----:B------:R-:W-:-:S07]  /*126a0*/  FFMA R50, R50, R3, R50 ;  /* 0x0000000332327223 */ /* 0x000fce0000000032 */
.L_x_386:
[----:B------:R-:W-:Y:S05]  /*126b0*/  BSYNC B1 ;  /* 0x0000000000017941 */ /* 0x000fea0003800000 */
.L_x_384:
        /* <DEDUP_REMOVED lines=10> */
.L_x_388:
[----:B------:R-:W1:Y:S02]  /*12760*/  MUFU.RCP R52, R53 ;  /* 0x0000003500347308 */ /* 0x000e640000001000 */
[----:B-1----:R-:W-:-:S04]  /*12770*/  FFMA R0, R53, R52, -1 ;  /* 0xbf80000035007423 */ /* 0x002fc80000000034 */
[----:B------:R-:W-:-:S04]  /*12780*/  FADD.FTZ R3, -R0, -RZ ;  /* 0x800000ff00037221 */ /* 0x000fc80000010100 */
[----:B------:R-:W-:-:S07]  /*12790*/  FFMA R52, R52, R3, R52 ;  /* 0x0000000334347223 */ /* 0x000fce0000000034 */
.L_x_389:
[----:B------:R-:W-:Y:S05]  /*127a0*/  BSYNC B1 ;  /* 0x0000000000017941 */ /* 0x000fea0003800000 */
.L_x_387:
        /* <DEDUP_REMOVED lines=10> */
.L_x_391:
[----:B------:R-:W1:Y:S02]  /*12850*/  MUFU.RCP R47, R64 ;  /* 0x00000040002f7308 */ /* 0x000e640000001000 */
[----:B-1----:R-:W-:-:S04]  /*12860*/  FFMA R0, R64, R47, -1 ;  /* 0xbf80000040007423 */ /* 0x002fc8000000002f */
[----:B------:R-:W-:-:S04]  /*12870*/  FADD.FTZ R0, -R0, -RZ ;  /* 0x800000ff00007221 */ /* 0x000fc80000010100 */
[----:B------:R-:W-:-:S07]  /*12880*/  FFMA R47, R47, R0, R47 ;  /* 0x000000002f2f7223 */ /* 0x000fce000000002f */
.L_x_392:
[----:B------:R-:W-:Y:S05]  /*12890*/  BSYNC B1 ;  /* 0x0000000000017941 */ /* 0x000fea0003800000 */
.L_x_390:
        /* <DEDUP_REMOVED lines=10> */
.L_x_394:
[----:B------:R-:W1:Y:S02]  /*12940*/  MUFU.RCP R54, R55 ;  /* 0x0000003700367308 */ /* 0x000e640000001000 */
[----:B-1----:R-:W-:-:S04]  /*12950*/  FFMA R0, R55, R54, -1 ;  /* 0xbf80000037007423 */ /* 0x002fc80000000036 */
[----:B------:R-:W-:-:S04]  /*12960*/  FADD.FTZ R3, -R0, -RZ ;  /* 0x800000ff00037221 */ /* 0x000fc80000010100 */
[----:B------:R-:W-:-:S07]  /*12970*/  FFMA R54, R54, R3, R54 ;  /* 0x0000000336367223 */ /* 0x000fce0000000036 */
.L_x_395:
[----:B------:R-:W-:Y:S05]  /*12980*/  BSYNC B1 ;  /* 0x0000000000017941 */ /* 0x000fea0003800000 */
.L_x_393:
        /* <DEDUP_REMOVED lines=10> */
.L_x_397:
[----:B------:R-:W1:Y:S02]  /*12a30*/  MUFU.RCP R49, R58 ;  /* 0x0000003a00317308 */ /* 0x000e640000001000 */
[----:B-1----:R-:W-:-:S04]  /*12a40*/  FFMA R0, R58, R49, -1 ;  /* 0xbf8000003a007423 */ /* 0x002fc80000000031 */
[----:B------:R-:W-:-:S04]  /*12a50*/  FADD.FTZ R0, -R0, -RZ ;  /* 0x800000ff00007221 */ /* 0x000fc80000010100 */
[----:B------:R-:W-:-:S07]  /*12a60*/  FFMA R49, R49, R0, R49 ;  /* 0x0000000031317223 */ /* 0x000fce0000000031 */
.L_x_398:
[----:B------:R-:W-:Y:S05]  /*12a70*/  BSYNC B1 ;  /* 0x0000000000017941 */ /* 0x000fea0003800000 */
.L_x_396:
        /* <DEDUP_REMOVED lines=9> */
.L_x_400:
[----:B------:R-:W1:Y:S02]  /*12b10*/  MUFU.RCP R0, R59 ;  /* 0x0000003b00007308 */ /* 0x000e640000001000 */
[----:B-1----:R-:W-:-:S04]  /*12b20*/  FFMA R3, R59, R0, -1 ;  /* 0xbf8000003b037423 */ /* 0x002fc80000000000 */
[----:B------:R-:W-:-:S04]  /*12b30*/  FADD.FTZ R3, -R3, -RZ ;  /* 0x800000ff03037221 */ /* 0x000fc80000010100 */
[----:B------:R-:W-:-:S07]  /*12b40*/  FFMA R0, R0, R3, R0 ;  /* 0x0000000300007223 */ /* 0x000fce0000000000 */
.L_x_401:
[----:B------:R-:W-:Y:S05]  /*12b50*/  BSYNC B1 ;  /* 0x0000000000017941 */ /* 0x000fea0003800000 */
.L_x_399:
        /* <DEDUP_REMOVED lines=26> */
.L_x_402:
        /* <DEDUP_REMOVED lines=27> */
.L_x_404:
[----:B------:R-:W-:Y:S05]  /*12eb0*/  BSYNC B0 ;  /* 0x0000000000007941 */ /* 0x000fea0003800000 */
.L_x_403:
[----:B------:R-:W-:Y:S04]  /*12ec0*/  BSSY B0, `(.L_x_405) ;  /* 0x000003c000007945 */ /* 0x000fe80003800000 */
[----:B------:R-:W-:Y:S05]  /*12ed0*/  @P0 BRA `(.L_x_406) ;  /* 0x0000000000e80947 */ /* 0x000fea0003800000 */
[----:B------:R-:W-:-:S04]  /*12ee0*/  MOV R0, UR50 ;  /* 0x0000003200007c02 */ /* 0x000fc80008000f00 */
[----:B------:R-:W-:-:S13]  /*12ef0*/  ISETP.NE.AND P3, PT, R0, 0x3, PT ;  /* 0x000000030000780c */ /* 0x000fda0003f65270 */
[----:B------:R-:W-:Y:S05]  /*12f00*/  @!P3 BRA `(.L_x_407) ;  /* 0x000000000004b947 */ /* 0x000fea0003800000 */
[----:B------:R-:W-:Y:S01]  /*12f10*/  BPT.TRAP 0x1 ;  /* 0x000000040000795c */ /* 0x000fe20000300000 */
.L_x_407:
[----:B------:R-:W2:Y:S04]  /*12f20*/  LDL R0, [R1+0xb4] ;  /* 0x0000b40001007983 */ /* 0x000ea80000100800 */
[----:B------:R-:W3:Y:S01]  /*12f30*/  LDL R3, [R1+0xb8] ;  /* 0x0000b80001037983 */ /* 0x000ee20000100800 */
[----:B------:R-:W-:Y:S01]  /*12f40*/  BSSY B1, `(.L_x_408) ;  /* 0x0000005000017945 */ /* 0x000fe20003800000 */
[----:B--2---:R-:W-:Y:S02]  /*12f50*/  LEA R0, R0, UR51, 0x3 ;  /* 0x0000003300007c11 */ /* 0x004fe4000f8e18ff */
[----:B---3--:R-:W-:-:S04]  /*12f60*/  SHF.L.U32 R3, R3, 0x1f, RZ ;  /* 0x0000001f03037819 */ /* 0x008fc800000006ff */
[----:B------:R-:W1:Y:S02]  /*12f70*/  SYNCS.PHASECHK.TRANS64.TRYWAIT P2, [R0+URZ+0x80], R3 ;  /* 0x00008003000075a7 */ /* 0x000e64000804017f */
[----:B-1----:R-:W-:Y:S05]  /*12f80*/  @!P2 BRA `(.L_x_409) ;  /* 0x0000007c00d8a947 */ /* 0x002fea0003800000 */
.L_x_632:
[----:B------:R-:W-:Y:S05]  /*12f90*/  BSYNC B1 ;  /* 0x0000000000017941 */ /* 0x000fea0003800000 */
.L_x_408:
        /* <DEDUP_REMOVED lines=18> */
.L_x_411:
[----:B------:R-:W-:Y:S05]  /*130c0*/  BSYNC B1 ;  /* 0x0000000000017941 */ /* 0x000fea0003800000 */
.L_x_410:
        /* <DEDUP_REMOVED lines=8> */
.L_x_412:
        /* <DEDUP_REMOVED lines=19> */
.L_x_406:
[----:B------:R-:W-:Y:S05]  /*13280*/  BSYNC B0 ;  /* 0x0000000000007941 */ /* 0x000fea0003800000 */
.L_x_405:
        /* <DEDUP_REMOVED lines=196> */
.L_x_414:
[----:B------:R-:W1:Y:S02]  /*13ed0*/  MUFU.RCP R38, R59 ;  /* 0x0000003b00267308 */ /* 0x000e640000001000 */
[----:B-1----:R-:W-:-:S04]  /*13ee0*/  FFMA R0, R59, R38, -1 ;  /* 0xbf8000003b007423 */ /* 0x002fc80000000026 */
[----:B------:R-:W-:-:S04]  /*13ef0*/  FADD.FTZ R3, -R0, -RZ ;  /* 0x800000ff00037221 */ /* 0x000fc80000010100 */
[----:B------:R-:W-:-:S07]  /*13f00*/  FFMA R38, R38, R3, R38 ;  /* 0x0000000326267223 */ /* 0x000fce0000000026 */
.L_x_415:
[----:B------:R-:W-:Y:S05]  /*13f10*/  BSYNC B1 ;  /* 0x0000000000017941 */ /* 0x000fea0003800000 */
.L_x_413:
        /* <DEDUP_REMOVED lines=10> */
.L_x_417:
[----:B------:R-:W1:Y:S02]  /*13fc0*/  MUFU.RCP R40, R61 ;  /* 0x0000003d00287308 */ /* 0x000e640000001000 */
[----:B-1----:R-:W-:-:S04]  /*13fd0*/  FFMA R0, R61, R40, -1 ;  /* 0xbf8000003d007423 */ /* 0x002fc80000000028 */
[----:B------:R-:W-:-:S04]  /*13fe0*/  FADD.FTZ R3, -R0, -RZ ;  /* 0x800000ff00037221 */ /* 0x000fc80000010100 */
[----:B------:R-:W-:-:S07]  /*13ff0*/  FFMA R40, R40, R3, R40 ;  /* 0x0000000328287223 */ /* 0x000fce0000000028 */
.L_x_418:
[----:B------:R-:W-:Y:S05]  /*14000*/  BSYNC B1 ;  /* 0x0000000000017941 */ /* 0x000fea0003800000 */
.L_x_416:
        /* <DEDUP_REMOVED lines=10> */
.L_x_420:
[----:B------:R-:W1:Y:S02]  /*140b0*/  MUFU.RCP R39, R54 ;  /* 0x0000003600277308 */ /* 0x000e640000001000 */
[----:B-1----:R-:W-:-:S04]  /*140c0*/  FFMA R0, R54, R39, -1 ;  /* 0xbf80000036007423 */ /* 0x002fc80000000027 */
[----:B------:R-:W-:-:S04]  /*140d0*/  FADD.FTZ R0, -R0, -RZ ;  /* 0x800000ff00007221 */ /* 0x000fc80000010100 */
[----:B------:R-:W-:-:S07]  /*140e0*/  FFMA R39, R39, R0, R39 ;  /* 0x0000000027277223 */ /* 0x000fce0000000027 */
.L_x_421:
[----:B------:R-:W-:Y:S05]  /*140f0*/  BSYNC B1 ;  /* 0x0000000000017941 */ /* 0x000fea0003800000 */
.L_x_419:
        /* <DEDUP_REMOVED lines=10> */
.L_x_423:
[----:B------:R-:W1:Y:S02]  /*141a0*/  MUFU.RCP R42, R63 ;  /* 0x0000003f002a7308 */ /* 0x000e640000001000 */
[----:B-1----:R-:W-:-:S04]  /*141b0*/  FFMA R0, R63, R42, -1 ;  /* 0xbf8000003f007423 */ /* 0x002fc8000000002a */
[----:B------:R-:W-:-:S04]  /*141c0*/  FADD.FTZ R3, -R0, -RZ ;  /* 0x800000ff00037221 */ /* 0x000fc80000010100 */
[----:B------:R-:W-:-:S07]  /*141d0*/  FFMA R42, R42, R3, R42 ;  /* 0x000000032a2a7223 */ /* 0x000fce000000002a */
.L_x_424:
[----:B------:R-:W-:Y:S05]  /*141e0*/  BSYNC B1 ;  /* 0x0000000000017941 */ /* 0x000fea0003800000 */
.L_x_422:
        /* <DEDUP_REMOVED lines=10> */
.L_x_426:
[----:B------:R-:W1:Y:S02]  /*14290*/  MUFU.RCP R41, R60 ;  /* 0x0000003c00297308 */ /* 0x000e640000001000 */
[----:B-1----:R-:W-:-:S04]  /*142a0*/  FFMA R0, R60, R41, -1 ;  /* 0xbf8000003c007423 */ /* 0x002fc80000000029 */
[----:B------:R-:W-:-:S04]  /*142b0*/  FADD.FTZ R0, -R0, -RZ ;  /* 0x800000ff00007221 */ /* 0x000fc80000010100 */
[----:B------:R-:W-:-:S07]  /*142c0*/  FFMA R41, R41, R0, R41 ;  /* 0x0000000029297223 */ /* 0x000fce0000000029 */
.L_x_427:
[----:B------:R-:W-:Y:S05]  /*142d0*/  BSYNC B1 ;  /* 0x0000000000017941 */ /* 0x000fea0003800000 */
.L_x_425:
        /* <DEDUP_REMOVED lines=10> */
.L_x_429:
[----:B------:R-:W1:Y:S02]  /*14380*/  MUFU.RCP R44, R57 ;  /* 0x00000039002c7308 */ /* 0x000e640000001000 */
[----:B-1----:R-:W-:-:S04]  /*14390*/  FFMA R0, R57, R44, -1 ;  /* 0xbf80000039007423 */ /* 0x002fc8000000002c */
[----:B------:R-:W-:-:S04]  /*143a0*/  FADD.FTZ R3, -R0, -RZ ;  /* 0x800000ff00037221 */ /* 0x000fc80000010100 */
[----:B------:R-:W-:-:S07]  /*143b0*/  FFMA R44, R44, R3, R44 ;  /* 0x000000032c2c7223 */ /* 0x000fce000000002c */
.L_x_430:
[----:B------:R-:W-:Y:S05]  /*143c0*/  BSYNC B1 ;  /* 0x0000000000017941 */ /* 0x000fea0003800000 */
.L_x_428:
        /* <DEDUP_REMOVED lines=10> */
.L_x_432:
[----:B------:R-:W1:Y:S02]  /*14470*/  MUFU.RCP R43, R62 ;  /* 0x0000003e002b7308 */ /* 0x000e640000001000 */
[----:B-1----:R-:W-:-:S04]  /*14480*/  FFMA R0, R62, R43, -1 ;  /* 0xbf8000003e007423 */ /* 0x002fc8000000002b */
[----:B------:R-:W-:-:S04]  /*14490*/  FADD.FTZ R0, -R0, -RZ ;  /* 0x800000ff00007221 */ /* 0x000fc80000010100 */
[----:B------:R-:W-:-:S07]  /*144a0*/  FFMA R43, R43, R0, R43 ;  /* 0x000000002b2b7223 */ /* 0x000fce000000002b */
.L_x_433:
[----:B------:R-:W-:Y:S05]  /*144b0*/  BSYNC B1 ;  /* 0x0000000000017941 */ /* 0x000fea0003800000 */
.L_x_431:
        /* <DEDUP_REMOVED lines=10> */
.L_x_435:
[----:B------:R-:W1:Y:S02]  /*14560*/  MUFU.RCP R46, R45 ;  /* 0x0000002d002e7308 */ /* 0x000e640000001000 */
[----:B-1----:R-:W-:-:S04]  /*14570*/  FFMA R0, R45, R46, -1 ;  /* 0xbf8000002d007423 */ /* 0x002fc8000000002e */
[----:B------:R-:W-:-:S04]  /*14580*/  FADD.FTZ R3, -R0, -RZ ;  /* 0x800000ff00037221 */ /* 0x000fc80000010100 */
[----:B------:R-:W-:-:S07]  /*14590*/  FFMA R46, R46, R3, R46 ;  /* 0x000000032e2e7223 */ /* 0x000fce000000002e */
.L_x_436:
[----:B------:R-:W-:Y:S05]  /*145a0*/  BSYNC B1 ;  /* 0x0000000000017941 */ /* 0x000fea0003800000 */
.L_x_434:
        /* <DEDUP_REMOVED lines=10> */
.L_x_438:
[----:B------:R-:W1:Y:S02]  /*14650*/  MUFU.RCP R45, R64 ;  /* 0x00000040002d7308 */ /* 0x000e640000001000 */
[----:B-1----:R-:W-:-:S04]  /*14660*/  FFMA R0, R64, R45, -1 ;  /* 0xbf80000040007423 */ /* 0x002fc8000000002d */
[----:B------:R-:W-:-:S04]  /*14670*/  FADD.FTZ R0, -R0, -RZ ;  /* 0x800000ff00007221 */ /* 0x000fc80000010100 */
[----:B------:R-:W-:-:S07]  /*14680*/  FFMA R45, R45, R0, R45 ;  /* 0x000000002d2d7223 */ /* 0x000fce000000002d */
.L_x_439:
[----:B------:R-:W-:Y:S05]  /*14690*/  BSYNC B1 ;  /* 0x0000000000017941 */ /* 0x000fea0003800000 */
.L_x_437:
        /* <DEDUP_REMOVED lines=10> */
.L_x_441:
[----:B------:R-:W1:Y:S02]  /*14740*/  MUFU.RCP R48, R49 ;  /* 0x0000003100307308 */ /* 0x000e640000001000 */
[----:B-1----:R-:W-:-:S04]  /*14750*/  FFMA R0, R49, R48, -1 ;  /* 0xbf80000031007423 */ /* 0x002fc80000000030 */
[----:B------:R-:W-:-:S04]  /*14760*/  FADD.FTZ R3, -R0, -RZ ;  /* 0x800000ff00037221 */ /* 0x000fc80000010100 */
[----:B------:R-:W-:-:S07]  /*14770*/  FFMA R48, R48, R3, R48 ;  /* 0x0000000330307223 */ /* 0x000fce0000000030 */
.L_x_442:
[----:B------:R-:W-:Y:S05]  /*14780*/  BSYNC B1 ;  /* 0x0000000000017941 */ /* 0x000fea0003800000 */
.L_x_440:
        /* <DEDUP_REMOVED lines=10> */
.L_x_444:
[----:B------:R-:W1:Y:S02]  /*14830*/  MUFU.RCP R50, R51 ;  /* 0x0000003300327308 */ /* 0x000e640000001000 */
[----:B-1----:R-:W-:-:S04]  /*14840*/  FFMA R0, R51, R50, -1 ;  /* 0xbf80000033007423 */ /* 0x002fc80000000032 */
[----:B------:R-:W-:-:S04]  /*14850*/  FADD.FTZ R3, -R0, -RZ ;  /* 0x800000ff00037221 */ /* 0x000fc80000010100 */
[----:B------:R-:W-:-:S07]  /*14860*/  FFMA R50, R50, R3, R50 ;  /* 0x0000000332327223 */ /* 0x000fce0000000032 */
.L_x_445:
[----:B------:R-:W-:Y:S05]  /*14870*/  BSYNC B1 ;  /* 0x0000000000017941 */ /* 0x000fea0003800000 */
.L_x_443:
        /* <DEDUP_REMOVED lines=10> */
.L_x_447:
[----:B------:R-:W1:Y:S02]  /*14920*/  MUFU.RCP R52, R53 ;  /* 0x0000003500347308 */ /* 0x000e640000001000 */
[----:B-1----:R-:W-:-:S04]  /*14930*/  FFMA R0, R53, R52, -1 ;  /* 0xbf80000035007423 */ /* 0x002fc80000000034 */
[----:B------:R-:W-:-:S04]  /*14940*/  FADD.FTZ R3, -R0, -RZ ;  /* 0x800000ff00037221 */ /* 0x000fc80000010100 */
[----:B------:R-:W-:-:S07]  /*14950*/  FFMA R52, R52, R3, R52 ;  /* 0x0000000334347223 */ /* 0x000fce0000000034 */
.L_x_448:
[----:B------:R-:W-:Y:S05]  /*14960*/  BSYNC B1 ;  /* 0x0000000000017941 */ /* 0x000fea0003800000 */
.L_x_446:
        /* <DEDUP_REMOVED lines=10> */
.L_x_450:
[----:B------:R-:W1:Y:S02]  /*14a10*/  MUFU.RCP R47, R66 ;  /* 0x00000042002f7308 */ /* 0x000e640000001000 */
[----:B-1----:R-:W-:-:S04]  /*14a20*/  FFMA R0, R66, R47, -1 ;  /* 0xbf80000042007423 */ /* 0x002fc8000000002f */
[----:B------:R-:W-:-:S04]  /*14a30*/  FADD.FTZ R0, -R0, -RZ ;  /* 0x800000ff00007221 */ /* 0x000fc80000010100 */
[----:B------:R-:W-:-:S07]  /*14a40*/  FFMA R47, R47, R0, R47 ;  /* 0x000000002f2f7223 */ /* 0x000fce000000002f */
.L_x_451:
[----:B------:R-:W-:Y:S05]  /*14a50*/  BSYNC B1 ;  /* 0x0000000000017941 */ /* 0x000fea0003800000 */
.L_x_449:
        /* <DEDUP_REMOVED lines=10> */
.L_x_453:
[----:B------:R-:W1:Y:S02]  /*14b00*/  MUFU.RCP R54, R55 ;  /* 0x0000003700367308 */ /* 0x000e640000001000 */
[----:B-1----:R-:W-:-:S04]  /*14b10*/  FFMA R0, R55, R54, -1 ;  /* 0xbf80000037007423 */ /* 0x002fc80000000036 */
[----:B------:R-:W-:-:S04]  /*14b20*/  FADD.FTZ R3, -R0, -RZ ;  /* 0x800000ff00037221 */ /* 0x000fc80000010100 */
[----:B------:R-:W-:-:S07]  /*14b30*/  FFMA R54, R54, R3, R54 ;  /* 0x0000000336367223 */ /* 0x000fce0000000036 */
.L_x_454:
[----:B------:R-:W-:Y:S05]  /*14b40*/  BSYNC B1 ;  /* 0x0000000000017941 */ /* 0x000fea0003800000 */
.L_x_452:
        /* <DEDUP_REMOVED lines=10> */
.L_x_456:
[----:B------:R-:W1:Y:S02]  /*14bf0*/  MUFU.RCP R49, R56 ;  /* 0x0000003800317308 */ /* 0x000e640000001000 */
[----:B-1----:R-:W-:-:S04]  /*14c00*/  FFMA R0, R56, R49, -1 ;  /* 0xbf80000038007423 */ /* 0x002fc80000000031 */
[----:B------:R-:W-:-:S04]  /*14c10*/  FADD.FTZ R0, -R0, -RZ ;  /* 0x800000ff00007221 */ /* 0x000fc80000010100 */
[----:B------:R-:W-:-:S07]  /*14c20*/  FFMA R49, R49, R0, R49 ;  /* 0x0000000031317223 */ /* 0x000fce0000000031 */
.L_x_457:
[----:B------:R-:W-:Y:S05]  /*14c30*/  BSYNC B1 ;  /* 0x0000000000017941 */ /* 0x000fea0003800000 */
.L_x_455:
        /* <DEDUP_REMOVED lines=9> */
.L_x_459:
[----:B------:R-:W1:Y:S02]  /*14cd0*/  MUFU.RCP R0, R65 ;  /* 0x0000004100007308 */ /* 0x000e640000001000 */
[----:B-1----:R-:W-:-:S04]  /*14ce0*/  FFMA R3, R65, R0, -1 ;  /* 0xbf80000041037423 */ /* 0x002fc80000000000 */
[----:B------:R-:W-:-:S04]  /*14cf0*/  FADD.FTZ R3, -R3, -RZ ;  /* 0x800000ff03037221 */ /* 0x000fc80000010100 */
[----:B------:R-:W-:-:S07]  /*14d00*/  FFMA R0, R0, R3, R0 ;  /* 0x0000000300007223 */ /* 0x000fce0000000000 */
.L_x_460:
[----:B------:R-:W-:Y:S05]  /*14d10*/  BSYNC B1 ;  /* 0x0000000000017941 */ /* 0x000fea0003800000 */
.L_x_458:
        /* <DEDUP_REMOVED lines=26> */
.L_x_461:
        /* <DEDUP_REMOVED lines=27> */
.L_x_463:
[----:B------:R-:W-:Y:S05]  /*15070*/  BSYNC B0 ;  /* 0x0000000000007941 */ /* 0x000fea0003800000 */
.L_x_462:
[----:B------:R-:W-:Y:S04]  /*15080*/  BSSY B0, `(.L_x_464) ;  /* 0x0000033000007945 */ /* 0x000fe80003800000 */
[----:B------:R-:W-:Y:S05]  /*15090*/  @P0 BRA `(.L_x_465) ;  /* 0x0000000000c40947 */ /* 0x000fea0003800000 */
[----:B------:R-:W-:-:S04]  /*150a0*/  MOV R0, UR50 ;  /* 0x0000003200007c02 */ /* 0x000fc80008000f00 */
[----:B------:R-:W-:-:S13]  /*150b0*/  ISETP.NE.AND P2, PT, R0, 0x3, PT ;  /* 0x000000030000780c */ /* 0x000fda0003f45270 */
[----:B------:R-:W-:Y:S05]  /*150c0*/  @!P2 BRA `(.L_x_466) ;  /* 0x000000000004a947 */ /* 0x000fea0003800000 */
[----:B------:R-:W-:Y:S01]  /*150d0*/  BPT.TRAP 0x1 ;  /* 0x000000040000795c */ /* 0x000fe20000300000 */
.L_x_466:
[----:B------:R-:W2:Y:S04]  /*150e0*/  LDL.LU R0, [R1+0xb8] ;  /* 0x0000b80001007983 */ /* 0x000ea80000300800 */
[----:B------:R-:W3:Y:S01]  /*150f0*/  LDL R3, [R1+0xb4] ;  /* 0x0000b40001037983 */ /* 0x000ee20000100800 */
[----:B------:R-:W-:Y:S01]  /*15100*/  BSSY B1, `(.L_x_467) ;  /* 0x0000005000017945 */ /* 0x000fe20003800000 */
[----:B--2---:R-:W-:Y:S02]  /*15110*/  SHF.L.U32 R0, R0, 0x1f, RZ ;  /* 0x0000001f00007819 */ /* 0x004fe400000006ff */
[----:B---3--:R-:W-:-:S04]  /*15120*/  LEA R3, R3, UR51, 0x3 ;  /* 0x0000003303037c11 */ /* 0x008fc8000f8e18ff */
[----:B------:R-:W1:Y:S02]  /*15130*/  SYNCS.PHASECHK.TRANS64.TRYWAIT P0, [R3+URZ+0x80], R0 ;  /* 0x00008000030075a7 */ /* 0x000e64000800017f */
[----:B-1----:R-:W-:Y:S05]  /*15140*/  @!P0 BRA `(.L_x_468) ;  /* 0x0000005c007c8947 */ /* 0x002fea0003800000 */
.L_x_633:
[----:B------:R-:W-:Y:S05]  /*15150*/  BSYNC B1 ;  /* 0x0000000000017941 */ /* 0x000fea0003800000 */
.L_x_467:
[----:B------:R-:W-:Y:S04]  /*15160*/  BSSY B1, `(.L_x_469) ;  /* 0x0000012000017945 */ /* 0x000fe80003800000 */
[----:B------:R-:W-:Y:S05]  /*15170*/  @P1 BRA `(.L_x_470) ;  /* 0x0000000000401947 */ /* 0x000fea0003800000 */
[----:B------:R-:W1:Y:S02]  /*15180*/  LDL.LU R4, [R1+0xb4] ;  /* 0x0000b40001047983 */ /* 0x000e640000300800 */
[----:B-1----:R-:W-:-:S04]  /*15190*/  LEA R0, R4, R12, 0xc ;  /* 0x0000000c04007211 */ /* 0x002fc800078e60ff */
[----:B------:R-:W-:Y:S01]  /*151a0*/  IADD3 R4, R0, UR51, RZ ;  /* 0x0000003300047c10 */ /* 0x000fe2000fffe0ff */
        /* <DEDUP_REMOVED lines=13> */
.L_x_470:
[----:B------:R-:W-:Y:S05]  /*15280*/  BSYNC B1 ;  /* 0x0000000000017941 */ /* 0x000fea0003800000 */
.L_x_469:
        /* <DEDUP_REMOVED lines=8> */
.L_x_471:
[----:B-1----:R-:W1:Y:S01]  /*15310*/  S2R R3, SR_CgaCtaId ;  /* 0x0000000000037919 */ /* 0x002e620000008800 */
[C---:B------:R-:W-:Y:S02]  /*15320*/  LEA R0, R14.reuse, UR51, 0x3 ;  /* 0x000000330e007c11 */ /* 0x040fe4000f8e18ff */
[----:B------:R-:W-:Y:S02]  /*15330*/  IADD3 R14, R14, 0x1, RZ ;  /* 0x000000010e0e7810 */ /* 0x000fe40007ffe0ff */
[----:B------:R-:W-:Y:S02]  /*15340*/  IADD3 R0, R0, 0xa0, RZ ;  /* 0x000000a000007810 */ /* 0x000fe40007ffe0ff */
[----:B------:R-:W-:-:S04]  /*15350*/  ISETP.NE.AND P0, PT, R14, 0x4, PT ;  /* 0x000000040e00780c */ /* 0x000fc80003f05270 */
[----:B------:R-:W-:Y:S02]  /*15360*/  SEL R14, R14, RZ, P0 ;  /* 0x000000ff0e0e7207 */ /* 0x000fe40000000000 */
[----:B-1----:R-:W-:-:S04]  /*15370*/  PRMT R0, R3, 0x654, R0 ;  /* 0x0000065403007816 */ /* 0x002fc80000000000 */
[----:B--2---:R1:W-:Y:S02]  /*15380*/  SYNCS.ARRIVE.TRANS64.RED.A1T0 RZ, [R0+URZ], RZ ;  /* 0x000000ff00ff79a7 */ /* 0x0043e4000810043f */
[----:B-1----:R-:W-:-:S04]  /*15390*/  SEL R0, RZ, 0x1, P0 ;  /* 0x00000001ff007807 */ /* 0x002fc80000000000 */
[----:B------:R-:W-:-:S07]  /*153a0*/  LOP3.LUT R13, R13, R0, RZ, 0x3c, !PT ;  /* 0x000000000d0d7212 */ /* 0x000fce00078e3cff */
.L_x_465:
[----:B------:R-:W-:Y:S05]  /*153b0*/  BSYNC B0 ;  /* 0x0000000000007941 */ /* 0x000fea0003800000 */
.L_x_464:
[----:B------:R-:W2:Y:S04]  /*153c0*/  LDL.LU R3, [R1+0x74] ;  /* 0x0000740001037983 */ /* 0x000ea80000300800 */
[----:B------:R-:W3:Y:S04]  /*153d0*/  LDL.LU R15, [R1+0x78] ;  /* 0x00007800010f7983 */ /* 0x000ee80000300800 */
[----:B------:R-:W4:Y:S04]  /*153e0*/  LDL.LU R19, [R1+0x7c] ;  /* 0x00007c0001137983 */ /* 0x000f280000300800 */
[----:B------:R-:W5:Y:S04]  /*153f0*/  LDL.LU R26, [R1+0x80] ;  /* 0x00008000011a7983 */ /* 0x000f680000300800 */
[----:B------:R-:W4:Y:S04]  /*15400*/  LDL.LU R25, [R1+0x84] ;  /* 0x0000840001197983 */ /* 0x000f280000300800 */
[----:B------:R-:W5:Y:S04]  /*15410*/  LDL.LU R20, [R1+0x88] ;  /* 0x0000880001147983 */ /* 0x000f680000300800 */
[----:B------:R-:W5:Y:S04]  /*15420*/  LDL.LU R24, [R1+0x8c] ;  /* 0x00008c0001187983 */ /* 0x000f680000300800 */
[----:B------:R-:W5:Y:S01]  /*15430*/  LDL.LU R21, [R1+0x90] ;  /* 0x0000900001157983 */ /* 0x000f620000300800 */
[----:B------:R-:W-:-:S03]  /*15440*/  F2FP.F16.E4M3.UNPACK_B R0, R6 ;  /* 0x00000006ff00723e */ /* 0x000fc600020006ff */
[----:B------:R-:W5:Y:S02]  /*15450*/  LDL.LU R23, [R1+0x94] ;  /* 0x0000940001177983 */ /* 0x000f640000300800 */
[----:B------:R-:W-:Y:S02]  /*15460*/  HADD2.F32 R11, -RZ, R0.H1_H1 ;  /* 0x30000000ff0b7230 */ /* 0x000fe40000004100 */
[----:B------:R-:W5:Y:S04]  /*15470*/  LDL.LU R22, [R1+0x98] ;  /* 0x0000980001167983 */ /* 0x000f680000300800 */
[----:B------:R-:W5:Y:S04]  /*15480*/  LDL.LU R27, [R1+0x9c] ;  /* 0x00009c00011b7983 */ /* 0x000f680000300800 */
[----:B------:R-:W5:Y:S01]  /*15490*/  LDL.LU R31, [R1+0xa0] ;  /* 0x0000a000011f7983 */ /* 0x000f620000300800 */
[----:B------:R-:W-:-:S02]  /*154a0*/  F2FP.F16.E4M3.UNPACK_B R4, R7 ;  /* 0x00000007ff04723e */ /* 0x000fc400020006ff */
[----:B------:R-:W-:Y:S02]  /*154b0*/  MOV R52, 0x3bbb989d ;  /* 0x3bbb989d00347802 */ /* 0x000fe40000000f00 */
[----:B------:R-:W-:Y:S01]  /*154c0*/  MOV R54, 0x437c0000 ;  /* 0x437c000000367802 */ /* 0x000fe20000000f00 */
[----:B------:R-:W-:Y:S01]  /*154d0*/  BSSY B1, `(.L_x_472) ;  /* 0x00000c7000017945 */ /* 0x000fe20003800000 */
[C---:B--2---:R-:W-:Y:S01]  /*154e0*/  FMUL R5, R2.reuse, R3 ;  /* 0x0000000302057220 */ /* 0x044fe20000400000 */
[----:B------:R-:W-:Y:S02]  /*154f0*/  HADD2.F32 R3, -RZ, R0.H0_H0 ;  /* 0x20000000ff037230 */ /* 0x000fe40000004100 */
[----:B---3--:R-:W-:-:S04]  /*15500*/  FMUL R18, R2, R15 ;  /* 0x0000000f02127220 */ /* 0x008fc80000400000 */
[----:B------:R-:W-:Y:S01]  /*15510*/  FFMA R11, R16, R11, R18 ;  /* 0x0000000b100b7223 */ /* 0x000fe20000000012 */
[----:B----4-:R-:W-:Y:S02]  /*15520*/  FMUL R18, R2, R25 ;  /* 0x0000001902127220 */ /* 0x010fe40000400000 */
[----:B------:R-:W2:Y:S04]  /*15530*/  LDL.LU R25, [R1+0xa4] ;  /* 0x0000a40001197983 */ /* 0x000ea80000300800 */
[----:B------:R-:W3:Y:S04]  /*15540*/  LDL.LU R40, [R1+0xa8] ;  /* 0x0000a80001287983 */ /* 0x000ee80000300800 */
[----:B------:R-:W4:Y:S04]  /*15550*/  LDL.LU R44, [R1+0xac] ;  /* 0x0000ac00012c7983 */ /* 0x000f280000300800 */
[----:B------:R-:W4:Y:S01]  /*15560*/  LDL.LU R45, [R1+0xb0] ;  /* 0x0000b000012d7983 */ /* 0x000f220000300800 */
[----:B------:R-:W-:Y:S01]  /*15570*/  F2FP.F16.E4M3.UNPACK_B R0, R6.H1 ;  /* 0x00000006ff00723e */ /* 0x000fe200030006ff */
[----:B------:R-:W-:Y:S01]  /*15580*/  FFMA R6, R16, R3, R5 ;  /* 0x0000000310067223 */ /* 0x000fe20000000005 */
[----:B------:R-:W-:-:S02]  /*15590*/  HADD2.F32 R17, -RZ, R4.H0_H0 ;  /* 0x20000004ff117230 */ /* 0x000fc40000004100 */
[----:B------:R-:W-:Y:S02]  /*155a0*/  HADD2.F32 R5, -RZ, R4.H1_H1 ;  /* 0x30000004ff057230 */ /* 0x000fe40000004100 */
[C---:B-----5:R-:W-:Y:S01]  /*155b0*/  FMUL R4, R2.reuse, R26 ;  /* 0x0000001a02047220 */ /* 0x060fe20000400000 */
[--C-:B------:R-:W-:Y:S02]  /*155c0*/  HADD2.F32 R15, -RZ, R0.reuse.H1_H1 ;  /* 0x30000000ff0f7230 */ /* 0x100fe40000004100 */
[C---:B------:R-:W-:Y:S01]  /*155d0*/  FMUL R19, R2.reuse, R19 ;  /* 0x0000001302137220 */ /* 0x040fe20000400000 */
[----:B------:R-:W-:Y:S01]  /*155e0*/  HADD2.F32 R3, -RZ, R0.H0_H0 ;  /* 0x20000000ff037230 */ /* 0x000fe20000004100 */
[----:B------:R-:W-:Y:S01]  /*155f0*/  F2FP.F16.E4M3.UNPACK_B R0, R7.H1 ;  /* 0x00000007ff00723e */ /* 0x000fe200030006ff */
[----:B------:R-:W-:Y:S01]  /*15600*/  FMUL R20, R2, R20 ;  /* 0x0000001402147220 */ /* 0x000fe20000400000 */
[----:B------:R-:W-:Y:S01]  /*15610*/  FFMA R15, R16, R15, R4 ;  /* 0x0000000f100f7223 */ /* 0x000fe20000000004 */
[----:B------:R-:W-:Y:S01]  /*15620*/  FFMA.SAT R4, -R6, R52, 0.5 ;  /* 0x3f00000006047423 */ /* 0x000fe20000002134 */
[C---:B------:R-:W-:Y:S01]  /*15630*/  FFMA R7, R16.reuse, R3, R19 ;  /* 0x0000000310077223 */ /* 0x040fe20000000013 */
[C---:B------:R-:W-:Y:S01]  /*15640*/  FFMA R17, R16.reuse, R17, R18 ;  /* 0x0000001110117223 */ /* 0x040fe20000000012 */
[----:B------:R-:W-:Y:S01]  /*15650*/  FFMA R18, R16, R5, R20 ;  /* 0x0000000510127223 */ /* 0x000fe20000000014 */
[----:B------:R-:W-:-:S02]  /*15660*/  HADD2.F32 R19, -RZ, R0.H0_H0 ;  /* 0x20000000ff137230 */ /* 0x000fc40000004100 */
[C---:B------:R-:W-:Y:S01]  /*15670*/  FMUL R20, R2.reuse, R21 ;  /* 0x0000001502147220 */ /* 0x040fe20000400000 */
[----:B------:R-:W-:Y:S01]  /*15680*/  HADD2.F32 R3, -RZ, R0.H1_H1 ;  /* 0x30000000ff037230 */ /* 0x000fe20000004100 */
[----:B------:R-:W-:Y:S01]  /*15690*/  F2FP.F16.E4M3.UNPACK_B R0, R8 ;  /* 0x00000008ff00723e */ /* 0x000fe200020006ff */
[----:B------:R-:W-:Y:S01]  /*156a0*/  FMUL R5, R2, R24 ;  /* 0x0000001802057220 */ /* 0x000fe20000400000 */
[----:B------:R-:W-:Y:S01]  /*156b0*/  FFMA.RM R26, R4, R54, 12582913 ;  /* 0x4b400001041a7423 */ /* 0x000fe20000004036 */
[----:B------:R-:W-:Y:S01]  /*156c0*/  FMUL R4, R2, R22 ;  /* 0x0000001602047220 */ /* 0x000fe20000400000 */
[----:B------:R-:W-:Y:S01]  /*156d0*/  FFMA.SAT R22, -R11, R52, 0.5 ;  /* 0x3f0000000b167423 */ /* 0x000fe20000002134 */
[C---:B------:R-:W-:Y:S01]  /*156e0*/  FFMA R20, R16.reuse, R3, R20 ;  /* 0x0000000310147223 */ /* 0x040fe20000000014 */
[----:B------:R-:W-:Y:S01]  /*156f0*/  FFMA R19, R16, R19, R5 ;  /* 0x0000001310137223 */ /* 0x000fe20000000005 */
[--C-:B------:R-:W-:Y:S02]  /*15700*/  HADD2.F32 R3, -RZ, R0.reuse.H0_H0 ;  /* 0x20000000ff037230 */ /* 0x100fe40000004100 */
[----:B------:R-:W-:Y:S01]  /*15710*/  FMUL R5, R2, R23 ;  /* 0x0000001702057220 */ /* 0x000fe20000400000 */
[----:B------:R-:W-:Y:S01]  /*15720*/  HADD2.F32 R21, -RZ, R0.H1_H1 ;  /* 0x30000000ff157230 */ /* 0x000fe20000004100 */
[----:B------:R-:W-:Y:S01]  /*15730*/  F2FP.F16.E4M3.UNPACK_B R0, R8.H1 ;  /* 0x00000008ff00723e */ /* 0x000fe200030006ff */
[----:B------:R-:W-:Y:S01]  /*15740*/  FFMA.RM R28, R22, R54, 12582913 ;  /* 0x4b400001161c7423 */ /* 0x000fe20000004036 */
[----:B------:R-:W-:Y:S01]  /*15750*/  FFMA R8, R16, R3, R5 ;  /* 0x0000000310087223 */ /* 0x000fe20000000005 */
[----:B------:R-:W-:Y:S01]  /*15760*/  FFMA.SAT R24, -R7, R52, 0.5 ;  /* 0x3f00000007187423 */ /* 0x000fe20000002134 */
[----:B------:R-:W-:Y:S01]  /*15770*/  FMUL R5, R2, R27 ;  /* 0x0000001b02057220 */ /* 0x000fe20000400000 */
[----:B------:R-:W-:-:S02]  /*15780*/  HADD2.F32 R3, -RZ, R0.H0_H0 ;  /* 0x20000000ff037230 */ /* 0x000fc40000004100 */
[----:B------:R-:W-:Y:S01]  /*15790*/  FADD R22, R28, -12583039 ;  /* 0xcb40007f1c167421 */ /* 0x000fe20000000000 */
[----:B------:R-:W-:Y:S01]  /*157a0*/  FADD R23, R26, -12583039 ;  /* 0xcb40007f1a177421 */ /* 0x000fe20000000000 */
[----:B------:R-:W-:Y:S02]  /*157b0*/  FFMA.RM R30, R24, R54, 12582913 ;  /* 0x4b400001181e7423 */ /* 0x000fe40000004036 */
[----:B------:R-:W-:Y:S01]  /*157c0*/  FFMA R24, -R11, 1.4426950216293334961, -R22 ;  /* 0x3fb8aa3b0b187823 */ /* 0x000fe20000000916 */
[----:B------:R-:W-:Y:S01]  /*157d0*/  FFMA R22, R16, R3, R5 ;  /* 0x0000000310167223 */ /* 0x000fe20000000005 */
[-C--:B------:R-:W-:Y:S01]  /*157e0*/  FFMA.SAT R5, -R17, R52.reuse, 0.5 ;  /* 0x3f00000011057423 */ /* 0x080fe20000002134 */
[----:B------:R-:W-:Y:S01]  /*157f0*/  FFMA R23, -R6, 1.4426950216293334961, -R23 ;  /* 0x3fb8aa3b06177823 */ /* 0x000fe20000000917 */
[----:B------:R-:W-:Y:S01]  /*15800*/  FFMA.SAT R3, -R15, R52, 0.5 ;  /* 0x3f0000000f037423 */ /* 0x000fe20000002134 */
[----:B------:R-:W-:Y:S01]  /*15810*/  FADD R32, R30, -12583039 ;  /* 0xcb40007f1e207421 */ /* 0x000fe20000000000 */
[----:B------:R-:W-:Y:S01]  /*15820*/  FFMA R24, -R11, 1.925963033500011079e-08, R24 ;  /* 0x32a570600b187823 */ /* 0x000fe20000000118 */
[----:B------:R-:W-:Y:S01]  /*15830*/  FFMA R21, R16, R21, R4 ;  /* 0x0000001510157223 */ /* 0x000fe20000000004 */
[----:B------:R-:W-:Y:S01]  /*15840*/  FFMA.RM R36, R5, R54, 12582913 ;  /* 0x4b40000105247423 */ /* 0x000fe20000004036 */
[----:B------:R-:W-:Y:S01]  /*15850*/  FFMA R4, -R6, 1.925963033500011079e-08, R23 ;  /* 0x32a5706006047823 */ /* 0x000fe20000000117 */
[----:B------:R-:W-:-:S02]  /*15860*/  HADD2.F32 R23, -RZ, R0.H1_H1 ;  /* 0x30000000ff177230 */ /* 0x000fc40000004100 */
[----:B------:R-:W-:Y:S01]  /*15870*/  FFMA.RM R34, R3, R54, 12582913 ;  /* 0x4b40000103227423 */ /* 0x000fe20000004036 */
[C---:B------:R-:W-:Y:S01]  /*15880*/  FFMA R32, -R7.reuse, 1.4426950216293334961, -R32 ;  /* 0x3fb8aa3b07207823 */ /* 0x040fe20000000920 */
[----:B------:R1:W5:Y:S01]  /*15890*/  MUFU.EX2 R29, R24 ;  /* 0x00000018001d7308 */ /* 0x0003620000000800 */
[----:B------:R-:W-:Y:S01]  /*158a0*/  FMUL R3, R2, R31 ;  /* 0x0000001f02037220 */ /* 0x000fe20000400000 */
[----:B------:R-:W-:Y:S01]  /*158b0*/  F2FP.F16.E4M3.UNPACK_B R0, R9 ;  /* 0x00000009ff00723e */ /* 0x000fe200020006ff */
[----:B------:R-:W-:Y:S01]  /*158c0*/  FFMA.SAT R5, -R18, R52, 0.5 ;  /* 0x3f00000012057423 */ /* 0x000fe20000002134 */
[----:B------:R-:W-:Y:S01]  /*158d0*/  FFMA R32, -R7, 1.925963033500011079e-08, R32 ;  /* 0x32a5706007207823 */ /* 0x000fe20000000120 */
[----:B------:R-:W-:Y:S01]  /*158e0*/  FFMA R23, R16, R23, R3 ;  /* 0x0000001710177223 */ /* 0x000fe20000000003 */
[----:B-1----:R-:W-:Y:S02]  /*158f0*/  FADD R24, R36, -12583039 ;  /* 0xcb40007f24187421 */ /* 0x002fe40000000000 */
[----:B------:R1:W-:Y:S01]  /*15900*/  MUFU.EX2 R27, R4 ;  /* 0x00000004001b7308 */ /* 0x0003e20000000800 */
[----:B------:R-:W-:-:S02]  /*15910*/  HADD2.F32 R3, -RZ, R0.H0_H0 ;  /* 0x20000000ff037230 */ /* 0x000fc40000004100 */
[----:B------:R-:W-:Y:S01]  /*15920*/  FFMA.RM R38, R5, R54, 12582913 ;  /* 0x4b40000105267423 */ /* 0x000fe20000004036 */
[----:B------:R-:W-:Y:S01]  /*15930*/  FFMA R24, -R17, 1.4426950216293334961, -R24 ;  /* 0x3fb8aa3b11187823 */ /* 0x000fe20000000918 */
[-C--:B------:R-:W-:Y:S01]  /*15940*/  FFMA.SAT R37, -R19, R52.reuse, 0.5 ;  /* 0x3f00000013257423 */ /* 0x080fe20000002134 */
[----:B------:R-:W-:Y:S01]  /*15950*/  FFMA.SAT R39, -R20, R52, 0.5 ;  /* 0x3f00000014277423 */ /* 0x000fe20000002134 */
[----:B-1----:R-:W-:Y:S01]  /*15960*/  FADD R4, R34, -12583039 ;  /* 0xcb40007f22047421 */ /* 0x002fe20000000000 */
[----:B------:R1:W5:Y:S03]  /*15970*/  MUFU.EX2 R33, R32 ;  /* 0x0000002000217308 */ /* 0x0003660000000800 */
[----:B------:R-:W-:Y:S01]  /*15980*/  FFMA R4, -R15, 1.4426950216293334961, -R4 ;  /* 0x3fb8aa3b0f047823 */ /* 0x000fe20000000904 */
[----:B------:R-:W-:Y:S01]  /*15990*/  FADD R31, R38, -12583039 ;  /* 0xcb40007f261f7421 */ /* 0x000fe20000000000 */
[----:B-1----:R-:W-:-:S02]  /*159a0*/  FFMA.RM R32, R37, R54, 12582913 ;  /* 0x4b40000125207423 */ /* 0x002fc40000004036 */
[----:B------:R-:W-:Y:S01]  /*159b0*/  FFMA R4, -R15, 1.925963033500011079e-08, R4 ;  /* 0x32a570600f047823 */ /* 0x000fe20000000104 */
[----:B------:R-:W-:Y:S01]  /*159c0*/  FFMA R31, -R18, 1.4426950216293334961, -R31 ;  /* 0x3fb8aa3b121f7823 */ /* 0x000fe2000000091f */
[----:B------:R-:W-:Y:S02]  /*159d0*/  FFMA.SAT R41, -R8, R52, 0.5 ;  /* 0x3f00000008297423 */ /* 0x000fe40000002134 */
[----:B------:R-:W1:Y:S01]  /*159e0*/  MUFU.EX2 R35, R4 ;  /* 0x0000000400237308 */ /* 0x000e620000000800 */
[----:B------:R-:W-:Y:S01]  /*159f0*/  FFMA R31, -R18, 1.925963033500011079e-08, R31 ;  /* 0x32a57060121f7823 */ /* 0x000fe2000000011f */
[----:B------:R-:W-:Y:S01]  /*15a00*/  FFMA.RM R42, R41, R54, 12582913 ;  /* 0x4b400001292a7423 */ /* 0x000fe20000004036 */
[-C--:B------:R-:W-:Y:S01]  /*15a10*/  FFMA.SAT R43, -R21, R52.reuse, 0.5 ;  /* 0x3f000000152b7423 */ /* 0x080fe20000002134 */
[----:B------:R-:W-:Y:S01]  /*15a20*/  SHF.L.U32 R26, R26, 0x17, RZ ;  /* 0x000000171a1a7819 */ /* 0x000fe200000006ff */
[----:B------:R-:W-:Y:S01]  /*15a30*/  FFMA.SAT R47, -R23, R52, 0.5 ;  /* 0x3f000000172f7423 */ /* 0x000fe20000002134 */
[----:B------:R-:W-:-:S02]  /*15a40*/  SHF.L.U32 R28, R28, 0x17, RZ ;  /* 0x000000171c1c7819 */ /* 0x000fc400000006ff */
[----:B------:R-:W-:Y:S01]  /*15a50*/  SHF.L.U32 R30, R30, 0x17, RZ ;  /* 0x000000171e1e7819 */ /* 0x000fe200000006ff */
[----:B------:R-:W-:Y:S02]  /*15a60*/  FFMA.RM R47, R47, R54, 12582913 ;  /* 0x4b4000012f2f7423 */ /* 0x000fe40000004036 */
[----:B-----5:R-:W-:Y:S02]  /*15a70*/  FFMA R53, R28, R29, 1 ;  /* 0x3f8000001c357423 */ /* 0x020fe4000000001d */
[----:B------:R-:W-:Y:S01]  /*15a80*/  FFMA R55, R30, R33, 1 ;  /* 0x3f8000001e377423 */ /* 0x000fe20000000021 */
[----:B------:R-:W-:Y:S02]  /*15a90*/  SHF.L.U32 R38, R38, 0x17, RZ ;  /* 0x0000001726267819 */ /* 0x000fe400000006ff */
[----:B------:R-:W-:Y:S02]  /*15aa0*/  SHF.L.U32 R34, R34, 0x17, RZ ;  /* 0x0000001722227819 */ /* 0x000fe400000006ff */
[----:B------:R-:W-:-:S03]  /*15ab0*/  SHF.L.U32 R36, R36, 0x17, RZ ;  /* 0x0000001724247819 */ /* 0x000fc600000006ff */
[----:B-1----:R-:W-:Y:S01]  /*15ac0*/  FFMA R35, R34, R35, 1 ;  /* 0x3f80000022237423 */ /* 0x002fe20000000023 */
[----:B--2---:R-:W-:Y:S01]  /*15ad0*/  FMUL R5, R2, R25 ;  /* 0x0000001902057220 */ /* 0x004fe20000400000 */
[----:B------:R-:W-:-:S03]  /*15ae0*/  FFMA R25, -R17, 1.925963033500011079e-08, R24 ;  /* 0x32a5706011197823 */ /* 0x000fc60000000118 */
[----:B------:R-:W-:Y:S01]  /*15af0*/  FFMA R24, R16, R3, R5 ;  /* 0x0000000310187223 */ /* 0x000fe20000000005 */
[----:B---3--:R-:W-:Y:S01]  /*15b00*/  FMUL R5, R2, R40 ;  /* 0x0000002802057220 */ /* 0x008fe20000400000 */
[----:B------:R-:W-:Y:S02]  /*15b10*/  HADD2.F32 R3, -RZ, R0.H1_H1 ;  /* 0x30000000ff037230 */ /* 0x000fe40000004100 */
[----:B------:R-:W-:Y:S01]  /*15b20*/  FFMA.RM R40, R39, R54, 12582913 ;  /* 0x4b40000127287423 */ /* 0x000fe20000004036 */
[----:B------:R-:W-:Y:S01]  /*15b30*/  FADD R0, R32, -12583039 ;  /* 0xcb40007f20007421 */ /* 0x000fe20000000000 */
[----:B------:R1:W-:Y:S03]  /*15b40*/  MUFU.EX2 R37, R25 ;  /* 0x0000001900257308 */ /* 0x0003e60000000800 */
[----:B------:R-:W-:Y:S01]  /*15b50*/  FFMA R4, -R19, 1.4426950216293334961, -R0 ;  /* 0x3fb8aa3b13047823 */ /* 0x000fe20000000900 */
[----:B------:R-:W-:Y:S01]  /*15b60*/  F2FP.F16.E4M3.UNPACK_B R0, R9.H1 ;  /* 0x00000009ff00723e */ /* 0x000fe200030006ff */
[----:B------:R-:W-:Y:S01]  /*15b70*/  FFMA R9, R16, R3, R5 ;  /* 0x0000000310097223 */ /* 0x000fe20000000005 */
[----:B-1----:R-:W-:-:S02]  /*15b80*/  FADD R25, R40, -12583039 ;  /* 0xcb40007f28197421 */ /* 0x002fc40000000000 */
[----:B------:R1:W2:Y:S02]  /*15b90*/  MUFU.EX2 R39, R31 ;  /* 0x0000001f00277308 */ /* 0x0002a40000000800 */
[----:B------:R-:W-:Y:S01]  /*15ba0*/  FFMA R3, -R20, 1.4426950216293334961, -R25 ;  /* 0x3fb8aa3b14037823 */ /* 0x000fe20000000919 */
[----:B------:R-:W-:-:S03]  /*15bb0*/  HADD2.F32 R25, -RZ, R0.H0_H0 ;  /* 0x20000000ff197230 */ /* 0x000fc60000004100 */
[----:B------:R-:W-:Y:S01]  /*15bc0*/  FFMA R41, -R20, 1.925963033500011079e-08, R3 ;  /* 0x32a5706014297823 */ /* 0x000fe20000000103 */
[----:B----4-:R-:W-:Y:S01]  /*15bd0*/  FMUL R3, R2, R44 ;  /* 0x0000002c02037220 */ /* 0x010fe20000400000 */
[----:B-1----:R-:W-:Y:S01]  /*15be0*/  FADD R31, R42, -12583039 ;  /* 0xcb40007f2a1f7421 */ /* 0x002fe20000000000 */
[----:B------:R-:W-:Y:S01]  /*15bf0*/  FFMA.RM R44, R43, R54, 12582913 ;  /* 0x4b4000012b2c7423 */ /* 0x000fe20000004036 */
[----:B------:R-:W-:Y:S01]  /*15c00*/  FFMA R4, -R19, 1.925963033500011079e-08, R4 ;  /* 0x32a5706013047823 */ /* 0x000fe20000000104 */
[----:B------:R-:W-:Y:S01]  /*15c10*/  FFMA R25, R16, R25, R3 ;  /* 0x0000001910197223 */ /* 0x000fe20000000003 */
[----:B------:R-:W-:Y:S01]  /*15c20*/  FFMA R31, -R8, 1.4426950216293334961, -R31 ;  /* 0x3fb8aa3b081f7823 */ /* 0x000fe2000000091f */
[-C--:B------:R-:W-:Y:S01]  /*15c30*/  FFMA.SAT R3, -R22, R52.reuse, 0.5 ;  /* 0x3f00000016037423 */ /* 0x080fe20000002134 */
[----:B------:R-:W-:Y:S01]  /*15c40*/  FADD R46, R44, -12583039 ;  /* 0xcb40007f2c2e7421 */ /* 0x000fe20000000000 */
[----:B------:R1:W3:Y:S01]  /*15c50*/  MUFU.EX2 R5, R4 ;  /* 0x0000000400057308 */ /* 0x0002e20000000800 */
[----:B------:R-:W-:-:S02]  /*15c60*/  FFMA.SAT R49, -R9, R52, 0.5 ;  /* 0x3f00000009317423 */ /* 0x000fc40000002134 */
[----:B------:R-:W-:Y:S01]  /*15c70*/  FFMA R46, -R21, 1.4426950216293334961, -R46 ;  /* 0x3fb8aa3b152e7823 */ /* 0x000fe2000000092e */
[----:B-1----:R-:W-:Y:S01]  /*15c80*/  FFMA R4, -R8, 1.925963033500011079e-08, R31 ;  /* 0x32a5706008047823 */ /* 0x002fe2000000011f */
[----:B------:R-:W-:Y:S02]  /*15c90*/  HADD2.F32 R31, -RZ, R0.H1_H1 ;  /* 0x30000000ff1f7230 */ /* 0x000fe40000004100 */
[----:B------:R-:W-:Y:S01]  /*15ca0*/  FFMA.RM R0, R3, R54, 12582913 ;  /* 0x4b40000103007423 */ /* 0x000fe20000004036 */
[----:B------:R-:W-:Y:S01]  /*15cb0*/  FMUL R3, R2, R45 ;  /* 0x0000002d02037220 */ /* 0x000fe20000400000 */
[----:B------:R-:W-:Y:S01]  /*15cc0*/  FFMA R46, -R21, 1.925963033500011079e-08, R46 ;  /* 0x32a57060152e7823 */ /* 0x000fe2000000012e */
[----:B------:R-:W-:Y:S01]  /*15cd0*/  FFMA.SAT R48, -R24, R52, 0.5 ;  /* 0x3f00000018307423 */ /* 0x000fe20000002134 */
[----:B------:R-:W-:Y:S01]  /*15ce0*/  FFMA.RM R50, R49, R54, 12582913 ;  /* 0x4b40000131327423 */ /* 0x000fe20000004036 */
[----:B------:R-:W-:Y:S01]  /*15cf0*/  FFMA R31, R16, R31, R3 ;  /* 0x0000001f101f7223 */ /* 0x000fe20000000003 */
[----:B------:R-:W-:Y:S01]  /*15d00*/  FFMA.SAT R51, -R25, R52, 0.5 ;  /* 0x3f00000019337423 */ /* 0x000fe20000002134 */
[----:B------:R1:W-:Y:S01]  /*15d10*/  MUFU.EX2 R3, R46 ;  /* 0x0000002e00037308 */ /* 0x0003e20000000800 */
[----:B------:R-:W-:Y:S01]  /*15d20*/  FFMA.RM R48, R48, R54, 12582913 ;  /* 0x4b40000130307423 */ /* 0x000fe20000004036 */
[----:B------:R-:W-:Y:S01]  /*15d30*/  FFMA.SAT R52, -R31, R52, 0.5 ;  /* 0x3f0000001f347423 */ /* 0x000fe20000002134 */
[-C--:B------:R-:W-:Y:S01]  /*15d40*/  FFMA.RM R51, R51, R54.reuse, 12582913 ;  /* 0x4b40000133337423 */ /* 0x080fe20000004036 */
[----:B------:R-:W-:Y:S01]  /*15d50*/  FADD R45, R0, -12583039 ;  /* 0xcb40007f002d7421 */ /* 0x000fe20000000000 */
[----:B-1----:R-:W-:Y:S01]  /*15d60*/  FFMA R46, R26, R27, 1 ;  /* 0x3f8000001a2e7423 */ /* 0x002fe2000000001b */
[----:B------:R-:W-:Y:S01]  /*15d70*/  FADD R26, R50, -12583039 ;  /* 0xcb40007f321a7421 */ /* 0x000fe20000000000 */
[----:B------:R-:W-:Y:S01]  /*15d80*/  FFMA.RM R52, R52, R54, 12582913 ;  /* 0x4b40000134347423 */ /* 0x000fe20000004036 */
[----:B------:R1:W-:Y:S01]  /*15d90*/  MUFU.EX2 R43, R4 ;  /* 0x00000004002b7308 */ /* 0x0003e20000000800 */
[----:B------:R-:W-:Y:S01]  /*15da0*/  FADD R49, R48, -12583039 ;  /* 0xcb40007f30317421 */ /* 0x000fe20000000000 */
[----:B------:R-:W-:Y:S01]  /*15db0*/  FFMA R26, -R9, 1.4426950216293334961, -R26 ;  /* 0x3fb8aa3b091a7823 */ /* 0x000fe2000000091a */
[----:B------:R-:W-:Y:S01]  /*15dc0*/  FADD R28, R51, -12583039 ;  /* 0xcb40007f331c7421 */ /* 0x000fe20000000000 */
[----:B------:R-:W-:Y:S01]  /*15dd0*/  FADD R30, R52, -12583039 ;  /* 0xcb40007f341e7421 */ /* 0x000fe20000000000 */
[----:B------:R-:W-:Y:S01]  /*15de0*/  FFMA R45, -R22, 1.4426950216293334961, -R45 ;  /* 0x3fb8aa3b162d7823 */ /* 0x000fe2000000092d */
[----:B------:R-:W-:Y:S01]  /*15df0*/  FFMA R49, -R24, 1.4426950216293334961, -R49 ;  /* 0x3fb8aa3b18317823 */ /* 0x000fe20000000931 */
[----:B-1----:R-:W-:Y:S01]  /*15e00*/  FADD R4, R47, -12583039 ;  /* 0xcb40007f2f047421 */ /* 0x002fe20000000000 */
[----:B------:R-:W-:Y:S01]  /*15e10*/  FFMA R26, -R9, 1.925963033500011079e-08, R26 ;  /* 0x32a57060091a7823 */ /* 0x000fe2000000011a */
[----:B------:R-:W-:-:S02]  /*15e20*/  FFMA R28, -R25, 1.4426950216293334961, -R28 ;  /* 0x3fb8aa3b191c7823 */ /* 0x000fc4000000091c */
[----:B------:R-:W-:Y:S01]  /*15e30*/  FFMA R4, -R23, 1.4426950216293334961, -R4 ;  /* 0x3fb8aa3b17047823 */ /* 0x000fe20000000904 */
[----:B------:R-:W-:Y:S01]  /*15e40*/  FFMA R30, -R31, 1.4426950216293334961, -R30 ;  /* 0x3fb8aa3b1f1e7823 */ /* 0x000fe2000000091e */
[----:B------:R-:W-:Y:S01]  /*15e50*/  FFMA R45, -R22, 1.925963033500011079e-08, R45 ;  /* 0x32a57060162d7823 */ /* 0x000fe2000000012d */
[----:B------:R-:W-:Y:S01]  /*15e60*/  FFMA R49, -R24, 1.925963033500011079e-08, R49 ;  /* 0x32a5706018317823 */ /* 0x000fe20000000131 */
[----:B------:R1:W-:Y:S01]  /*15e70*/  MUFU.EX2 R27, R26 ;  /* 0x0000001a001b7308 */ /* 0x0003e20000000800 */
[----:B------:R-:W-:Y:S01]  /*15e80*/  FFMA R4, -R23, 1.925963033500011079e-08, R4 ;  /* 0x32a5706017047823 */ /* 0x000fe20000000104 */
[----:B------:R-:W-:Y:S01]  /*15e90*/  FFMA R28, -R25, 1.925963033500011079e-08, R28 ;  /* 0x32a57060191c7823 */ /* 0x000fe2000000011c */
[----:B------:R-:W-:Y:S01]  /*15ea0*/  SHF.L.U32 R32, R32, 0x17, RZ ;  /* 0x0000001720207819 */ /* 0x000fe200000006ff */
[----:B------:R-:W-:Y:S01]  /*15eb0*/  FFMA R30, -R31, 1.925963033500011079e-08, R30 ;  /* 0x32a570601f1e7823 */ /* 0x000fe2000000011e */
[----:B--2---:R-:W-:Y:S01]  /*15ec0*/  FFMA R54, R38, R39, 1 ;  /* 0x3f80000026367423 */ /* 0x004fe20000000027 */
[----:B-1----:R-:W-:-:S02]  /*15ed0*/  IADD3 R26, R46, 0x1800000, RZ ;  /* 0x018000002e1a7810 */ /* 0x002fc40007ffe0ff */
[----:B------:R-:W1:Y:S01]  /*15ee0*/  MUFU.EX2 R41, R41 ;  /* 0x0000002900297308 */ /* 0x000e620000000800 */
[----:B---3--:R-:W-:Y:S01]  /*15ef0*/  FFMA R39, R32, R5, 1 ;  /* 0x3f80000020277423 */ /* 0x008fe20000000005 */
[----:B------:R-:W-:-:S06]  /*15f00*/  LOP3.LUT R26, R26, 0x7f800000, RZ, 0xc0, !PT ;  /* 0x7f8000001a1a7812 */ /* 0x000fcc00078ec0ff */
[----:B------:R-:W2:Y:S01]  /*15f10*/  MUFU.EX2 R45, R45 ;  /* 0x0000002d002d7308 */ /* 0x000ea20000000800 */
[----:B------:R-:W-:-:S07]  /*15f20*/  ISETP.GT.U32.AND P0, PT, R26, 0x1ffffff, PT ;  /* 0x01ffffff1a00780c */ /* 0x000fce0003f04070 */
[----:B------:R-:W3:Y:S08]  /*15f30*/  MUFU.EX2 R49, R49 ;  /* 0x0000003100317308 */ /* 0x000ef00000000800 */
[----:B------:R-:W4:Y:S08]  /*15f40*/  MUFU.EX2 R4, R4 ;  /* 0x0000000400047308 */ /* 0x000f300000000800 */
        /* <DEDUP_REMOVED lines=11> */
[----:B-1----:R-:W-:Y:S01]  /*16000*/  FFMA R56, R40, R41, 1 ;  /* 0x3f80000028387423 */ /* 0x002fe20000000029 */
[----:B--2---:R-:W-:Y:S01]  /*16010*/  FFMA R60, R0, R45, 1 ;  /* 0x3f800000003c7423 */ /* 0x004fe2000000002d */
[----:B---3--:R-:W-:Y:S01]  /*16020*/  FFMA R48, R48, R49, 1 ;  /* 0x3f80000030307423 */ /* 0x008fe20000000031 */
[----:B------:R-:W-:Y:S01]  /*16030*/  FFMA R37, R36, R37, 1 ;  /* 0x3f80000024257423 */ /* 0x000fe20000000025 */
[----:B------:R-:W-:Y:S01]  /*16040*/  FFMA R58, R42, R43, 1 ;  /* 0x3f8000002a3a7423 */ /* 0x000fe2000000002b */
[----:B------:R-:W-:Y:S01]  /*16050*/  FFMA R41, R44, R3, 1 ;  /* 0x3f8000002c297423 */ /* 0x000fe20000000003 */
[----:B----4-:R-:W-:Y:S01]  /*16060*/  FFMA R47, R47, R4, 1 ;  /* 0x3f8000002f2f7423 */ /* 0x010fe20000000004 */
[----:B------:R-:W-:Y:S01]  /*16070*/  FFMA R45, R50, R27, 1 ;  /* 0x3f800000322d7423 */ /* 0x000fe2000000001b */
[----:B-----5:R-:W-:Y:S01]  /*16080*/  FFMA R51, R51, R28, 1 ;  /* 0x3f80000033337423 */ /* 0x020fe2000000001c */
[----:B------:R-:W-:Y:S01]  /*16090*/  FFMA R49, R52, R5, 1 ;  /* 0x3f80000034317423 */ /* 0x000fe20000000005 */
[----:B------:R-:W-:Y:S06]  /*160a0*/  @P0 BRA `(.L_x_473) ;  /* 0x0000000000140947 */ /* 0x000fec0003800000 */
[----:B------:R-:W-:Y:S02]  /*160b0*/  MOV R0, R46 ;  /* 0x0000002e00007202 */ /* 0x000fe40000000f00 */
[----:B------:R-:W-:-:S07]  /*160c0*/  MOV R4, 0x160e0 ;  /* 0x000160e000047802 */ /* 0x000fce0000000f00 */
[----:B------:R-:W-:Y:S05]  /*160d0*/  CALL.REL.NOINC `($__internal_0_$__cuda_sm20_rcp_rn_f32_slowpath) ;  /* 0x0000005400a07944 */ /* 0x000fea0003c00000 */
[----:B------:R-:W-:Y:S01]  /*160e0*/  MOV R33, R0 ;  /* 0x0000000000217202 */ /* 0x000fe20000000f00 */
[----:B------:R-:W-:Y:S06]  /*160f0*/  BRA `(.L_x_474) ;  /* 0x0000000000107947 */ /* 0x000fec0003800000 */
.L_x_473:
[----:B------:R-:W1:Y:S02]  /*16100*/  MUFU.RCP R33, R46 ;  /* 0x0000002e00217308 */ /* 0x000e640000001000 */
[----:B-1----:R-:W-:-:S04]  /*16110*/  FFMA R0, R46, R33, -1 ;  /* 0xbf8000002e007423 */ /* 0x002fc80000000021 */
[----:B------:R-:W-:-:S04]  /*16120*/  FADD.FTZ R0, -R0, -RZ ;  /* 0x800000ff00007221 */ /* 0x000fc80000010100 */
[----:B------:R-:W-:-:S07]  /*16130*/  FFMA R33, R33, R0, R33 ;  /* 0x0000000021217223 */ /* 0x000fce0000000021 */
.L_x_474:
[----:B------:R-:W-:Y:S05]  /*16140*/  BSYNC B1 ;  /* 0x0000000000017941 */ /* 0x000fea0003800000 */
.L_x_472:
        /* <DEDUP_REMOVED lines=10> */
.L_x_476:
[----:B------:R-:W1:Y:S02]  /*161f0*/  MUFU.RCP R34, R53 ;  /* 0x0000003500227308 */ /* 0x000e640000001000 */
[----:B-1----:R-:W-:-:S04]  /*16200*/  FFMA R0, R53, R34, -1 ;  /* 0xbf80000035007423 */ /* 0x002fc80000000022 */
[----:B------:R-:W-:-:S04]  /*16210*/  FADD.FTZ R3, -R0, -RZ ;  /* 0x800000ff00037221 */ /* 0x000fc80000010100 */
[----:B------:R-:W-:-:S07]  /*16220*/  FFMA R34, R34, R3, R34 ;  /* 0x0000000322227223 */ /* 0x000fce0000000022 */
.L_x_477:
[----:B------:R-:W-:Y:S05]  /*16230*/  BSYNC B1 ;  /* 0x0000000000017941 */ /* 0x000fea0003800000 */
.L_x_475:
        /* <DEDUP_REMOVED lines=10> */
.L_x_479:
[----:B------:R-:W1:Y:S02]  /*162e0*/  MUFU.RCP R36, R55 ;  /* 0x0000003700247308 */ /* 0x000e640000001000 */
[----:B-1----:R-:W-:-:S04]  /*162f0*/  FFMA R0, R55, R36, -1 ;  /* 0xbf80000037007423 */ /* 0x002fc80000000024 */
[----:B------:R-:W-:-:S04]  /*16300*/  FADD.FTZ R3, -R0, -RZ ;  /* 0x800000ff00037221 */ /* 0x000fc80000010100 */
[----:B------:R-:W-:-:S07]  /*16310*/  FFMA R36, R36, R3, R36 ;  /* 0x0000000324247223 */ /* 0x000fce0000000024 */
.L_x_480:
[----:B------:R-:W-:Y:S05]  /*16320*/  BSYNC B1 ;  /* 0x0000000000017941 */ /* 0x000fea0003800000 */
.L_x_478:
        /* <DEDUP_REMOVED lines=10> */
.L_x_482:
[----:B------:R-:W1:Y:S02]  /*163d0*/  MUFU.RCP R38, R35 ;  /* 0x0000002300267308 */ /* 0x000e640000001000 */
[----:B-1----:R-:W-:-:S04]  /*163e0*/  FFMA R0, R35, R38, -1 ;  /* 0xbf80000023007423 */ /* 0x002fc80000000026 */
[----:B------:R-:W-:-:S04]  /*163f0*/  FADD.FTZ R3, -R0, -RZ ;  /* 0x800000ff00037221 */ /* 0x000fc80000010100 */
[----:B------:R-:W-:-:S07]  /*16400*/  FFMA R38, R38, R3, R38 ;  /* 0x0000000326267223 */ /* 0x000fce0000000026 */
.L_x_483:
[----:B------:R-:W-:Y:S05]  /*16410*/  BSYNC B1 ;  /* 0x0000000000017941 */ /* 0x000fea0003800000 */
.L_x_481:
        /* <DEDUP_REMOVED lines=10> */
.L_x_485:
[----:B------:R-:W1:Y:S02]  /*164c0*/  MUFU.RCP R40, R37 ;  /* 0x0000002500287308 */ /* 0x000e640000001000 */
[----:B-1----:R-:W-:-:S04]  /*164d0*/  FFMA R0, R37, R40, -1 ;  /* 0xbf80000025007423 */ /* 0x002fc80000000028 */
[----:B------:R-:W-:-:S04]  /*164e0*/  FADD.FTZ R3, -R0, -RZ ;  /* 0x800000ff00037221 */ /* 0x000fc80000010100 */
[----:B------:R-:W-:-:S07]  /*164f0*/  FFMA R40, R40, R3, R40 ;  /* 0x0000000328287223 */ /* 0x000fce0000000028 */
.L_x_486:
[----:B------:R-:W-:Y:S05]  /*16500*/  BSYNC B1 ;  /* 0x0000000000017941 */ /* 0x000fea0003800000 */
.L_x_484:
        /* <DEDUP_REMOVED lines=10> */
.L_x_488:
[----:B------:R-:W1:Y:S02]  /*165b0*/  MUFU.RCP R35, R54 ;  /* 0x0000003600237308 */ /* 0x000e640000001000 */
[----:B-1----:R-:W-:-:S04]  /*165c0*/  FFMA R0, R54, R35, -1 ;  /* 0xbf80000036007423 */ /* 0x002fc80000000023 */
[----:B------:R-:W-:-:S04]  /*165d0*/  FADD.FTZ R0, -R0, -RZ ;  /* 0x800000ff00007221 */ /* 0x000fc80000010100 */
[----:B------:R-:W-:-:S07]  /*165e0*/  FFMA R35, R35, R0, R35 ;  /* 0x0000000023237223 */ /* 0x000fce0000000023 */
.L_x_489:
[----:B------:R-:W-:Y:S05]  /*165f0*/  BSYNC B1 ;  /* 0x0000000000017941 */ /* 0x000fea0003800000 */
.L_x_487:
        /* <DEDUP_REMOVED lines=10> */
.L_x_491:
[----:B------:R-:W1:Y:S02]  /*166a0*/  MUFU.RCP R42, R39 ;  /* 0x00000027002a7308 */ /* 0x000e640000001000 */
[----:B-1----:R-:W-:-:S04]  /*166b0*/  FFMA R0, R39, R42, -1 ;  /* 0xbf80000027007423 */ /* 0x002fc8000000002a */
[----:B------:R-:W-:-:S04]  /*166c0*/  FADD.FTZ R3, -R0, -RZ ;  /* 0x800000ff00037221 */ /* 0x000fc80000010100 */
[----:B------:R-:W-:-:S07]  /*166d0*/  FFMA R42, R42, R3, R42 ;  /* 0x000000032a2a7223 */ /* 0x000fce000000002a */
.L_x_492:
[----:B------:R-:W-:Y:S05]  /*166e0*/  BSYNC B1 ;  /* 0x0000000000017941 */ /* 0x000fea0003800000 */
.L_x_490:
        /* <DEDUP_REMOVED lines=10> */
.L_x_494:
[----:B------:R-:W1:Y:S02]  /*16790*/  MUFU.RCP R37, R56 ;  /* 0x0000003800257308 */ /* 0x000e640000001000 */
[----:B-1----:R-:W-:-:S04]  /*167a0*/  FFMA R0, R56, R37, -1 ;  /* 0xbf80000038007423 */ /* 0x002fc80000000025 */
[----:B------:R-:W-:-:S04]  /*167b0*/  FADD.FTZ R0, -R0, -RZ ;  /* 0x800000ff00007221 */ /* 0x000fc80000010100 */
[----:B------:R-:W-:-:S07]  /*167c0*/  FFMA R37, R37, R0, R37 ;  /* 0x0000000025257223 */ /* 0x000fce0000000025 */
.L_x_495:
[----:B------:R-:W-:Y:S05]  /*167d0*/  BSYNC B1 ;  /* 0x0000000000017941 */ /* 0x000fea0003800000 */
.L_x_493:
        /* <DEDUP_REMOVED lines=10> */
.L_x_497:
[----:B------:R-:W1:Y:S02]  /*16880*/  MUFU.RCP R39, R58 ;  /* 0x0000003a00277308 */ /* 0x000e640000001000 */
[----:B-1----:R-:W-:-:S04]  /*16890*/  FFMA R0, R58, R39, -1 ;  /* 0xbf8000003a007423 */ /* 0x002fc80000000027 */
[----:B------:R-:W-:-:S04]  /*168a0*/  FADD.FTZ R0, -R0, -RZ ;  /* 0x800000ff00007221 */ /* 0x000fc80000010100 */
[----:B------:R-:W-:-:S07]  /*168b0*/  FFMA R39, R39, R0, R39 ;  /* 0x0000000027277223 */ /* 0x000fce0000000027 */
.L_x_498:
[----:B------:R-:W-:Y:S05]  /*168c0*/  BSYNC B1 ;  /* 0x0000000000017941 */ /* 0x000fea0003800000 */
.L_x_496:
        /* <DEDUP_REMOVED lines=10> */
.L_x_500:
[----:B------:R-:W1:Y:S02]  /*16970*/  MUFU.RCP R44, R41 ;  /* 0x00000029002c7308 */ /* 0x000e640000001000 */
[----:B-1----:R-:W-:-:S04]  /*16980*/  FFMA R0, R41, R44, -1 ;  /* 0xbf80000029007423 */ /* 0x002fc8000000002c */
[----:B------:R-:W-:-:S04]  /*16990*/  FADD.FTZ R3, -R0, -RZ ;  /* 0x800000ff00037221 */ /* 0x000fc80000010100 */
[----:B------:R-:W-:-:S07]  /*169a0*/  FFMA R44, R44, R3, R44 ;  /* 0x000000032c2c7223 */ /* 0x000fce000000002c */
.L_x_501:
[----:B------:R-:W-:Y:S05]  /*169b0*/  BSYNC B1 ;  /* 0x0000000000017941 */ /* 0x000fea0003800000 */
.L_x_499:
        /* <DEDUP_REMOVED lines=10> */
.L_x_503:
[----:B------:R-:W1:Y:S02]  /*16a60*/  MUFU.RCP R41, R60 ;  /* 0x0000003c00297308 */ /* 0x000e640000001000 */
[----:B-1----:R-:W-:-:S04]  /*16a70*/  FFMA R0, R60, R41, -1 ;  /* 0xbf8000003c007423 */ /* 0x002fc80000000029 */
[----:B------:R-:W-:-:S04]  /*16a80*/  FADD.FTZ R0, -R0, -RZ ;  /* 0x800000ff00007221 */ /* 0x000fc80000010100 */
[----:B------:R-:W-:-:S07]  /*16a90*/  FFMA R41, R41, R0, R41 ;  /* 0x0000000029297223 */ /* 0x000fce0000000029 */
.L_x_504:
[----:B------:R-:W-:Y:S05]  /*16aa0*/  BSYNC B1 ;  /* 0x0000000000017941 */ /* 0x000fea0003800000 */
.L_x_502:
        /* <DEDUP_REMOVED lines=10> */
.L_x_506:
[----:B------:R-:W1:Y:S02]  /*16b50*/  MUFU.RCP R46, R47 ;  /* 0x0000002f002e7308 */ /* 0x000e640000001000 */
[----:B-1----:R-:W-:-:S04]  /*16b60*/  FFMA R0, R47, R46, -1 ;  /* 0xbf8000002f007423 */ /* 0x002fc8000000002e */
[----:B------:R-:W-:-:S04]  /*16b70*/  FADD.FTZ R3, -R0, -RZ ;  /* 0x800000ff00037221 */ /* 0x000fc80000010100 */
[----:B------:R-:W-:-:S07]  /*16b80*/  FFMA R46, R46, R3, R46 ;  /* 0x000000032e2e7223 */ /* 0x000fce000000002e */
.L_x_507:
[----:B------:R-:W-:Y:S05]  /*16b90*/  BSYNC B1 ;  /* 0x0000000000017941 */ /* 0x000fea0003800000 */
.L_x_505:
        /* <DEDUP_REMOVED lines=10> */
.L_x_509:
[----:B------:R-:W1:Y:S02]  /*16c40*/  MUFU.RCP R43, R48 ;  /* 0x00000030002b7308 */ /* 0x000e640000001000 */
[----:B-1----:R-:W-:-:S04]  /*16c50*/  FFMA R0, R48, R43, -1 ;  /* 0xbf80000030007423 */ /* 0x002fc8000000002b */
[----:B------:R-:W-:-:S04]  /*16c60*/  FADD.FTZ R0, -R0, -RZ ;  /* 0x800000ff00007221 */ /* 0x000fc80000010100 */
[----:B------:R-:W-:-:S07]  /*16c70*/  FFMA R43, R43, R0, R43 ;  /* 0x000000002b2b7223 */ /* 0x000fce000000002b */
.L_x_510:
[----:B------:R-:W-:Y:S05]  /*16c80*/  BSYNC B1 ;  /* 0x0000000000017941 */ /* 0x000fea0003800000 */
.L_x_508:
        /* <DEDUP_REMOVED lines=10> */
.L_x_512:
[----:B------:R-:W1:Y:S02]  /*16d30*/  MUFU.RCP R48, R45 ;  /* 0x0000002d00307308 */ /* 0x000e640000001000 */
[----:B-1----:R-:W-:-:S04]  /*16d40*/  FFMA R0, R45, R48, -1 ;  /* 0xbf8000002d007423 */ /* 0x002fc80000000030 */
[----:B------:R-:W-:-:S04]  /*16d50*/  FADD.FTZ R3, -R0, -RZ ;  /* 0x800000ff00037221 */ /* 0x000fc80000010100 */
[----:B------:R-:W-:-:S07]  /*16d60*/  FFMA R48, R48, R3, R48 ;  /* 0x0000000330307223 */ /* 0x000fce0000000030 */
.L_x_513:
[----:B------:R-:W-:Y:S05]  /*16d70*/  BSYNC B1 ;  /* 0x0000000000017941 */ /* 0x000fea0003800000 */
.L_x_511:
        /* <DEDUP_REMOVED lines=10> */
.L_x_515:
[----:B------:R-:W1:Y:S02]  /*16e20*/  MUFU.RCP R50, R51 ;  /* 0x0000003300327308 */ /* 0x000e640000001000 */
[----:B-1----:R-:W-:-:S04]  /*16e30*/  FFMA R0, R51, R50, -1 ;  /* 0xbf80000033007423 */ /* 0x002fc80000000032 */
[----:B------:R-:W-:-:S04]  /*16e40*/  FADD.FTZ R3, -R0, -RZ ;  /* 0x800000ff00037221 */ /* 0x000fc80000010100 */
[----:B------:R-:W-:-:S07]  /*16e50*/  FFMA R50, R50, R3, R50 ;  /* 0x0000000332327223 */ /* 0x000fce0000000032 */
.L_x_516:
[----:B------:R-:W-:Y:S05]  /*16e60*/  BSYNC B1 ;  /* 0x0000000000017941 */ /* 0x000fea0003800000 */
.L_x_514:
        /* <DEDUP_REMOVED lines=9> */
.L_x_518:
[----:B------:R-:W1:Y:S02]  /*16f00*/  MUFU.RCP R0, R49 ;  /* 0x0000003100007308 */ /* 0x000e640000001000 */
[----:B-1----:R-:W-:-:S04]  /*16f10*/  FFMA R3, R49, R0, -1 ;  /* 0xbf80000031037423 */ /* 0x002fc80000000000 */
[----:B------:R-:W-:-:S04]  /*16f20*/  FADD.FTZ R3, -R3, -RZ ;  /* 0x800000ff03037221 */ /* 0x000fc80000010100 */
[----:B------:R-:W-:-:S07]  /*16f30*/  FFMA R0, R0, R3, R0 ;  /* 0x0000000300007223 */ /* 0x000fce0000000000 */
.L_x_519:
[----:B------:R-:W-:Y:S05]  /*16f40*/  BSYNC B1 ;  /* 0x0000000000017941 */ /* 0x000fea0003800000 */
.L_x_517:
        /* <DEDUP_REMOVED lines=26> */
.L_x_520:
[----:B------:R-:W2:Y:S01]  /*170f0*/  LDL.LU R25, [R1+0xc4] ;  /* 0x0000c40001197983 */ /* 0x000ea20000300800 */
        /* <DEDUP_REMOVED lines=16> */
[----:B---3--:R-:W3:Y:S02]  /*17200*/  FENCE.VIEW.ASYNC.S ;  /* 0x00000000000073c6 */ /* 0x008ee40000000000 */
[----:B---3--:R-:W-:Y:S01]  /*17210*/  BAR.SYNC.DEFER_BLOCKING 0x1, 0x100 ;  /* 0x0044000000007b1d */ /* 0x008fe20000010000 */
[----:B--2---:R-:W-:-:S05]  /*17220*/  IADD3 R25, P0, R25, UR56, RZ ;  /* 0x0000003819197c10 */ /* 0x004fca000ff1e0ff */
[----:B------:R1:W-:Y:S01]  /*17230*/  STL [R1+0xc4], R25 ;  /* 0x0000c41901007387 */ /* 0x0003e20000100800 */
[----:B------:R-:W-:Y:S07]  /*17240*/  @P5 BRA `(.L_x_522) ;  /* 0x0000000000205947 */ /* 0x000fee0003800000 */
[----:B------:R-:W-:Y:S02]  /*17250*/  UIADD3 UR8, UP0, UR60, 0x4f0, URZ ;  /* 0x000004f03c087890 */ /* 0x000fe4000ff1e03f */
[----:B------:R-:W-:Y:S02]  /*17260*/  UIADD3 UR6, UR46, 0x80, URZ ;  /* 0x000000802e067890 */ /* 0x000fe4000fffe03f */
[----:B------:R-:W-:Y:S02]  /*17270*/  UIADD3 UR5, UR45, 0x60, URZ ;  /* 0x000000602d057890 */ /* 0x000fe4000fffe03f */
[----:B------:R-:W-:Y:S02]  /*17280*/  UIADD3 UR4, UR51, 0x5100, URZ ;  /* 0x0000510033047890 */ /* 0x000fe4000fffe03f */
[----:B------:R-:W-:Y:S01]  /*17290*/  UIADD3.X UR9, URZ, UR61, URZ, UP0, !UPT ;  /* 0x0000003d3f097290 */ /* 0x000fe200087fe43f */
[----:B------:R-:W-:-:S08]  /*172a0*/  UMOV UR7, UR47 ;  /* 0x0000002f00077c82 */ /* 0x000fd00008000000 */
[----:B------:R2:W-:Y:S02]  /*172b0*/  UTMASTG.3D [UR4], [UR8] ;  /* 0x00000004080073b5 */ /* 0x0005e40008010000 */
[----:B--2---:R0:W-:Y:S02]  /*172c0*/  UTMACMDFLUSH ;  /* 0x00000000000079b7 */ /* 0x0041e40000000000 */
.L_x_522:
[----:B------:R-:W-:Y:S05]  /*172d0*/  BSYNC B0 ;  /* 0x0000000000007941 */ /* 0x000fea0003800000 */
.L_x_521:
[----:B------:R-:W2:Y:S01]  /*172e0*/  LDL.LU R27, [R1+0xc8] ;  /* 0x0000c800011b7983 */ /* 0x000ea20000300800 */
[----:B------:R-:W-:Y:S01]  /*172f0*/  ULDC.64 UR4, c[0x0][0x8f8] ;  /* 0x00023e0000047ab9 */ /* 0x000fe20000000a00 */
[----:B------:R-:W-:Y:S01]  /*17300*/  UMOV UR45, 0xffffffff ;  /* 0xffffffff002d7882 */ /* 0x000fe20000000000 */
[----:B------:R-:W-:Y:S01]  /*17310*/  UMOV UR47, 0xffffffff ;  /* 0xffffffff002f7882 */ /* 0x000fe20000000000 */
[----:B------:R-:W-:Y:S02]  /*17320*/  PRMT R0, RZ, 0x7610, R0 ;  /* 0x00007610ff007816 */ /* 0x000fe40000000000 */
[----:B------:R-:W-:Y:S02]  /*17330*/  MOV R5, 0xffffffff ;  /* 0xffffffff00057802 */ /* 0x000fe40000000f00 */
[----:B--2---:R-:W-:Y:S02]  /*17340*/  IADD3.X R27, R27, UR38, RZ, P0, !PT ;  /* 0x000000261b1b7c10 */ /* 0x004fe400087fe4ff */
[----:B------:R-:W-:-:S03]  /*17350*/  ISETP.GE.U32.AND P0, PT, R25, UR4, PT ;  /* 0x0000000419007c0c */ /* 0x000fc6000bf06070 */
[----:B------:R2:W-:Y:S01]  /*17360*/  STL [R1+0xc8], R27 ;  /* 0x0000c81b01007387 */ /* 0x0005e20000100800 */
[----:B------:R-:W-:-:S13]  /*17370*/  ISETP.GE.U32.AND.EX P0, PT, R27, UR5, PT, P0 ;  /* 0x000000051b007c0c */ /* 0x000fda000bf06100 */
[----:B--2---:R-:W-:Y:S05]  /*17380*/  @P0 BRA `(.L_x_523) ;  /* 0x0000000400780947 */ /* 0x004fea0003800000 */
[----:B------:R-:W2:Y:S01]  /*17390*/  S2R R17, SR_CTAID.X ;  /* 0x0000000000117919 */ /* 0x000ea20000002500 */
[----:B-1----:R-:W1:Y:S01]  /*173a0*/  LDC.64 R10, c[0x0][0x8d0] ;  /* 0x00023400ff0a7b82 */ /* 0x002e620000000a00 */
[----:B------:R-:W-:Y:S01]  /*173b0*/  ULDC UR4, c[0x0][0x150] ;  /* 0x0000540000047ab9 */ /* 0x000fe20000000800 */
[----:B------:R-:W-:Y:S01]  /*173c0*/  MOV R8, R25 ;  /* 0x0000001900087202 */ /* 0x000fe20000000f00 */
[----:B------:R-:W3:Y:S01]  /*173d0*/  S2R R23, SR_CTAID.Y ;  /* 0x0000000000177919 */ /* 0x000ee20000002600 */
[----:B------:R-:W-:-:S04]  /*173e0*/  MOV R9, R27 ;  /* 0x0000001b00097202 */ /* 0x000fc80000000f00 */
[----:B------:R-:W4:Y:S08]  /*173f0*/  LDC R24, c[0x0][0x144] ;  /* 0x00005100ff187b82 */ /* 0x000f300000000800 */
[----:B------:R-:W3:Y:S08]  /*17400*/  LDC R12, c[0x0][0x8d8] ;  /* 0x00023600ff0c7b82 */ /* 0x000ef00000000800 */
[----:B------:R-:W3:Y:S01]  /*17410*/  LDC.64 R18, c[0x0][0x8c8] ;  /* 0x00023200ff127b82 */ /* 0x000ee20000000a00 */
[----:B-1----:R-:W-:-:S04]  /*17420*/  ISETP.NE.U32.AND P0, PT, R10, RZ, PT ;  /* 0x000000ff0a00720c */ /* 0x002fc80003f05070 */
[----:B------:R-:W-:Y:S02]  /*17430*/  ISETP.NE.AND.EX P0, PT, R11, RZ, PT, P0 ;  /* 0x000000ff0b00720c */ /* 0x000fe40003f05300 */
[----:B--2---:R-:W-:-:S05]  /*17440*/  I2FP.F32.U32 R0, R17 ;  /* 0x0000001100007245 */ /* 0x004fca0000201000 */
[----:B------:R-:W-:-:S04]  /*17450*/  FMUL R0, R0, UR4 ;  /* 0x0000000400007c20 */ /* 0x000fc80008400000 */
[----:B------:R1:W2:Y:S02]  /*17460*/  F2I.U32.TRUNC.NTZ R22, R0 ;  /* 0x0000000000167305 */ /* 0x0002a4000020f000 */
[----:B----4-:R-:W-:Y:S05]  /*17470*/  @!P0 BRA `(.L_x_524) ;  /* 0x0000000000288947 */ /* 0x010fea0003800000 */
[----:B-1----:R-:W1:Y:S02]  /*17480*/  LDC R0, c[0x0][0x8dc] ;  /* 0x00023700ff007b82 */ /* 0x002e640000000800 */
[----:B-1----:R-:W-:-:S04]  /*17490*/  IADD3 R3, P0, R25, R0, RZ ;  /* 0x0000000019037210 */ /* 0x002fc80007f1e0ff */
        /* <DEDUP_REMOVED lines=8> */
.L_x_524:
[-CC-:B---3--:R-:W-:Y:S01]  /*17520*/  SHF.R.U64 R29, R8, R12.reuse, R9.reuse ;  /* 0x0000000c081d7219 */ /* 0x188fe20000001209 */
[----:B------:R-:W3:Y:S01]  /*17530*/  LDC.64 R20, c[0x0][0x8e8] ;  /* 0x00023a00ff147b82 */ /* 0x000ee20000000a00 */
[----:B-1----:R-:W-:Y:S01]  /*17540*/  SHF.R.U32.HI R0, RZ, R12, R9 ;  /* 0x0000000cff007219 */ /* 0x002fe20000011609 */
[----:B------:R-:W-:Y:S01]  /*17550*/  ULDC UR4, c[0x0][0x154] ;  /* 0x0000550000047ab9 */ /* 0x000fe20000000800 */
[----:B------:R-:W-:Y:S02]  /*17560*/  IADD3 R3, P0, RZ, -R29, RZ ;  /* 0x8000001dff037210 */ /* 0x000fe40007f1e0ff */
[----:B------:R-:W-:Y:S02]  /*17570*/  MOV R4, R25 ;  /* 0x0000001900047202 */ /* 0x000fe40000000f00 */
[----:B------:R-:W-:Y:S01]  /*17580*/  IADD3.X R5, RZ, ~R0, RZ, P0, !PT ;  /* 0x80000000ff057210 */ /* 0x000fe200007fe4ff */
[----:B------:R-:W1:Y:S01]  /*17590*/  LDC R6, c[0x0][0x8c0] ;  /* 0x00023000ff067b82 */ /* 0x000e620000000800 */
[----:B--2---:R-:W-:-:S02]  /*175a0*/  IADD3 R22, -R22, RZ, RZ ;  /* 0x000000ff16167210 */ /* 0x004fc40007ffe1ff */
[----:B------:R-:W-:Y:S01]  /*175b0*/  MOV R7, 0x1 ;  /* 0x0000000100077802 */ /* 0x000fe20000000f00 */
[----:B------:R-:W-:Y:S01]  /*175c0*/  IMAD R0, R5, R18, RZ ;  /* 0x0000001205007224 */ /* 0x000fe200078e02ff */
[----:B------:R-:W-:Y:S01]  /*175d0*/  MOV R5, R27 ;  /* 0x0000001b00057202 */ /* 0x000fe20000000f00 */
[----:B------:R-:W-:Y:S02]  /*175e0*/  IMAD R24, R24, R22, R17 ;  /* 0x0000001618187224 */ /* 0x000fe400078e0211 */
[----:B------:R-:W2:Y:S01]  /*175f0*/  LDC R8, c[0x0][0x8b0] ;  /* 0x00022c00ff087b82 */ /* 0x000ea20000000800 */
[----:B------:R-:W-:-:S04]  /*17600*/  IMAD.WIDE.U32 R4, R3, R18, R4 ;  /* 0x0000001203047225 */ /* 0x000fc800078e0004 */
[----:B------:R-:W-:Y:S01]  /*17610*/  IMAD R3, R3, R19, R0 ;  /* 0x0000001303037224 */ /* 0x000fe200078e0200 */
[----:B------:R-:W-:Y:S02]  /*17620*/  I2FP.F32.U32 R0, R23 ;  /* 0x0000001700007245 */ /* 0x000fe40000201000 */
[----:B------:R-:W4:Y:S01]  /*17630*/  LDC R26, c[0x0][0x900] ;  /* 0x00024000ff1a7b82 */ /* 0x000f220000000800 */
[----:B---3--:R-:W-:Y:S02]  /*17640*/  ISETP.NE.U32.AND P0, PT, R20, RZ, PT ;  /* 0x000000ff1400720c */ /* 0x008fe40003f05070 */
[----:B------:R-:W-:Y:S01]  /*17650*/  IADD3 R3, R5, R3, RZ ;  /* 0x0000000305037210 */ /* 0x000fe20007ffe0ff */
[----:B------:R-:W-:Y:S01]  /*17660*/  FMUL R0, R0, UR4 ;  /* 0x0000000400007c20 */ /* 0x000fe20008400000 */
[----:B------:R-:W-:Y:S02]  /*17670*/  ISETP.NE.AND.EX P0, PT, R21, RZ, PT, P0 ;  /* 0x000000ff1500720c */ /* 0x000fe40003f05300 */
[----:B------:R-:W-:Y:S01]  /*17680*/  MOV R5, 0xffffffff ;  /* 0xffffffff00057802 */ /* 0x000fe20000000f00 */
[----:B------:R-:W3:Y:S01]  /*17690*/  LDC R22, c[0x0][0x148] ;  /* 0x00005200ff167b82 */ /* 0x000ee20000000800 */
[-CC-:B-1----:R-:W-:Y:S01]  /*176a0*/  SHF.R.U64 R12, R4, R6.reuse, R3.reuse ;  /* 0x00000006040c7219 */ /* 0x182fe20000001203 */
[----:B------:R1:W1:Y:S01]  /*176b0*/  F2I.U32.TRUNC.NTZ R15, R0 ;  /* 0x00000000000f7305 */ /* 0x000262000020f000 */
[----:B------:R-:W-:-:S05]  /*176c0*/  SHF.R.U32.HI R3, RZ, R6, R3 ;  /* 0x00000006ff037219 */ /* 0x000fca0000011603 */
[----:B------:R-:W1:Y:S01]  /*176d0*/  LDC R17, c[0x0][0x8a8] ;  /* 0x00022a00ff117b82 */ /* 0x000e620000000800 */
[-CC-:B--2---:R-:W-:Y:S02]  /*176e0*/  SHF.R.U64 R10, R12, R8.reuse, R3.reuse ;  /* 0x000000080c0a7219 */ /* 0x184fe40000001203 */
[----:B------:R-:W-:-:S05]  /*176f0*/  SHF.R.U32.HI R3, RZ, R8, R3 ;  /* 0x00000008ff037219 */ /* 0x000fca0000011603 */
[----:B------:R-:W2:Y:S01]  /*17700*/  LDC R25, c[0x0][0x8f0] ;  /* 0x00023c00ff197b82 */ /* 0x000ea20000000800 */
[-C--:B----4-:R-:W-:Y:S02]  /*17710*/  SHF.L.U32 R4, R5, R26.reuse, RZ ;  /* 0x0000001a05047219 */ /* 0x090fe400000006ff */
[-CC-:B------:R-:W-:Y:S02]  /*17720*/  SHF.R.U64 R18, R10, R26.reuse, R3.reuse ;  /* 0x0000001a0a127219 */ /* 0x180fe40000001203 */
[----:B------:R-:W-:Y:S02]  /*17730*/  SHF.R.U32.HI R5, RZ, R26, R3 ;  /* 0x0000001aff057219 */ /* 0x000fe40000011603 */
[----:B------:R-:W-:Y:S01]  /*17740*/  LOP3.LUT R19, RZ, R4, RZ, 0x33, !PT ;  /* 0x00000004ff137212 */ /* 0x000fe200078e33ff */
[----:B------:R-:W4:Y:S01]  /*17750*/  LDC R27, c[0x0][0x8e0] ;  /* 0x00023800ff1b7b82 */ /* 0x000f220000000800 */
[----:B------:R-:W-:Y:S02]  /*17760*/  SHF.L.U32 R26, R7, R26, RZ ;  /* 0x0000001a071a7219 */ /* 0x000fe400000006ff */
[----:B------:R-:W-:-:S05]  /*17770*/  MOV R4, R18 ;  /* 0x0000001200047202 */ /* 0x000fca0000000f00 */
[----:B------:R-:W1:Y:S01]  /*17780*/  LDC R28, c[0x0][0x8b8] ;  /* 0x00022e00ff1c7b82 */ /* 0x000e620000000800 */
[----:B------:R-:W-:Y:S05]  /*17790*/  @!P0 BRA `(.L_x_525) ;  /* 0x0000000000288947 */ /* 0x000fea0003800000 */
        /* <DEDUP_REMOVED lines=10> */
.L_x_525:
[----:B------:R-:W5:Y:S01]  /*17840*/  LDC R3, c[0x0][0x904] ;  /* 0x00024100ff037b82 */ /* 0x000f620000000800 */
[----:B-12---:R-:W-:Y:S02]  /*17850*/  SHF.R.U64 R0, R4, R25, R5 ;  /* 0x0000001904007219 */ /* 0x006fe40000001205 */
[----:B------:R-:W-:Y:S02]  /*17860*/  LOP3.LUT R5, R10, R19, RZ, 0xc0, !PT ;  /* 0x000000130a057212 */ /* 0x000fe400078ec0ff */
[----:B------:R-:W-:Y:S02]  /*17870*/  IADD3 R15, -R15, RZ, RZ ;  /* 0x000000ff0f0f7210 */ /* 0x000fe40007ffe1ff */
[----:B------:R-:W-:Y:S01]  /*17880*/  IADD3 R7, R17, -0x1, RZ ;  /* 0xffffffff11077810 */ /* 0x000fe20007ffe0ff */
[----:B------:R-:W-:Y:S01]  /*17890*/  IMAD R5, R26, R0, R5 ;  /* 0x000000001a057224 */ /* 0x000fe200078e0205 */
[----:B------:R-:W-:Y:S02]  /*178a0*/  R2UR UR47, R29 ;  /* 0x000000001d2f72ca */ /* 0x000fe400000e0000 */
[----:B------:R-:W-:-:S02]  /*178b0*/  LOP3.LUT R7, R12, R7, RZ, 0xc0, !PT ;  /* 0x000000070c077212 */ /* 0x000fc400078ec0ff */
[----:B-----5:R-:W-:Y:S02]  /*178c0*/  ISETP.NE.AND P0, PT, R3, 0x1, PT ;  /* 0x000000010300780c */ /* 0x020fe40003f05270 */
[----:B------:R-:W-:-:S05]  /*178d0*/  IADD3 R3, -R0, RZ, RZ ;  /* 0x000000ff00037210 */ /* 0x000fca0007ffe1ff */
[----:B----4-:R-:W-:-:S04]  /*178e0*/  IMAD R0, R3, R27, R18 ;  /* 0x0000001b03007224 */ /* 0x010fc800078e0212 */
[----:B------:R-:W-:Y:S02]  /*178f0*/  IMAD R0, R0, R17, R7 ;  /* 0x0000001100007224 */ /* 0x000fe400078e0207 */
[----:B---3--:R-:W-:-:S04]  /*17900*/  @P0 IMAD R24, R22, R15, R23 ;  /* 0x0000000f16180224 */ /* 0x008fc800078e0217 */
[----:B------:R-:W-:-:S05]  /*17910*/  IMAD R5, R5, R28, R24 ;  /* 0x0000001c05057224 */ /* 0x000fca00078e0218 */
[----:B------:R-:W-:Y:S02]  /*17920*/  SEL R3, R0, R5, !P0 ;  /* 0x0000000500037207 */ /* 0x000fe40004000000 */
[----:B------:R-:W-:Y:S02]  /*17930*/  SEL R5, R5, R0, !P0 ;  /* 0x0000000005057207 */ /* 0x000fe40004000000 */
[----:B------:R-:W-:Y:S02]  /*17940*/  R2UR UR45, R3 ;  /* 0x00000000032d72ca */ /* 0x000fe400000e0000 */
[----:B------:R-:W-:-:S04]  /*17950*/  MOV R3, 0x1 ;  /* 0x0000000100037802 */ /* 0x000fc80000000f00 */
[----:B------:R-:W-:-:S09]  /*17960*/  PRMT R0, R3, 0x7610, R0 ;  /* 0x0000761003007816 */ /* 0x000fd20000000000 */
.L_x_523:
[----:B------:R-:W-:Y:S01]  /*17970*/  UIADD3 UR48, UR52, UR48, URZ ;  /* 0x0000003034307290 */ /* 0x000fe2000fffe03f */
[----:B------:R2:W-:Y:S01]  /*17980*/  STL [R1+0xb8], R13 ;  /* 0x0000b80d01007387 */ /* 0x0005e20000100800 */
[----:B------:R-:W-:Y:S02]  /*17990*/  LOP3.LUT P0, RZ, R0, 0xff, RZ, 0xc0, !PT ;  /* 0x000000ff00ff7812 */ /* 0x000fe4000780c0ff */
[----:B------:R-:W-:Y:S01]  /*179a0*/  USHF.R.U32.HI UR4, URZ, 0x3, UR48 ;  /* 0x000000033f047899 */ /* 0x000fe20008011630 */
[----:B------:R2:W-:Y:S01]  /*179b0*/  STL [R1+0xb4], R14 ;  /* 0x0000b40e01007387 */ /* 0x0005e20000100800 */
[----:B------:R-:W-:Y:S02]  /*179c0*/  UISETP.GT.U32.AND UP0, UPT, UR48, 0x7, UPT ;  /* 0x000000073000788c */ /* 0x000fe4000bf04070 */
[----:B------:R-:W-:Y:S02]  /*179d0*/  ULOP3.LUT UR4, UR4, 0x1, URZ, 0xc0, !UPT ;  /* 0x0000000104047892 */ /* 0x000fe4000f8ec03f */
[----:B------:R-:W-:-:S02]  /*179e0*/  UISETP.LT.U32.AND UP1, UPT, UR52, 0x8, UP0 ;  /* 0x000000083400788c */ /* 0x000fc40008721070 */
[----:B------:R-:W-:Y:S02]  /*179f0*/  UISETP.NE.U32.AND UP2, UPT, UR4, 0x1, UPT ;  /* 0x000000010400788c */ /* 0x000fe4000bf45070 */
[----:B------:R-:W-:Y:S02]  /*17a00*/  USEL UR5, URZ, 0x1, !UP1 ;  /* 0x000000013f057887 */ /* 0x000fe4000c800000 */
[----:B------:R-:W-:Y:S02]  /*17a10*/  UISETP.GT.U32.AND UP0, UPT, UR52, 0x7, !UP2 ;  /* 0x000000073400788c */ /* 0x000fe4000d704070 */
[----:B------:R-:W-:Y:S02]  /*17a20*/  ULOP3.LUT UR48, UR48, 0x7, URZ, 0xc0, !UPT ;  /* 0x0000000730307892 */ /* 0x000fe4000f8ec03f */
[----:B------:R-:W-:-:S04]  /*17a30*/  USEL UR4, URZ, 0x1, !UP0 ;  /* 0x000000013f047887 */ /* 0x000fc8000c000000 */
[----:B------:R-:W-:Y:S01]  /*17a40*/  ULOP3.LUT UR36, UR4, UR36, UR5, 0x96, !UPT ;  /* 0x0000002404247292 */ /* 0x000fe2000f8e9605 */
[----:B--2---:R-:W-:Y:S11]  /*17a50*/  @P0 BRA `(.L_x_526) ;  /* 0xfffffe9c00980947 */ /* 0x004ff6000383ffff */
[----:B------:R-:W-:-:S04]  /*17a60*/  DEPBAR.LE SB0, 0x0 ;  /* 0x000080000000791a */ /* 0x000fc80000000000 */
[----:B------:R-:W-:Y:S05]  /*17a70*/  EXIT ;  /* 0x000000000000794d */ /* 0x000fea0003800000 */
.L_x_13:
[----:B------:R-:W3:Y:S01]  /*17a80*/  LDL R22, [R1+0xc4] ;  /* 0x0000c40001167983 */ /* 0x000ee20000100800 */
[----:B------:R-:W-:-:S03]  /*17a90*/  ULDC.64 UR4, c[0x0][0x8f8] ;  /* 0x00023e0000047ab9 */ /* 0x000fc60000000a00 */
[----:B-1----:R-:W4:Y:S01]  /*17aa0*/  LDL R23, [R1+0xc8] ;  /* 0x0000c80001177983 */ /* 0x002f220000100800 */
[----:B------:R-:W-:Y:S02]  /*17ab0*/  PRMT R6, RZ, 0x7610, R6 ;  /* 0x00007610ff067816 */ /* 0x000fe40000000006 */
[----:B------:R-:W-:Y:S02]  /*17ac0*/  MOV R7, 0xffffffff ;  /* 0xffffffff00077802 */ /* 0x000fe40000000f00 */
[----:B------:R-:W-:Y:S02]  /*17ad0*/  MOV R5, 0xffffffff ;  /* 0xffffffff00057802 */ /* 0x000fe40000000f00 */
[----:B------:R-:W-:Y:S02]  /*17ae0*/  MOV R4, 0xffffffff ;  /* 0xffffffff00047802 */ /* 0x000fe40000000f00 */
[----:B---3--:R-:W-:-:S04]  /*17af0*/  ISETP.GE.U32.AND P0, PT, R22, UR4, PT ;  /* 0x0000000416007c0c */ /* 0x008fc8000bf06070 */
[----:B----4-:R-:W-:-:S13]  /*17b00*/  ISETP.GE.U32.AND.EX P0, PT, R23, UR5, PT, P0 ;  /* 0x0000000517007c0c */ /* 0x010fda000bf06100 */
[----:B------:R-:W-:Y:S05]  /*17b10*/  @P0 BRA `(.L_x_527) ;  /* 0x0000000400340947 */ /* 0x000fea0003800000 */
[----:B------:R-:W1:Y:S01]  /*17b20*/  LDC.64 R14, c[0x0][0x8d0] ;  /* 0x00023400ff0e7b82 */ /* 0x000e620000000a00 */
[----:B------:R-:W-:Y:S02]  /*17b30*/  MOV R8, R22 ;  /* 0x0000001600087202 */ /* 0x000fe40000000f00 */
[----:B------:R-:W-:-:S05]  /*17b40*/  MOV R9, R23 ;  /* 0x0000001700097202 */ /* 0x000fca0000000f00 */
[----:B------:R-:W3:Y:S08]  /*17b50*/  LDC R10, c[0x0][0x8d8] ;  /* 0x00023600ff0a7b82 */ /* 0x000ef00000000800 */
[----:B------:R-:W4:Y:S01]  /*17b60*/  LDC.64 R16, c[0x0][0x8c8] ;  /* 0x00023200ff107b82 */ /* 0x000f220000000a00 */
[----:B-1----:R-:W-:-:S04]  /*17b70*/  ISETP.NE.U32.AND P0, PT, R14, RZ, PT ;  /* 0x000000ff0e00720c */ /* 0x002fc80003f05070 */
[----:B------:R-:W-:-:S13]  /*17b80*/  ISETP.NE.AND.EX P0, PT, R15, RZ, PT, P0 ;  /* 0x000000ff0f00720c */ /* 0x000fda0003f05300 */
[----:B---34-:R-:W-:Y:S05]  /*17b90*/  @!P0 BRA `(.L_x_528) ;  /* 0x0000000000288947 */ /* 0x018fea0003800000 */
[----:B------:R-:W1:Y:S02]  /*17ba0*/  LDC R4, c[0x0][0x8dc] ;  /* 0x00023700ff047b82 */ /* 0x000e640000000800 */
        /* <DEDUP_REMOVED lines=9> */
.L_x_528:
[----:B------:R-:W1:Y:S01]  /*17c40*/  LDC.64 R20, c[0x0][0x8e8] ;  /* 0x00023a00ff147b82 */ /* 0x000e620000000a00 */
[-CC-:B------:R-:W-:Y:S02]  /*17c50*/  SHF.R.U64 R14, R8, R10.reuse, R9.reuse ;  /* 0x0000000a080e7219 */ /* 0x180fe40000001209 */
[----:B------:R-:W-:Y:S02]  /*17c60*/  SHF.R.U32.HI R4, RZ, R10, R9 ;  /* 0x0000000aff047219 */ /* 0x000fe40000011609 */
[----:B------:R-:W-:-:S03]  /*17c70*/  IADD3 R7, P0, RZ, -R14, RZ ;  /* 0x8000000eff077210 */ /* 0x000fc60007f1e0ff */
[----:B------:R-:W3:Y:S01]  /*17c80*/  LDC R8, c[0x0][0x8c0] ;  /* 0x00023000ff087b82 */ /* 0x000ee20000000800 */
[----:B------:R-:W-:Y:S02]  /*17c90*/  IADD3.X R5, RZ, ~R4, RZ, P0, !PT ;  /* 0x80000004ff057210 */ /* 0x000fe400007fe4ff */
[----:B------:R-:W-:-:S03]  /*17ca0*/  MOV R4, R22 ;  /* 0x0000001600047202 */ /* 0x000fc60000000f00 */
[-C--:B------:R-:W-:Y:S01]  /*17cb0*/  IMAD R6, R5, R16.reuse, RZ ;  /* 0x0000001005067224 */ /* 0x080fe200078e02ff */
[----:B------:R-:W-:Y:S01]  /*17cc0*/  MOV R5, R23 ;  /* 0x0000001700057202 */ /* 0x000fe20000000f00 */
[----:B------:R-:W4:Y:S02]  /*17cd0*/  LDC R18, c[0x0][0x8b0] ;  /* 0x00022c00ff127b82 */ /* 0x000f240000000800 */
[----:B------:R-:W-:-:S06]  /*17ce0*/  IMAD.WIDE.U32 R4, R7, R16, R4 ;  /* 0x0000001007047225 */ /* 0x000fcc00078e0004 */
[----:B------:R-:W5:Y:S01]  /*17cf0*/  LDC R19, c[0x0][0x900] ;  /* 0x00024000ff137b82 */ /* 0x000f620000000800 */
[----:B------:R-:W-:Y:S01]  /*17d00*/  IMAD R7, R7, R17, R6 ;  /* 0x0000001107077224 */ /* 0x000fe200078e0206 */
[----:B-1----:R-:W-:Y:S02]  /*17d10*/  ISETP.NE.U32.AND P0, PT, R20, RZ, PT ;  /* 0x000000ff1400720c */ /* 0x002fe40003f05070 */
[----:B------:R-:W-:Y:S02]  /*17d20*/  MOV R6, 0xffffffff ;  /* 0xffffffff00067802 */ /* 0x000fe40000000f00 */
[----:B------:R-:W-:Y:S02]  /*17d30*/  IADD3 R5, R5, R7, RZ ;  /* 0x0000000705057210 */ /* 0x000fe40007ffe0ff */
[----:B------:R-:W1:Y:S01]  /*17d40*/  LDC R17, c[0x0][0x8a8] ;  /* 0x00022a00ff117b82 */ /* 0x000e620000000800 */
[----:B------:R-:W-:Y:S02]  /*17d50*/  ISETP.NE.AND.EX P0, PT, R21, RZ, PT, P0 ;  /* 0x000000ff1500720c */ /* 0x000fe40003f05300 */
[----:B---3--:R-:W-:-:S02]  /*17d60*/  SHF.R.U64 R10, R4, R8, R5 ;  /* 0x00000008040a7219 */ /* 0x008fc40000001205 */
[----:B------:R-:W-:-:S03]  /*17d70*/  SHF.R.U32.HI R5, RZ, R8, R5 ;  /* 0x00000008ff057219 */ /* 0x000fc60000011605 */
[----:B------:R-:W3:Y:S01]  /*17d80*/  LDC R22, c[0x0][0x8f0] ;  /* 0x00023c00ff167b82 */ /* 0x000ee20000000800 */
[-CC-:B----4-:R-:W-:Y:S02]  /*17d90*/  SHF.R.U64 R15, R10, R18.reuse, R5.reuse ;  /* 0x000000120a0f7219 */ /* 0x190fe40000001205 */
[----:B------:R-:W-:Y:S02]  /*17da0*/  SHF.R.U32.HI R4, RZ, R18, R5 ;  /* 0x00000012ff047219 */ /* 0x000fe40000011605 */
[----:B------:R-:W-:-:S03]  /*17db0*/  MOV R18, 0x1 ;  /* 0x0000000100127802 */ /* 0x000fc60000000f00 */
[----:B------:R-:W4:Y:S01]  /*17dc0*/  LDC R23, c[0x0][0x8e0] ;  /* 0x00023800ff177b82 */ /* 0x000f220000000800 */
[-C--:B-----5:R-:W-:Y:S02]  /*17dd0*/  SHF.L.U32 R6, R6, R19.reuse, RZ ;  /* 0x0000001306067219 */ /* 0x0a0fe400000006ff */
[-CC-:B------:R-:W-:Y:S02]  /*17de0*/  SHF.R.U64 R16, R15, R19.reuse, R4.reuse ;  /* 0x000000130f107219 */ /* 0x180fe40000001204 */
[----:B------:R-:W-:Y:S02]  /*17df0*/  SHF.R.U32.HI R5, RZ, R19, R4 ;  /* 0x00000013ff057219 */ /* 0x000fe40000011604 */
[----:B------:R-:W-:Y:S01]  /*17e00*/  LOP3.LUT R24, RZ, R6, RZ, 0x33, !PT ;  /* 0x00000006ff187212 */ /* 0x000fe200078e33ff */
[----:B------:R-:W1:Y:S01]  /*17e10*/  LDC R25, c[0x0][0x8b8] ;  /* 0x00022e00ff197b82 */ /* 0x000e620000000800 */
        /* <DEDUP_REMOVED lines=12> */
.L_x_529:
[----:B------:R-:W5:Y:S01]  /*17ee0*/  LDC R6, c[0x0][0x904] ;  /* 0x00024100ff067b82 */ /* 0x000f620000000800 */
[----:B---3--:R-:W-:Y:S02]  /*17ef0*/  SHF.R.U64 R4, R4, R22, R5 ;  /* 0x0000001604047219 */ /* 0x008fe40000001205 */
[----:B------:R-:W-:Y:S02]  /*17f00*/  SHF.L.U32 R18, R18, R19, RZ ;  /* 0x0000001312127219 */ /* 0x000fe400000006ff */
[----:B------:R-:W-:Y:S02]  /*17f10*/  LOP3.LUT R3, R15, R24, RZ, 0xc0, !PT ;  /* 0x000000180f037212 */ /* 0x000fe400078ec0ff */
[----:B-1----:R-:W-:Y:S02]  /*17f20*/  IADD3 R7, R17, -0x1, RZ ;  /* 0xffffffff11077810 */ /* 0x002fe40007ffe0ff */
[----:B------:R-:W-:Y:S01]  /*17f30*/  IADD3 R5, -R4, RZ, RZ ;  /* 0x000000ff04057210 */ /* 0x000fe20007ffe1ff */
[----:B------:R-:W-:Y:S01]  /*17f40*/  IMAD R3, R18, R4, R3 ;  /* 0x0000000412037224 */ /* 0x000fe200078e0203 */
[----:B------:R-:W-:-:S02]  /*17f50*/  LOP3.LUT R7, R10, R7, RZ, 0xc0, !PT ;  /* 0x000000070a077212 */ /* 0x000fc400078ec0ff */
[----:B------:R-:W-:Y:S02]  /*17f60*/  MOV R4, R14 ;  /* 0x0000000e00047202 */ /* 0x000fe40000000f00 */
[----:B-----5:R-:W-:Y:S02]  /*17f70*/  ISETP.NE.AND P0, PT, R6, 0x1, PT ;  /* 0x000000010600780c */ /* 0x020fe40003f05270 */
[----:B------:R-:W-:-:S11]  /*17f80*/  MOV R6, 0x1 ;  /* 0x0000000100067802 */ /* 0x000fd60000000f00 */
[----:B------:R-:W-:Y:S02]  /*17f90*/  @P0 IMAD R0, R11, R12, R2 ;  /* 0x0000000c0b000224 */ /* 0x000fe400078e0202 */
[----:B----4-:R-:W-:Y:S02]  /*17fa0*/  IMAD R2, R5, R23, R16 ;  /* 0x0000001705027224 */ /* 0x010fe400078e0210 */
[----:B------:R-:W-:Y:S02]  /*17fb0*/  IMAD R0, R3, R25, R0 ;  /* 0x0000001903007224 */ /* 0x000fe400078e0200 */
[----:B------:R-:W-:-:S05]  /*17fc0*/  IMAD R7, R2, R17, R7 ;  /* 0x0000001102077224 */ /* 0x000fca00078e0207 */
[----:B------:R-:W-:Y:S02]  /*17fd0*/  SEL R5, R7, R0, !P0 ;  /* 0x0000000007057207 */ /* 0x000fe40004000000 */
[----:B------:R-:W-:-:S07]  /*17fe0*/  SEL R7, R0, R7, !P0 ;  /* 0x0000000700077207 */ /* 0x000fce0004000000 */
.L_x_527:
[----:B------:R-:W-:-:S08]  /*17ff0*/  NOP ;  /* 0x0000000000007918 */ /* 0x000fd00000000000 */
[----:B------:R-:W1:-:S00]  /*18000*/  USETMAXREG.DEALLOC.CTAPOOL 0x28 ;  /* 0x00000028000079c8 */ /* 0x000e4000080e0500 */
[----:B------:R-:W-:-:S06]  /*18010*/  UISETP.NE.AND UP0, UPT, UR41, 0x1, UPT ;  /* 0x000000012900788c */ /* 0x000fcc000bf05270 */
[----:B------:R-:W-:-:S13]  /*18020*/  PLOP3.LUT P0, PT, PT, PT, UP0, 0x80, 0x0 ;  /* 0x000000000000781c */ /* 0x000fda0003f0f008 */
[----:B--2---:R-:W-:Y:S05]  /*18030*/  @!P0 EXIT ;  /* 0x000000000000894d */ /* 0x004fea0003800000 */
[----:B------:R-:W-:-:S06]  /*18040*/  UISETP.NE.AND UP0, UPT, UR41, URZ, UPT ;  /* 0x0000003f2900728c */ /* 0x000fcc000bf05270 */
[----:B------:R-:W-:-:S13]  /*18050*/  PLOP3.LUT P0, PT, PT, PT, UP0, 0x80, 0x0 ;  /* 0x000000000000781c */ /* 0x000fda0003f0f008 */
[----:B-1----:R-:W-:Y:S05]  /*18060*/  @!P0 BRA `(.L_x_530) ;  /* 0x00000018004c8947 */ /* 0x002fea0003800000 */
[----:B------:R-:W-:-:S04]  /*18070*/  UISETP.NE.AND UP0, UPT, UR43, URZ, UPT ;  /* 0x0000003f2b00728c */ /* 0x000fc8000bf05270 */
[----:B------:R-:W-:-:S06]  /*18080*/  UISETP.NE.OR UP0, UPT, UR41, 0x2, UP0 ;  /* 0x000000022900788c */ /* 0x000fcc0008705670 */
[----:B------:R-:W-:-:S13]  /*18090*/  PLOP3.LUT P0, PT, PT, PT, UP0, 0x80, 0x0 ;  /* 0x000000000000781c */ /* 0x000fda0003f0f008 */
[----:B------:R-:W-:Y:S05]  /*180a0*/  @P0 EXIT ;  /* 0x000000000000094d */ /* 0x000fea0003800000 */
[----:B------:R-:W-:-:S13]  /*180b0*/  LOP3.LUT P2, RZ, R6, 0xff, RZ, 0xc0, !PT ;  /* 0x000000ff06ff7812 */ /* 0x000fda000784c0ff */
[----:B------:R-:W-:Y:S05]  /*180c0*/  @!P2 BRA `(.L_x_531) ;  /* 0x000000000018a947 */ /* 0x000fea0003800000 */
[----:B------:R-:W-:Y:S01]  /*180d0*/  UMOV UR4, 0x400 ;  /* 0x0000040000047882 */ /* 0x000fe20000000000 */
[----:B------:R-:W-:Y:S01]  /*180e0*/  MOV R0, RZ ;  /* 0x000000ff00007202 */ /* 0x000fe20000000f00 */
[----:B------:R-:W-:-:S03]  /*180f0*/  ULEA UR4, UR37, UR4, 0x18 ;  /* 0x0000000425047291 */ /* 0x000fc6000f8ec03f */
[----:B------:R-:W-:-:S06]  /*18100*/  SHF.L.U32 R0, R0, 0x1f, RZ ;  /* 0x0000001f00007819 */ /* 0x000fcc00000006ff */
[----:B------:R-:W1:Y:S02]  /*18110*/  SYNCS.PHASECHK.TRANS64.TRYWAIT P0, [UR4+0xc8], R0 ;  /* 0x0000c800ff0075a7 */ /* 0x000e640008000144 */
[----:B-1----:R-:W-:Y:S05]  /*18120*/  @!P0 BRA `(.L_x_532) ;  /* 0x0000002c00988947 */ /* 0x002fea0003800000 */
.L_x_531:
[----:B------:R-:W-:Y:S01]  /*18130*/  PRMT R11, RZ, 0x7610, R11 ;  /* 0x00007610ff0b7816 */ /* 0x000fe2000000000b */
[----:B------:R-:W-:Y:S06]  /*18140*/  @P1 BRA `(.L_x_533) ;  /* 0x00000000002c1947 */ /* 0x000fec0003800000 */
[----:B------:R-:W-:Y:S02]  /*18150*/  ULDC.64 UR4, c[0x0][0x588] ;  /* 0x0001620000047ab9 */ /* 0x000fe40000000a00 */
[----:B------:R-:W-:-:S04]  /*18160*/  ISETP.NE.U32.AND P0, PT, RZ, UR4, PT ;  /* 0x00000004ff007c0c */ /* 0x000fc8000bf05070 */
[----:B------:R-:W-:-:S13]  /*18170*/  ISETP.NE.AND.EX P0, PT, RZ, UR5, PT, P0 ;  /* 0x00000005ff007c0c */ /* 0x000fda000bf05300 */
[----:B------:R-:W-:Y:S05]  /*18180*/  @!P0 BRA `(.L_x_534) ;  /* 0x0000000000148947 */ /* 0x000fea0003800000 */
[----:B------:R-:W-:Y:S02]  /*18190*/  MOV R2, UR54 ;  /* 0x0000003600027c02 */ /* 0x000fe40008000f00 */
[----:B-1----:R-:W-:-:S05]  /*181a0*/  MOV R3, UR55 ;  /* 0x0000003700037c02 */ /* 0x002fca0008000f00 */
[----:B------:R2:W5:Y:S01]  /*181b0*/  LDG.E R10, desc[UR58][R2.64] ;  /* 0x0000003a020a7981 */ /* 0x000562000c1e1900 */
[----:B------:R-:W-:Y:S01]  /*181c0*/  MOV R11, 0x1 ;  /* 0x00000001000b7802 */ /* 0x000fe20000000f00 */
[----:B------:R-:W-:Y:S06]  /*181d0*/  BRA `(.L_x_533) ;  /* 0x0000000000087947 */ /* 0x000fec0003800000 */
.L_x_534:
[----:B------:R-:W3:Y:S01]  /*181e0*/  LDC R10, c[0x0][0x580] ;  /* 0x00016000ff0a7b82 */ /* 0x000ee20000000800 */
[----:B------:R-:W-:-:S07]  /*181f0*/  MOV R11, 0x1 ;  /* 0x00000001000b7802 */ /* 0x000fce0000000f00 */
.L_x_533:
[----:B------:R-:W-:Y:S05]  /*18200*/  @!P2 BRA `(.L_x_535) ;  /* 0x000000140060a947 */ /* 0x000fea0003800000 */
[----:B------:R-:W4:Y:S01]  /*18210*/  LDC R9, c[0x0][0x900] ;  /* 0x00024000ff097b82 */ /* 0x000f220000000800 */
[----:B-1----:R-:W-:Y:S01]  /*18220*/  MOV R0, 0xffffffff ;  /* 0xffffffff00007802 */ /* 0x002fe20000000f00 */
[----:B------:R-:W-:Y:S01]  /*18230*/  ULOP3.LUT UR21, UR39, 0x2, URZ, 0xfc, !UPT ;  /* 0x0000000227157892 */ /* 0x000fe2000f8efc3f */
[----:B--2---:R-:W-:Y:S01]  /*18240*/  MOV R2, 0x1 ;  /* 0x0000000100027802 */ /* 0x004fe20000000f00 */
[----:B------:R-:W-:Y:S01]  /*18250*/  ULDC.64 UR22, c[0x0][0x198] ;  /* 0x0000660000167ab9 */ /* 0x000fe20000000a00 */
[----:B------:R-:W-:Y:S01]  /*18260*/  ULDC.64 UR4, c[0x0][0x588] ;  /* 0x0001620000047ab9 */ /* 0x000fe20000000a00 */
[----:B------:R-:W-:Y:S01]  /*18270*/  ULDC.64 UR6, c[0x0][0x8f8] ;  /* 0x00023e0000067ab9 */ /* 0x000fe20000000a00 */
[----:B------:R-:W-:Y:S01]  /*18280*/  ULDC.64 UR14, c[0x0][0x590] ;  /* 0x00016400000e7ab9 */ /* 0x000fe20000000a00 */
[----:B------:R-:W1:Y:S01]  /*18290*/  LDC R8, c[0x0][0x8a8] ;  /* 0x00022a00ff087b82 */ /* 0x000e620000000800 */
[-C--:B----4-:R-:W-:Y:S02]  /*182a0*/  SHF.L.U32 R0, R0, R9.reuse, RZ ;  /* 0x0000000900007219 */ /* 0x090fe400000006ff */
[----:B------:R-:W-:-:S02]  /*182b0*/  SHF.L.U32 R9, R2, R9, RZ ;  /* 0x0000000902097219 */ /* 0x000fc400000006ff */
[----:B------:R-:W-:Y:S02]  /*182c0*/  LOP3.LUT R0, RZ, R0, RZ, 0x33, !PT ;  /* 0x00000000ff007212 */ /* 0x000fe400078e33ff */
[----:B-1----:R-:W-:-:S07]  /*182d0*/  IADD3 R8, R8, -0x1, RZ ;  /* 0xffffffff08087810 */ /* 0x002fce0007ffe0ff */
.L_x_591:
[----:B------:R-:W-:Y:S02]  /*182e0*/  ISETP.NE.U32.AND P0, PT, RZ, UR14, PT ;  /* 0x0000000eff007c0c */ /* 0x000fe4000bf05070 */
[----:B------:R-:W-:Y:S02]  /*182f0*/  R2UR UR19, R7 ;  /* 0x00000000071372ca */ /* 0x000fe400000e0000 */
[----:B------:R-:W-:Y:S02]  /*18300*/  R2UR UR18, R5 ;  /* 0x00000000051272ca */ /* 0x000fe400000e0000 */
[----:B------:R-:W-:-:S09]  /*18310*/  ISETP.NE.AND.EX P0, PT, RZ, UR15, PT, P0 ;  /* 0x0000000fff007c0c */ /* 0x000fd2000bf05300 */
[----:B------:R-:W-:Y:S02]  /*18320*/  USHF.L.U32 UR19, UR19, 0x8, URZ ;  /* 0x0000000813137899 */ /* 0x000fe4000800063f */
[----:B------:R-:W-:Y:S02]  /*18330*/  USHF.L.U32 UR18, UR18, 0x7, URZ ;  /* 0x0000000712127899 */ /* 0x000fe4000800063f */
[----:B---34-:R-:W-:Y:S10]  /*18340*/  @!P0 BRA `(.L_x_536) ;  /* 0x00000000002c8947 */ /* 0x018ff40003800000 */
[----:B------:R-:W-:-:S04]  /*18350*/  ISETP.NE.U32.AND P1, PT, RZ, UR4, PT ;  /* 0x00000004ff007c0c */ /* 0x000fc8000bf25070 */
[----:B------:R-:W-:-:S13]  /*18360*/  ISETP.NE.AND.EX P1, PT, RZ, UR5, PT, P1 ;  /* 0x00000005ff007c0c */ /* 0x000fda000bf25310 */
[----:B------:R-:W-:Y:S05]  /*18370*/  @!P1 BRA `(.L_x_537) ;  /* 0x0000000000189947 */ /* 0x000fea0003800000 */
[----:B------:R-:W1:Y:S01]  /*18380*/  LDC.64 R2, c[0x0][0x588] ;  /* 0x00016200ff027b82 */ /* 0x000e620000000a00 */
[----:B------:R-:W-:-:S04]  /*18390*/  IMAD R5, R4, UR14, RZ ;  /* 0x0000000e04057c24 */ /* 0x000fc8000f8e02ff */
[----:B-1----:R-:W-:-:S05]  /*183a0*/  IMAD.WIDE R2, R5, 0x4, R2 ;  /* 0x0000000405027825 */ /* 0x002fca00078e0202 */
[----:B---3-5:R1:W5:Y:S01]  /*183b0*/  LDG.E R10, desc[UR58][R2.64] ;  /* 0x0000003a020a7981 */ /* 0x028362000c1e1900 */
[----:B------:R-:W-:Y:S01]  /*183c0*/  MOV R11, 0x1 ;  /* 0x00000001000b7802 */ /* 0x000fe20000000f00 */
[----:B------:R-:W-:Y:S06]  /*183d0*/  BRA `(.L_x_536) ;  /* 0x0000000000087947 */ /* 0x000fec0003800000 */
.L_x_537:
[----:B---3-5:R-:W2:Y:S01]  /*183e0*/  LDC R10, c[0x0][0x580] ;  /* 0x00016000ff0a7b82 */ /* 0x028ea20000000800 */
[----:B------:R-:W-:-:S07]  /*183f0*/  MOV R11, 0x1 ;  /* 0x00000001000b7802 */ /* 0x000fce0000000f00 */
.L_x_536:
[----:B------:R-:W-:Y:S05]  /*18400*/  @!P0 BRA `(.L_x_538) ;  /* 0x00000000001c8947 */ /* 0x000fea0003800000 */
[----:B------:R-:W-:-:S13]  /*18410*/  LOP3.LUT P2, RZ, R11, 0xff, RZ, 0xc0, !PT ;  /* 0x000000ff0bff7812 */ /* 0x000fda000784c0ff */
[----:B-1----:R-:W1:Y:S02]  /*18420*/  @!P2 LDC.64 R2, c[0x0][0x588] ;  /* 0x00016200ff02ab82 */ /* 0x002e640000000a00 */
[----:B-1----:R-:W-:-:S04]  /*18430*/  @!P2 ISETP.NE.U32.AND P0, PT, R2, RZ, PT ;  /* 0x000000ff0200a20c */ /* 0x002fc80003f05070 */
[----:B------:R-:W-:Y:S02]  /*18440*/  @!P2 ISETP.NE.AND.EX P1, PT, R3, RZ, PT, P0 ;  /* 0x000000ff0300a20c */ /* 0x000fe40003f25300 */
[----:B--23-5:R-:W-:Y:S02]  /*18450*/  @P2 FSETP.EQ.AND P0, PT, R10, RZ, PT ;  /* 0x000000ff0a00220b */ /* 0x02cfe40003f02000 */
[----:B------:R-:W-:Y:S01]  /*18460*/  @!P2 PLOP3.LUT P0, PT, P1, PT, PT, 0x8, 0x0 ;  /* 0x000000000000a81c */ /* 0x000fe20000f0e170 */
[----:B------:R-:W-:-:S12]  /*18470*/  BRA `(.L_x_539) ;  /* 0x0000000000047947 */ /* 0x000fd80003800000 */
.L_x_538:
[----:B--23-5:R-:W-:-:S13]  /*18480*/  FSETP.EQ.AND P0, PT, R10, RZ, PT ;  /* 0x000000ff0a00720b */ /* 0x02cfda0003f02000 */
.L_x_539:
[----:B------:R-:W-:Y:S01]  /*18490*/  UISETP.NE.AND UP0, UPT, UR21, 0x3, UPT ;  /* 0x000000031500788c */ /* 0x000fe2000bf05270 */
[----:B------:R-:W-:-:S04]  /*184a0*/  ELECT P1, URZ, PT ;  /* 0x00000000003f782f */ /* 0x000fc80003820000 */
[----:B------:R-:W-:Y:S02]  /*184b0*/  PLOP3.LUT P0, PT, P1, P0, PT, 0x20, 0x0 ;  /* 0x000000000000781c */ /* 0x000fe40000f00470 */
[----:B------:R-:W-:-:S13]  /*184c0*/  PLOP3.LUT P1, PT, PT, PT, UP0, 0x80, 0x0 ;  /* 0x000000000000781c */ /* 0x000fda0003f2f008 */
[----:B------:R-:W-:Y:S05]  /*184d0*/  @!P1 BRA `(.L_x_540) ;  /* 0x0000000000049947 */ /* 0x000fea0003800000 */
[----:B------:R-:W-:Y:S01]  /*184e0*/  BPT.TRAP 0x1 ;  /* 0x000000040000795c */ /* 0x000fe20000300000 */
.L_x_540:
[----:B------:R-:W2:Y:S01]  /*184f0*/  S2UR UR37, SR_CgaCtaId ;  /* 0x00000000002579c3 */ /* 0x000ea20000008800 */
[----:B------:R-:W-:Y:S01]  /*18500*/  UMOV UR13, 0x400 ;  /* 0x00000400000d7882 */ /* 0x000fe20000000000 */
[----:B-1----:R-:W-:-:S04]  /*18510*/  MOV R2, 0x1 ;  /* 0x0000000100027802 */ /* 0x002fc80000000f00 */
[----:B------:R-:W-:Y:S01]  /*18520*/  SHF.L.U32 R2, R2, 0x1f, RZ ;  /* 0x0000001f02027819 */ /* 0x000fe200000006ff */
[----:B--2---:R-:W-:-:S09]  /*18530*/  ULEA UR13, UR37, UR13, 0x18 ;  /* 0x0000000d250d7291 */ /* 0x004fd2000f8ec03f */
[----:B------:R-:W1:Y:S02]  /*18540*/  SYNCS.PHASECHK.TRANS64.TRYWAIT P2, [UR13+0xa0], R2 ;  /* 0x0000a002ff0075a7 */ /* 0x000e64000804014d */
[----:B-1----:R-:W-:Y:S05]  /*18550*/  @!P2 BRA `(.L_x_541) ;  /* 0x0000002800a4a947 */ /* 0x002fea0003800000 */
.L_x_634:
[----:B------:R-:W-:Y:S04]  /*18560*/  BSSY B0, `(.L_x_542) ;  /* 0x000000e000007945 */ /* 0x000fe80003800000 */
[----:B------:R-:W-:Y:S05]  /*18570*/  @!P0 BRA `(.L_x_543) ;  /* 0x0000000000308947 */ /* 0x000fea0003800000 */
[----:B------:R-:W-:Y:S01]  /*18580*/  R2UR UR20, R4 ;  /* 0x00000000041472ca */ /* 0x000fe200000e0000 */
[----:B------:R-:W-:Y:S02]  /*18590*/  UIADD3 UR8, UP0, UR22, 0x3f0, URZ ;  /* 0x000003f016087890 */ /* 0x000fe4000ff1e03f */
[----:B------:R-:W-:Y:S02]  /*185a0*/  UIADD3 UR16, UR13, 0x100, URZ ;  /* 0x000001000d107890 */ /* 0x000fe4000fffe03f */
[----:B------:R-:W-:Y:S02]  /*185b0*/  UIADD3 UR17, UR13, 0x80, URZ ;  /* 0x000000800d117890 */ /* 0x000fe4000fffe03f */
[----:B------:R-:W-:Y:S01]  /*185c0*/  UIADD3.X UR9, URZ, UR23, URZ, UP0, !UPT ;  /* 0x000000173f097290 */ /* 0x000fe200087fe43f */
[----:B------:R-:W-:Y:S01]  /*185d0*/  UMOV UR10, 0x0 ;  /* 0x00000000000a7882 */ /* 0x000fe20000000000 */
[----:B------:R-:W-:-:S07]  /*185e0*/  UMOV UR11, 0x10000000 ;  /* 0x10000000000b7882 */ /* 0x000fce0000000000 */
[----:B------:R2:W-:Y:S02]  /*185f0*/  UTMALDG.3D [UR16], [UR8], desc[UR10] ;  /* 0x00000a10080075b4 */ /* 0x0005e40008011000 */
[----:B--2---:R-:W-:Y:S05]  /*18600*/  @!P1 BRA `(.L_x_544) ;  /* 0x0000000000049947 */ /* 0x004fea0003800000 */
[----:B------:R-:W-:Y:S01]  /*18610*/  BPT.TRAP 0x1 ;  /* 0x000000040000795c */ /* 0x000fe20000300000 */
.L_x_544:
[----:B-1----:R-:W1:Y:S02]  /*18620*/  LDC R3, c[0x0][0x800] ;  /* 0x00020000ff037b82 */ /* 0x002e640000000800 */
[----:B-1----:R2:W-:Y:S02]  /*18630*/  SYNCS.ARRIVE.TRANS64.RED.A0TR RZ, [UR13+0x80], R3 ;  /* 0x00008003ffff79a7 */ /* 0x0025e4000830040d */
.L_x_543:
[----:B------:R-:W-:Y:S05]  /*18640*/  BSYNC B0 ;  /* 0x0000000000007941 */ /* 0x000fea0003800000 */
.L_x_542:
[----:B------:R-:W-:Y:S05]  /*18650*/  @!P1 BRA `(.L_x_545) ;  /* 0x0000000000049947 */ /* 0x000fea0003800000 */
[----:B------:R-:W-:Y:S01]  /*18660*/  BPT.TRAP 0x1 ;  /* 0x000000040000795c */ /* 0x000fe20000300000 */
.L_x_545:
[----:B------:R-:W-:-:S04]  /*18670*/  UIADD3 UR33, UR13, 0x80, URZ ;  /* 0x000000800d217890 */ /* 0x000fc8000fffe03f */
[----:B------:R-:W-:-:S09]  /*18680*/  UPRMT UR16, UR37, 0x654, UR33 ;  /* 0x0000065425107896 */ /* 0x000fd20008000021 */
[----:B------:R-:W-:Y:S01]  /*18690*/  SYNCS.ARRIVE.TRANS64.RED.A1T0 RZ, [UR16], RZ ;  /* 0x000000ffffff79a7 */ /* 0x000fe20008100410 */
[----:B------:R-:W-:Y:S05]  /*186a0*/  @!P1 BRA `(.L_x_546) ;  /* 0x0000000000049947 */ /* 0x000fea0003800000 */
[----:B------:R-:W-:Y:S01]  /*186b0*/  BPT.TRAP 0x1 ;  /* 0x000000040000795c */ /* 0x000fe20000300000 */
.L_x_546:
[----:B------:R-:W3:Y:S02]  /*186c0*/  SYNCS.PHASECHK.TRANS64.TRYWAIT P2, [UR13+0xa8], R2 ;  /* 0x0000a802ff0075a7 */ /* 0x000ee4000804014d */
[----:B---3--:R-:W-:Y:S05]  /*186d0*/  @!P2 BRA `(.L_x_547) ;  /* 0x00000028005ca947 */ /* 0x008fea0003800000 */
.L_x_635:
[----:B------:R-:W-:Y:S04]  /*186e0*/  BSSY B0, `(.L_x_548) ;  /* 0x0000010000007945 */ /* 0x000fe80003800000 */
[----:B------:R-:W-:Y:S05]  /*186f0*/  @!P0 BRA `(.L_x_549) ;  /* 0x0000000000388947 */ /* 0x000fea0003800000 */
[----:B------:R-:W-:Y:S01]  /*18700*/  UIADD3 UR24, UP0, UR22, 0x3f0, URZ ;  /* 0x000003f016187890 */ /* 0x000fe2000ff1e03f */
[----:B------:R-:W-:Y:S01]  /*18710*/  R2UR UR12, R4 ;  /* 0x00000000040c72ca */ /* 0x000fe200000e0000 */
[----:B------:R-:W-:Y:S02]  /*18720*/  UIADD3 UR11, UR19, 0x80, URZ ;  /* 0x00000080130b7890 */ /* 0x000fe4000fffe03f */
[----:B------:R-:W-:Y:S02]  /*18730*/  UIADD3 UR8, UR13, 0x1100, URZ ;  /* 0x000011000d087890 */ /* 0x000fe4000fffe03f */
[----:B------:R-:W-:Y:S02]  /*18740*/  UIADD3 UR9, UR13, 0x88, URZ ;  /* 0x000000880d097890 */ /* 0x000fe4000fffe03f */
[----:B------:R-:W-:Y:S01]  /*18750*/  UIADD3.X UR25, URZ, UR23, URZ, UP0, !UPT ;  /* 0x000000173f197290 */ /* 0x000fe200087fe43f */
[----:B------:R-:W-:Y:S01]  /*18760*/  UMOV UR26, 0x0 ;  /* 0x00000000001a7882 */ /* 0x000fe20000000000 */
[----:B------:R-:W-:Y:S01]  /*18770*/  UMOV UR27, 0x10000000 ;  /* 0x10000000001b7882 */ /* 0x000fe20000000000 */
[----:B------:R-:W-:-:S06]  /*18780*/  UMOV UR10, UR18 ;  /* 0x00000012000a7c82 */ /* 0x000fcc0008000000 */
[----:B------:R3:W-:Y:S02]  /*18790*/  UTMALDG.3D [UR8], [UR24], desc[UR26] ;  /* 0x00001a08180075b4 */ /* 0x0007e40008011000 */
[----:B---3--:R-:W-:Y:S05]  /*187a0*/  @!P1 BRA `(.L_x_550) ;  /* 0x0000000000049947 */ /* 0x008fea0003800000 */
[----:B------:R-:W-:Y:S01]  /*187b0*/  BPT.TRAP 0x1 ;  /* 0x000000040000795c */ /* 0x000fe20000300000 */
.L_x_550:
[----:B-12---:R-:W1:Y:S02]  /*187c0*/  LDC R3, c[0x0][0x800] ;  /* 0x00020000ff037b82 */ /* 0x006e640000000800 */
[----:B-1----:R3:W-:Y:S02]  /*187d0*/  SYNCS.ARRIVE.TRANS64.RED.A0TR RZ, [UR13+0x88], R3 ;  /* 0x00008803ffff79a7 */ /* 0x0027e4000830040d */
.L_x_549:
[----:B------:R-:W-:Y:S05]  /*187e0*/  BSYNC B0 ;  /* 0x0000000000007941 */ /* 0x000fea0003800000 */
.L_x_548:
[----:B------:R-:W-:Y:S05]  /*187f0*/  @!P1 BRA `(.L_x_551) ;  /* 0x0000000000049947 */ /* 0x000fea0003800000 */
[----:B------:R-:W-:Y:S01]  /*18800*/  BPT.TRAP 0x1 ;  /* 0x000000040000795c */ /* 0x000fe20000300000 */
.L_x_551:
[----:B------:R-:W-:Y:S02]  /*18810*/  UIADD3 UR25, UR13, 0x88, URZ ;  /* 0x000000880d197890 */ /* 0x000fe4000fffe03f */
[----:B------:R-:W-:Y:S02]  /*18820*/  UIADD3 UR10, UR18, 0x20, URZ ;  /* 0x00000020120a7890 */ /* 0x000fe4000fffe03f */
[----:B------:R-:W-:-:S09]  /*18830*/  UPRMT UR20, UR37, 0x654, UR25 ;  /* 0x0000065425147896 */ /* 0x000fd20008000019 */
[----:B------:R-:W-:Y:S01]  /*18840*/  SYNCS.ARRIVE.TRANS64.RED.A1T0 RZ, [UR20], RZ ;  /* 0x000000ffffff79a7 */ /* 0x000fe20008100414 */
[----:B------:R-:W-:Y:S05]  /*18850*/  @!P1 BRA `(.L_x_552) ;  /* 0x0000000000049947 */ /* 0x000fea0003800000 */
[----:B------:R-:W-:Y:S01]  /*18860*/  BPT.TRAP 0x1 ;  /* 0x000000040000795c */ /* 0x000fe20000300000 */
.L_x_552:
[----:B------:R-:W4:Y:S02]  /*18870*/  SYNCS.PHASECHK.TRANS64.TRYWAIT P2, [UR13+0xb0], R2 ;  /* 0x0000b002ff0075a7 */ /* 0x000f24000804014d */
[----:B----4-:R-:W-:Y:S05]  /*18880*/  @!P2 BRA `(.L_x_553) ;  /* 0x000000280008a947 */ /* 0x010fea0003800000 */
.L_x_636:
        /* <DEDUP_REMOVED lines=8> */
[----:B------:R-:W-:Y:S01]  /*18910*/  UMOV UR29, 0x10000000 ;  /* 0x10000000001d7882 */ /* 0x000fe20000000000 */
[----:B------:R-:W-:-:S06]  /*18920*/  UMOV UR11, UR19 ;  /* 0x00000013000b7c82 */ /* 0x000fcc0008000000 */
[----:B------:R4:W-:Y:S02]  /*18930*/  UTMALDG.3D [UR8], [UR26], desc[UR28] ;  /* 0x00001c081a0075b4 */ /* 0x0009e40008011000 */
[----:B----4-:R-:W-:Y:S05]  /*18940*/  @!P1 BRA `(.L_x_556) ;  /* 0x0000000000049947 */ /* 0x010fea0003800000 */
[----:B------:R-:W-:Y:S01]  /*18950*/  BPT.TRAP 0x1 ;  /* 0x000000040000795c */ /* 0x000fe20000300000 */
.L_x_556:
[----:B-123--:R-:W1:Y:S02]  /*18960*/  LDC R3, c[0x0][0x800] ;  /* 0x00020000ff037b82 */ /* 0x00ee640000000800 */
[----:B-1----:R4:W-:Y:S02]  /*18970*/  SYNCS.ARRIVE.TRANS64.RED.A0TR RZ, [UR13+0x90], R3 ;  /* 0x00009003ffff79a7 */ /* 0x0029e4000830040d */
.L_x_555:
[----:B------:R-:W-:Y:S05]  /*18980*/  BSYNC B0 ;  /* 0x0000000000007941 */ /* 0x000fea0003800000 */
.L_x_554:
[----:B------:R-:W-:Y:S05]  /*18990*/  @!P1 BRA `(.L_x_557) ;  /* 0x0000000000049947 */ /* 0x000fea0003800000 */
[----:B------:R-:W-:Y:S01]  /*189a0*/  BPT.TRAP 0x1 ;  /* 0x000000040000795c */ /* 0x000fe20000300000 */
.L_x_557:
[----:B------:R-:W-:-:S04]  /*189b0*/  UIADD3 UR17, UR13, 0x90, URZ ;  /* 0x000000900d117890 */ /* 0x000fc8000fffe03f */
[----:B------:R-:W-:-:S09]  /*189c0*/  UPRMT UR29, UR37, 0x654, UR17 ;  /* 0x00000654251d7896 */ /* 0x000fd20008000011 */
[----:B------:R-:W-:Y:S01]  /*189d0*/  SYNCS.ARRIVE.TRANS64.RED.A1T0 RZ, [UR29], RZ ;  /* 0x000000ffffff79a7 */ /* 0x000fe2000810041d */
[----:B------:R-:W-:Y:S05]  /*189e0*/  @!P1 BRA `(.L_x_558) ;  /* 0x0000000000049947 */ /* 0x000fea0003800000 */
[----:B------:R-:W-:Y:S01]  /*189f0*/  BPT.TRAP 0x1 ;  /* 0x000000040000795c */ /* 0x000fe20000300000 */
.L_x_558:
[----:B------:R-:W5:Y:S02]  /*18a00*/  SYNCS.PHASECHK.TRANS64.TRYWAIT P2, [UR13+0xb8], R2 ;  /* 0x0000b802ff0075a7 */ /* 0x000f64000804014d */
[----:B-----5:R-:W-:Y:S05]  /*18a10*/  @!P2 BRA `(.L_x_559) ;  /* 0x0000002400bca947 */ /* 0x020fea0003800000 */
.L_x_637:
        /* <DEDUP_REMOVED lines=9> */
[----:B------:R-:W-:-:S07]  /*18ab0*/  UMOV UR31, 0x10000000 ;  /* 0x10000000001f7882 */ /* 0x000fce0000000000 */
[----:B------:R1:W-:Y:S02]  /*18ac0*/  UTMALDG.3D [UR8], [UR26], desc[UR30] ;  /* 0x00001e081a0075b4 */ /* 0x0003e40008011000 */
[----:B-1----:R-:W-:Y:S05]  /*18ad0*/  @!P1 BRA `(.L_x_562) ;  /* 0x0000000000049947 */ /* 0x002fea0003800000 */
[----:B------:R-:W-:Y:S01]  /*18ae0*/  BPT.TRAP 0x1 ;  /* 0x000000040000795c */ /* 0x000fe20000300000 */
.L_x_562:
[----:B------:R-:W1:Y:S02]  /*18af0*/  LDC R2, c[0x0][0x800] ;  /* 0x00020000ff027b82 */ /* 0x000e640000000800 */
[----:B-1----:R1:W-:Y:S02]  /*18b00*/  SYNCS.ARRIVE.TRANS64.RED.A0TR RZ, [UR13+0x98], R2 ;  /* 0x00009802ffff79a7 */ /* 0x0023e4000830040d */
.L_x_561:
[----:B------:R-:W-:Y:S05]  /*18b10*/  BSYNC B0 ;  /* 0x0000000000007941 */ /* 0x000fea0003800000 */
.L_x_560:
[----:B------:R-:W-:Y:S05]  /*18b20*/  @!P1 BRA `(.L_x_563) ;  /* 0x0000000000049947 */ /* 0x000fea0003800000 */
[----:B------:R-:W-:Y:S01]  /*18b30*/  BPT.TRAP 0x1 ;  /* 0x000000040000795c */ /* 0x000fe20000300000 */
.L_x_563:
[----:B------:R-:W-:Y:S02]  /*18b40*/  UIADD3 UR9, UR13, 0x98, URZ ;  /* 0x000000980d097890 */ /* 0x000fe4000fffe03f */
[----:B------:R-:W-:Y:S02]  /*18b50*/  UIADD3 UR34, UR18, 0x40, URZ ;  /* 0x0000004012227890 */ /* 0x000fe4000fffe03f */
[----:B------:R-:W-:-:S09]  /*18b60*/  UPRMT UR30, UR37, 0x654, UR9 ;  /* 0x00000654251e7896 */ /* 0x000fd20008000009 */
[----:B------:R-:W-:Y:S01]  /*18b70*/  SYNCS.ARRIVE.TRANS64.RED.A1T0 RZ, [UR30], RZ ;  /* 0x000000ffffff79a7 */ /* 0x000fe2000810041e */
[----:B------:R-:W-:Y:S05]  /*18b80*/  @!P1 BRA `(.L_x_564) ;  /* 0x0000000000049947 */ /* 0x000fea0003800000 */
[----:B------:R-:W-:Y:S01]  /*18b90*/  BPT.TRAP 0x1 ;  /* 0x000000040000795c */ /* 0x000fe20000300000 */
.L_x_564:
[----:B-1----:R-:W-:-:S04]  /*18ba0*/  SHF.L.U32 R2, RZ, 0x1f, RZ ;  /* 0x0000001fff027819 */ /* 0x002fc800000006ff */
[----:B------:R-:W1:Y:S02]  /*18bb0*/  SYNCS.PHASECHK.TRANS64.TRYWAIT P2, [UR13+0xa0], R2 ;  /* 0x0000a002ff0075a7 */ /* 0x000e64000804014d */
[----:B-1----:R-:W-:Y:S05]  /*18bc0*/  @!P2 BRA `(.L_x_565) ;  /* 0x000000240068a947 */ /* 0x002fea0003800000 */
.L_x_638:
[----:B------:R-:W-:Y:S04]  /*18bd0*/  BSSY B0, `(.L_x_566) ;  /* 0x000000e000007945 */ /* 0x000fe80003800000 */
[----:B------:R-:W-:Y:S05]  /*18be0*/  @!P0 BRA `(.L_x_567) ;  /* 0x0000000000308947 */ /* 0x000fea0003800000 */
[----:B------:R-:W-:Y:S01]  /*18bf0*/  R2UR UR36, R4 ;  /* 0x00000000042472ca */ /* 0x000fe200000e0000 */
[----:B------:R-:W-:Y:S02]  /*18c00*/  UIADD3 UR10, UP0, UR22, 0x3f0, URZ ;  /* 0x000003f0160a7890 */ /* 0x000fe4000ff1e03f */
[----:B------:R-:W-:Y:S02]  /*18c10*/  UIADD3 UR32, UR13, 0x100, URZ ;  /* 0x000001000d207890 */ /* 0x000fe4000fffe03f */
[----:B------:R-:W-:Y:S01]  /*18c20*/  UIADD3.X UR11, URZ, UR23, URZ, UP0, !UPT ;  /* 0x000000173f0b7290 */ /* 0x000fe200087fe43f */
[----:B------:R-:W-:Y:S01]  /*18c30*/  UMOV UR26, 0x0 ;  /* 0x00000000001a7882 */ /* 0x000fe20000000000 */
[----:B------:R-:W-:Y:S01]  /*18c40*/  UMOV UR27, 0x10000000 ;  /* 0x10000000001b7882 */ /* 0x000fe20000000000 */
[----:B------:R-:W-:-:S06]  /*18c50*/  UMOV UR35, UR19 ;  /* 0x0000001300237c82 */ /* 0x000fcc0008000000 */
[----:B------:R1:W-:Y:S02]  /*18c60*/  UTMALDG.3D [UR32], [UR10], desc[UR26] ;  /* 0x00001a200a0075b4 */ /* 0x0003e40008011000 */
[----:B-1----:R-:W-:Y:S05]  /*18c70*/  @!P1 BRA `(.L_x_568) ;  /* 0x0000000000049947 */ /* 0x002fea0003800000 */
[----:B------:R-:W-:Y:S01]  /*18c80*/  BPT.TRAP 0x1 ;  /* 0x000000040000795c */ /* 0x000fe20000300000 */
.L_x_568:
[----:B--234-:R-:W1:Y:S02]  /*18c90*/  LDC R3, c[0x0][0x800] ;  /* 0x00020000ff037b82 */ /* 0x01ce640000000800 */
[----:B-1----:R1:W-:Y:S02]  /*18ca0*/  SYNCS.ARRIVE.TRANS64.RED.A0TR RZ, [UR13+0x80], R3 ;  /* 0x00008003ffff79a7 */ /* 0x0023e4000830040d */
.L_x_567:
[----:B------:R-:W-:Y:S05]  /*18cb0*/  BSYNC B0 ;  /* 0x0000000000007941 */ /* 0x000fea0003800000 */
.L_x_566:
[----:B------:R-:W-:Y:S05]  /*18cc0*/  @!P1 BRA `(.L_x_569) ;  /* 0x0000000000049947 */ /* 0x000fea0003800000 */
[----:B------:R-:W-:Y:S01]  /*18cd0*/  BPT.TRAP 0x1 ;  /* 0x000000040000795c */ /* 0x000fe20000300000 */
.L_x_569:
[----:B------:R-:W-:Y:S01]  /*18ce0*/  SYNCS.ARRIVE.TRANS64.RED.A1T0 RZ, [UR16], RZ ;  /* 0x000000ffffff79a7 */ /* 0x000fe20008100410 */
[----:B------:R-:W-:Y:S05]  /*18cf0*/  @!P1 BRA `(.L_x_570) ;  /* 0x0000000000049947 */ /* 0x000fea0003800000 */
[----:B------:R-:W-:Y:S01]  /*18d00*/  BPT.TRAP 0x1 ;  /* 0x000000040000795c */ /* 0x000fe20000300000 */
.L_x_570:
[----:B------:R-:W5:Y:S02]  /*18d10*/  SYNCS.PHASECHK.TRANS64.TRYWAIT P2, [UR13+0xa8], R2 ;  /* 0x0000a802ff0075a7 */ /* 0x000f64000804014d */
[----:B-----5:R-:W-:Y:S05]  /*18d20*/  @!P2 BRA `(.L_x_571) ;  /* 0x000000240028a947 */ /* 0x020fea0003800000 */
.L_x_639:
        /* <DEDUP_REMOVED lines=13> */
.L_x_574:
[----:B--234-:R-:W1:Y:S02]  /*18e00*/  LDC R3, c[0x0][0x800] ;  /* 0x00020000ff037b82 */ /* 0x01ce640000000800 */
[----:B-1----:R1:W-:Y:S02]  /*18e10*/  SYNCS.ARRIVE.TRANS64.RED.A0TR RZ, [UR13+0x88], R3 ;  /* 0x00008803ffff79a7 */ /* 0x0023e4000830040d */
.L_x_573:
[----:B------:R-:W-:Y:S05]  /*18e20*/  BSYNC B0 ;  /* 0x0000000000007941 */ /* 0x000fea0003800000 */
.L_x_572:
[----:B------:R-:W-:Y:S05]  /*18e30*/  @!P1 BRA `(.L_x_575) ;  /* 0x0000000000049947 */ /* 0x000fea0003800000 */
[----:B------:R-:W-:Y:S01]  /*18e40*/  BPT.TRAP 0x1 ;  /* 0x000000040000795c */ /* 0x000fe20000300000 */
.L_x_575:
[----:B------:R-:W-:Y:S01]  /*18e50*/  SYNCS.ARRIVE.TRANS64.RED.A1T0 RZ, [UR20], RZ ;  /* 0x000000ffffff79a7 */ /* 0x000fe20008100414 */
[----:B------:R-:W-:Y:S01]  /*18e60*/  UIADD3 UR18, UR18, 0x60, URZ ;  /* 0x0000006012127890 */ /* 0x000fe2000fffe03f */
[----:B------:R-:W-:Y:S11]  /*18e70*/  @!P1 BRA `(.L_x_576) ;  /* 0x0000000000049947 */ /* 0x000ff60003800000 */
[----:B------:R-:W-:Y:S01]  /*18e80*/  BPT.TRAP 0x1 ;  /* 0x000000040000795c */ /* 0x000fe20000300000 */
.L_x_576:
[----:B------:R-:W5:Y:S02]  /*18e90*/  SYNCS.PHASECHK.TRANS64.TRYWAIT P2, [UR13+0xb0], R2 ;  /* 0x0000b002ff0075a7 */ /* 0x000f64000804014d */
[----:B-----5:R-:W-:Y:S05]  /*18ea0*/  @!P2 BRA `(.L_x_577) ;  /* 0x0000002000e0a947 */ /* 0x020fea0003800000 */
.L_x_640:
[----:B------:R-:W-:Y:S04]  /*18eb0*/  BSSY B0, `(.L_x_578) ;  /* 0x000000d000007945 */ /* 0x000fe80003800000 */
[----:B------:R-:W-:Y:S05]  /*18ec0*/  @!P0 BRA `(.L_x_579) ;  /* 0x00000000002c8947 */ /* 0x000fea0003800000 */
[----:B------:R-:W-:Y:S01]  /*18ed0*/  R2UR UR20, R4 ;  /* 0x00000000041472ca */ /* 0x000fe200000e0000 */
[----:B------:R-:W-:Y:S02]  /*18ee0*/  UIADD3 UR10, UP0, UR22, 0x3f0, URZ ;  /* 0x000003f0160a7890 */ /* 0x000fe4000ff1e03f */
[----:B------:R-:W-:Y:S02]  /*18ef0*/  UIADD3 UR16, UR13, 0x2100, URZ ;  /* 0x000021000d107890 */ /* 0x000fe4000fffe03f */
[----:B------:R-:W-:Y:S01]  /*18f00*/  UIADD3.X UR11, URZ, UR23, URZ, UP0, !UPT ;  /* 0x000000173f0b7290 */ /* 0x000fe200087fe43f */
[----:B------:R-:W-:Y:S01]  /*18f10*/  UMOV UR24, 0x0 ;  /* 0x0000000000187882 */ /* 0x000fe20000000000 */
[----:B------:R-:W-:-:S07]  /*18f20*/  UMOV UR25, 0x10000000 ;  /* 0x1000000000197882 */ /* 0x000fce0000000000 */
[----:B------:R1:W-:Y:S02]  /*18f30*/  UTMALDG.3D [UR16], [UR10], desc[UR24] ;  /* 0x000018100a0075b4 */ /* 0x0003e40008011000 */
[----:B-1----:R-:W-:Y:S05]  /*18f40*/  @!P1 BRA `(.L_x_580) ;  /* 0x0000000000049947 */ /* 0x002fea0003800000 */
[----:B------:R-:W-:Y:S01]  /*18f50*/  BPT.TRAP 0x1 ;  /* 0x000000040000795c */ /* 0x000fe20000300000 */
.L_x_580:
[----:B--234-:R-:W1:Y:S02]  /*18f60*/  LDC R3, c[0x0][0x800] ;  /* 0x00020000ff037b82 */ /* 0x01ce640000000800 */
[----:B-1----:R1:W-:Y:S02]  /*18f70*/  SYNCS.ARRIVE.TRANS64.RED.A0TR RZ, [UR13+0x90], R3 ;  /* 0x00009003ffff79a7 */ /* 0x0023e4000830040d */
.L_x_579:
[----:B------:R-:W-:Y:S05]  /*18f80*/  BSYNC B0 ;  /* 0x0000000000007941 */ /* 0x000fea0003800000 */
.L_x_578:
[----:B------:R-:W-:Y:S05]  /*18f90*/  @!P1 BRA `(.L_x_581) ;  /* 0x0000000000049947 */ /* 0x000fea0003800000 */
[----:B------:R-:W-:Y:S01]  /*18fa0*/  BPT.TRAP 0x1 ;  /* 0x000000040000795c */ /* 0x000fe20000300000 */
.L_x_581:
[----:B------:R-:W-:Y:S01]  /*18fb0*/  SYNCS.ARRIVE.TRANS64.RED.A1T0 RZ, [UR29], RZ ;  /* 0x000000ffffff79a7 */ /* 0x000fe2000810041d */
[----:B------:R-:W-:Y:S05]  /*18fc0*/  @!P1 BRA `(.L_x_582) ;  /* 0x0000000000049947 */ /* 0x000fea0003800000 */
[----:B------:R-:W-:Y:S01]  /*18fd0*/  BPT.TRAP 0x1 ;  /* 0x000000040000795c */ /* 0x000fe20000300000 */
.L_x_582:
[----:B------:R-:W5:Y:S02]  /*18fe0*/  SYNCS.PHASECHK.TRANS64.TRYWAIT P2, [UR13+0xb8], R2 ;  /* 0x0000b802ff0075a7 */ /* 0x000f64000804014d */
[----:B-----5:R-:W-:Y:S05]  /*18ff0*/  @!P2 BRA `(.L_x_583) ;  /* 0x0000002000a4a947 */ /* 0x020fea0003800000 */
.L_x_641:
        /* <DEDUP_REMOVED lines=13> */
.L_x_586:
[----:B------:R-:W1:Y:S02]  /*190d0*/  LDC R2, c[0x0][0x800] ;  /* 0x00020000ff027b82 */ /* 0x000e640000000800 */
[----:B-1----:R1:W-:Y:S02]  /*190e0*/  SYNCS.ARRIVE.TRANS64.RED.A0TR RZ, [UR13+0x98], R2 ;  /* 0x00009802ffff79a7 */ /* 0x0023e4000830040d */
.L_x_585:
[----:B------:R-:W-:Y:S05]  /*190f0*/  BSYNC B0 ;  /* 0x0000000000007941 */ /* 0x000fea0003800000 */
.L_x_584:
[----:B------:R-:W-:Y:S05]  /*19100*/  @!P1 BRA `(.L_x_587) ;  /* 0x0000000000049947 */ /* 0x000fea0003800000 */
[----:B------:R-:W-:Y:S01]  /*19110*/  BPT.TRAP 0x1 ;  /* 0x000000040000795c */ /* 0x000fe20000300000 */
.L_x_587:
[----:B------:R-:W5:Y:S01]  /*19120*/  LDL.LU R19, [R1+0xc8] ;  /* 0x0000c80001137983 */ /* 0x000f620000300800 */
[----:B------:R-:W-:Y:S03]  /*19130*/  SYNCS.ARRIVE.TRANS64.RED.A1T0 RZ, [UR30], RZ ;  /* 0x000000ffffff79a7 */ /* 0x000fe6000810041e */
[----:B------:R-:W2:Y:S01]  /*19140*/  LDL.LU R18, [R1+0xc4] ;  /* 0x0000c40001127983 */ /* 0x000ea20000300800 */
[----:B-1----:R-:W-:Y:S02]  /*19150*/  PRMT R2, RZ, 0x7610, R2 ;  /* 0x00007610ff027816 */ /* 0x002fe40000000002 */
[----:B------:R-:W-:Y:S02]  /*19160*/  MOV R7, 0xffffffff ;  /* 0xffffffff00077802 */ /* 0x000fe40000000f00 */
[----:B------:R-:W-:Y:S02]  /*19170*/  MOV R5, 0xffffffff ;  /* 0xffffffff00057802 */ /* 0x000fe40000000f00 */
[----:B------:R-:W-:-:S02]  /*19180*/  MOV R4, 0xffffffff ;  /* 0xffffffff00047802 */ /* 0x000fc40000000f00 */
[----:B--2---:R-:W-:-:S04]  /*19190*/  IADD3 R18, P0, R18, UR56, RZ ;  /* 0x0000003812127c10 */ /* 0x004fc8000ff1e0ff */
[----:B-----5:R-:W-:Y:S01]  /*191a0*/  IADD3.X R19, R19, UR38, RZ, P0, !PT ;  /* 0x0000002613137c10 */ /* 0x020fe200087fe4ff */
[----:B------:R1:W-:Y:S01]  /*191b0*/  STL [R1+0xc4], R18 ;  /* 0x0000c41201007387 */ /* 0x0003e20000100800 */
[----:B------:R-:W-:-:S03]  /*191c0*/  ISETP.GE.U32.AND P0, PT, R18, UR6, PT ;  /* 0x0000000612007c0c */ /* 0x000fc6000bf06070 */
[----:B------:R1:W-:Y:S01]  /*191d0*/  STL [R1+0xc8], R19 ;  /* 0x0000c81301007387 */ /* 0x0003e20000100800 */
[----:B------:R-:W-:-:S13]  /*191e0*/  ISETP.GE.U32.AND.EX P0, PT, R19, UR7, PT, P0 ;  /* 0x0000000713007c0c */ /* 0x000fda000bf06100 */
[----:B-1----:R-:W-:Y:S05]  /*191f0*/  @P0 BRA `(.L_x_588) ;  /* 0x00000004005c0947 */ /* 0x002fea0003800000 */
[----:B------:R-:W1:Y:S01]  /*19200*/  LDC.64 R14, c[0x0][0x8d0] ;  /* 0x00023400ff0e7b82 */ /* 0x000e620000000a00 */
[----:B------:R-:W-:Y:S02]  /*19210*/  MOV R2, R18 ;  /* 0x0000001200027202 */ /* 0x000fe40000000f00 */
[----:B---34-:R-:W-:-:S05]  /*19220*/  MOV R3, R19 ;  /* 0x0000001300037202 */ /* 0x018fca0000000f00 */
[----:B------:R-:W2:Y:S08]  /*19230*/  LDC R16, c[0x0][0x8d8] ;  /* 0x00023600ff107b82 */ /* 0x000eb00000000800 */
[----:B------:R-:W3:Y:S01]  /*19240*/  LDC.64 R12, c[0x0][0x8c8] ;  /* 0x00023200ff0c7b82 */ /* 0x000ee20000000a00 */
[----:B-1----:R-:W-:-:S04]  /*19250*/  ISETP.NE.U32.AND P0, PT, R14, RZ, PT ;  /* 0x000000ff0e00720c */ /* 0x002fc80003f05070 */
[----:B------:R-:W-:-:S13]  /*19260*/  ISETP.NE.AND.EX P0, PT, R15, RZ, PT, P0 ;  /* 0x000000ff0f00720c */ /* 0x000fda0003f05300 */
[----:B--23--:R-:W-:Y:S05]  /*19270*/  @!P0 BRA `(.L_x_589) ;  /* 0x0000000000288947 */ /* 0x00cfea0003800000 */
        /* <DEDUP_REMOVED lines=10> */
.L_x_589:
[-CC-:B------:R-:W-:Y:S01]  /*19320*/  SHF.R.U64 R14, R2, R16.reuse, R3.reuse ;  /* 0x00000010020e7219 */ /* 0x180fe20000001203 */
[----:B------:R-:W1:Y:S01]  /*19330*/  LDC.64 R6, c[0x0][0x8e8] ;  /* 0x00023a00ff067b82 */ /* 0x000e620000000a00 */
[----:B------:R-:W-:Y:S01]  /*19340*/  SHF.R.U32.HI R2, RZ, R16, R3 ;  /* 0x00000010ff027219 */ /* 0x000fe20000011603 */
[----:B------:R-:W2:Y:S01]  /*19350*/  S2R R15, SR_CTAID.X ;  /* 0x00000000000f7919 */ /* 0x000ea20000002500 */
[----:B------:R-:W-:Y:S01]  /*19360*/  IADD3 R17, P0, RZ, -R14, RZ ;  /* 0x8000000eff117210 */ /* 0x000fe20007f1e0ff */
[----:B------:R-:W-:-:S03]  /*19370*/  ULDC UR8, c[0x0][0x150] ;  /* 0x0000540000087ab9 */ /* 0x000fc60000000800 */
[----:B------:R-:W-:Y:S01]  /*19380*/  IADD3.X R3, RZ, ~R2, RZ, P0, !PT ;  /* 0x80000002ff037210 */ /* 0x000fe200007fe4ff */
[----:B------:R-:W3:Y:S04]  /*19390*/  LDC R4, c[0x0][0x8c0] ;  /* 0x00023000ff047b82 */ /* 0x000ee80000000800 */
[----:B------:R-:W-:Y:S01]  /*193a0*/  IMAD R2, R3, R12, RZ ;  /* 0x0000000c03027224 */ /* 0x000fe200078e02ff */
[----:B------:R-:W-:-:S03]  /*193b0*/  MOV R3, R19 ;  /* 0x0000001300037202 */ /* 0x000fc60000000f00 */
[----:B------:R-:W4:Y:S01]  /*193c0*/  LDC R21, c[0x0][0x8b0] ;  /* 0x00022c00ff157b82 */ /* 0x000f220000000800 */
[C---:B------:R-:W-:Y:S01]  /*193d0*/  IMAD R5, R17.reuse, R13, R2 ;  /* 0x0000000d11057224 */ /* 0x040fe200078e0202 */
[----:B------:R-:W-:Y:S01]  /*193e0*/  MOV R2, R18 ;  /* 0x0000001200027202 */ /* 0x000fe20000000f00 */
[----:B------:R-:W2:Y:S04]  /*193f0*/  S2R R13, SR_CTAID.Y ;  /* 0x00000000000d7919 */ /* 0x000ea80000002600 */
[----:B------:R-:W-:Y:S01]  /*19400*/  IMAD.WIDE.U32 R2, R17, R12, R2 ;  /* 0x0000000c11027225 */ /* 0x000fe200078e0002 */
[----:B------:R-:W5:Y:S01]  /*19410*/  LDC R23, c[0x0][0x900] ;  /* 0x00024000ff177b82 */ /* 0x000f620000000800 */
[----:B-1----:R-:W-:-:S03]  /*19420*/  ISETP.NE.U32.AND P0, PT, R6, RZ, PT ;  /* 0x000000ff0600720c */ /* 0x002fc60003f05070 */
[----:B------:R-:W-:Y:S02]  /*19430*/  IADD3 R3, R3, R5, RZ ;  /* 0x0000000503037210 */ /* 0x000fe40007ffe0ff */
[----:B------:R-:W-:Y:S02]  /*19440*/  ISETP.NE.AND.EX P0, PT, R7, RZ, PT, P0 ;  /* 0x000000ff0700720c */ /* 0x000fe40003f05300 */
[-CC-:B---3--:R-:W-:Y:S02]  /*19450*/  SHF.R.U64 R17, R2, R4.reuse, R3.reuse ;  /* 0x0000000402117219 */ /* 0x188fe40000001203 */
[----:B------:R-:W-:Y:S02]  /*19460*/  SHF.R.U32.HI R2, RZ, R4, R3 ;  /* 0x00000004ff027219 */ /* 0x000fe40000011603 */
[----:B--2---:R-:W-:Y:S02]  /*19470*/  I2FP.F32.U32 R3, R15 ;  /* 0x0000000f00037245 */ /* 0x004fe40000201000 */
[----:B----4-:R-:W-:-:S03]  /*19480*/  SHF.R.U64 R19, R17, R21, R2 ;  /* 0x0000001511137219 */ /* 0x010fc60000001202 */
[----:B------:R-:W-:Y:S01]  /*19490*/  FMUL R16, R3, UR8 ;  /* 0x0000000803107c20 */ /* 0x000fe20008400000 */
[----:B------:R-:W-:-:S04]  /*194a0*/  SHF.R.U32.HI R2, RZ, R21, R2 ;  /* 0x00000015ff027219 */ /* 0x000fc80000011602 */
[-CC-:B-----5:R-:W-:Y:S02]  /*194b0*/  SHF.R.U64 R12, R19, R23.reuse, R2.reuse ;  /* 0x00000017130c7219 */ /* 0x1a0fe40000001202 */
[----:B------:R-:W-:Y:S02]  /*194c0*/  SHF.R.U32.HI R21, RZ, R23, R2 ;  /* 0x00000017ff157219 */ /* 0x000fe40000011602 */
[----:B------:R-:W-:Y:S02]  /*194d0*/  MOV R2, R12 ;  /* 0x0000000c00027202 */ /* 0x000fe40000000f00 */
[----:B------:R-:W-:Y:S01]  /*194e0*/  MOV R3, R21 ;  /* 0x0000001500037202 */ /* 0x000fe20000000f00 */
[----:B------:R-:W-:Y:S06]  /*194f0*/  @!P0 BRA `(.L_x_590) ;  /* 0x0000000000288947 */ /* 0x000fec0003800000 */
[----:B------:R-:W1:Y:S02]  /*19500*/  LDC R3, c[0x0][0x8f4] ;  /* 0x00023d00ff037b82 */ /* 0x000e640000000800 */
[----:B-1----:R-:W-:-:S04]  /*19510*/  IADD3 R3, P0, R12, R3, RZ ;  /* 0x000000030c037210 */ /* 0x002fc80007f1e0ff */
[----:B------:R-:W-:-:S05]  /*19520*/  IADD3.X R21, RZ, R21, RZ, P0, !PT ;  /* 0x00000015ff157210 */ /* 0x000fca00007fe4ff */
[----:B------:R-:W-:-:S04]  /*19530*/  IMAD.WIDE.U32 R4, R21, R6, RZ ;  /* 0x0000000615047225 */ /* 0x000fc800078e00ff */
[----:B------:R-:W-:-:S04]  /*19540*/  IMAD.WIDE.U32 R4, P0, R3, R7, R4 ;  /* 0x0000000703047225 */ /* 0x000fc80007800004 */
[----:B------:R-:W-:Y:S01]  /*19550*/  IMAD.WIDE.U32 R2, R3, R6, RZ ;  /* 0x0000000603027225 */ /* 0x000fe200078e00ff */
[----:B------:R-:W-:-:S04]  /*19560*/  MOV R2, R5 ;  /* 0x0000000500027202 */ /* 0x000fc80000000f00 */
[----:B------:R-:W-:Y:S02]  /*19570*/  IADD3 RZ, P1, R3, R4, RZ ;  /* 0x0000000403ff7210 */ /* 0x000fe40007f3e0ff */
[----:B------:R-:W-:-:S03]  /*19580*/  IADD3.X R3, RZ, RZ, RZ, P0, !PT ;  /* 0x000000ffff037210 */ /* 0x000fc600007fe4ff */
[----:B------:R-:W-:-:S08]  /*19590*/  IMAD.WIDE.U32.X R2, R21, R7, R2, P1 ;  /* 0x0000000715027225 */ /* 0x000fd000008e0402 */
.L_x_590:
[----:B------:R-:W1:Y:S01]  /*195a0*/  LDC R24, c[0x0][0x904] ;  /* 0x00024100ff187b82 */ /* 0x000e620000000800 */
[----:B------:R-:W-:Y:S01]  /*195b0*/  I2FP.F32.U32 R5, R13 ;  /* 0x0000000d00057245 */ /* 0x000fe20000201000 */
[----:B------:R-:W-:Y:S01]  /*195c0*/  ULDC UR8, c[0x0][0x154] ;  /* 0x0000550000087ab9 */ /* 0x000fe20000000800 */
[----:B------:R-:W2:Y:S01]  /*195d0*/  F2I.U32.TRUNC.NTZ R16, R16 ;  /* 0x0000001000107305 */ /* 0x000ea2000020f000 */
[----:B------:R-:W-:Y:S02]  /*195e0*/  LOP3.LUT R17, R17, R8, RZ, 0xc0, !PT ;  /* 0x0000000811117212 */ /* 0x000fe400078ec0ff */
[----:B------:R-:W-:Y:S02]  /*195f0*/  FMUL R6, R5, UR8 ;  /* 0x0000000805067c20 */ /* 0x000fe40008400000 */
[----:B------:R-:W3:Y:S04]  /*19600*/  LDC R20, c[0x0][0x8f0] ;  /* 0x00023c00ff147b82 */ /* 0x000ee80000000800 */
[----:B------:R-:W4:Y:S04]  /*19610*/  F2I.U32.TRUNC.NTZ R6, R6 ;  /* 0x0000000600067305 */ /* 0x000f28000020f000 */
[----:B------:R-:W5:Y:S01]  /*19620*/  LDC R4, c[0x0][0x144] ;  /* 0x00005100ff047b82 */ /* 0x000f620000000800 */
[----:B--2---:R-:W-:-:S07]  /*19630*/  IADD3 R5, -R16, RZ, RZ ;  /* 0x000000ff10057210 */ /* 0x004fce0007ffe1ff */
[----:B------:R-:W2:Y:S01]  /*19640*/  LDC R18, c[0x0][0x148] ;  /* 0x00005200ff127b82 */ /* 0x000ea20000000800 */
[----:B-1----:R-:W-:-:S07]  /*19650*/  ISETP.NE.AND P0, PT, R24, 0x1, PT ;  /* 0x000000011800780c */ /* 0x002fce0003f05270 */
[----:B------:R-:W1:Y:S01]  /*19660*/  LDC R21, c[0x0][0x8e0] ;  /* 0x00023800ff157b82 */ /* 0x000e620000000800 */
[----:B---3--:R-:W-:Y:S02]  /*19670*/  SHF.R.U64 R3, R2, R20, R3 ;  /* 0x0000001402037219 */ /* 0x008fe40000001203 */
[----:B------:R-:W-:-:S05]  /*19680*/  LOP3.LUT R2, R19, R0, RZ, 0xc0, !PT ;  /* 0x0000000013027212 */ /* 0x000fca00078ec0ff */
[----:B------:R-:W3:Y:S01]  /*19690*/  LDC R22, c[0x0][0x8b8] ;  /* 0x00022e00ff167b82 */ /* 0x000ee20000000800 */
[----:B-----5:R-:W-:Y:S01]  /*196a0*/  IMAD R7, R4, R5, R15 ;  /* 0x0000000504077224 */ /* 0x020fe200078e020f */
[----:B----4-:R-:W-:Y:S01]  /*196b0*/  IADD3 R4, -R6, RZ, RZ ;  /* 0x000000ff06047210 */ /* 0x010fe20007ffe1ff */
[----:B------:R-:W-:Y:S01]  /*196c0*/  IMAD R2, R9, R3, R2 ;  /* 0x0000000309027224 */ /* 0x000fe200078e0202 */
[----:B------:R-:W-:-:S04]  /*196d0*/  IADD3 R5, -R3, RZ, RZ ;  /* 0x000000ff03057210 */ /* 0x000fc80007ffe1ff */
[----:B------:R-:W4:Y:S01]  /*196e0*/  LDC R23, c[0x0][0x8a8] ;  /* 0x00022a00ff177b82 */ /* 0x000f220000000800 */
[----:B--2---:R-:W-:Y:S01]  /*196f0*/  @P0 IMAD R7, R18, R4, R13 ;  /* 0x0000000412070224 */ /* 0x004fe200078e020d */
[----:B------:R-:W-:Y:S01]  /*19700*/  MOV R4, R14 ;  /* 0x0000000e00047202 */ /* 0x000fe20000000f00 */
[----:B-1----:R-:W-:Y:S02]  /*19710*/  IMAD R12, R5, R21, R12 ;  /* 0x00000015050c7224 */ /* 0x002fe400078e020c */
[----:B---3--:R-:W-:Y:S01]  /*19720*/  IMAD R7, R2, R22, R7 ;  /* 0x0000001602077224 */ /* 0x008fe200078e0207 */
[----:B------:R-:W-:Y:S01]  /*19730*/  MOV R2, 0x1 ;  /* 0x0000000100027802 */ /* 0x000fe20000000f00 */
[----:B----4-:R-:W-:-:S05]  /*19740*/  IMAD R12, R12, R23, R17 ;  /* 0x000000170c0c7224 */ /* 0x010fca00078e0211 */
[----:B------:R-:W-:Y:S02]  /*19750*/  SEL R5, R12, R7, !P0 ;  /* 0x000000070c057207 */ /* 0x000fe40004000000 */
[----:B------:R-:W-:-:S07]  /*19760*/  SEL R7, R7, R12, !P0 ;  /* 0x0000000c07077207 */ /* 0x000fce0004000000 */
.L_x_588:
[----:B------:R-:W-:-:S13]  /*19770*/  LOP3.LUT P0, RZ, R2, 0xff, RZ, 0xc0, !PT ;  /* 0x000000ff02ff7812 */ /* 0x000fda000780c0ff */
[----:B------:R-:W-:Y:S05]  /*19780*/  @P0 BRA `(.L_x_591) ;  /* 0xffffffe800d40947 */ /* 0x000fea000383ffff */
.L_x_535:
[----:B------:R-:W-:Y:S01]  /*19790*/  ELECT P0, URZ, PT ;  /* 0x00000000003f782f */ /* 0x000fe20003800000 */
[----:B------:R-:W-:-:S12]  /*197a0*/  BSSY B0, `(.L_x_592) ;  /* 0x000001e000007945 */ /* 0x000fd80003800000 */
[----:B------:R-:W-:Y:S05]  /*197b0*/  @!P0 BRA `(.L_x_593) ;  /* 0x0000000000708947 */ /* 0x000fea0003800000 */
[----:B------:R-:W-:-:S06]  /*197c0*/  ULOP3.LUT UR4, UR39, 0x2, URZ, 0xfc, !UPT ;  /* 0x0000000227047892 */ /* 0x000fcc000f8efc3f */
[----:B-1----:R-:W-:-:S04]  /*197d0*/  MOV R0, UR4 ;  /* 0x0000000400007c02 */ /* 0x002fc80008000f00 */
[----:B------:R-:W-:-:S13]  /*197e0*/  ISETP.NE.AND P1, PT, R0, 0x3, PT ;  /* 0x000000030000780c */ /* 0x000fda0003f25270 */
[----:B------:R-:W-:Y:S05]  /*197f0*/  @!P1 BRA `(.L_x_594) ;  /* 0x0000000000049947 */ /* 0x000fea0003800000 */
[----:B------:R-:W-:Y:S01]  /*19800*/  BPT.TRAP 0x1 ;  /* 0x000000040000795c */ /* 0x000fe20000300000 */
.L_x_594:
[----:B------:R-:W-:Y:S02]  /*19810*/  MOV R0, 0x400 ;  /* 0x0000040000007802 */ /* 0x000fe40000000f00 */
[----:B--234-:R-:W-:Y:S02]  /*19820*/  MOV R3, UR37 ;  /* 0x0000002500037c02 */ /* 0x01cfe40008000f00 */
[----:B------:R-:W-:Y:S02]  /*19830*/  MOV R2, 0x1 ;  /* 0x0000000100027802 */ /* 0x000fe40000000f00 */
[----:B------:R-:W-:Y:S02]  /*19840*/  LEA R0, R3, R0, 0x18 ;  /* 0x0000000003007211 */ /* 0x000fe400078ec0ff */
[----:B------:R-:W-:-:S04]  /*19850*/  SHF.L.U32 R3, R2, 0x1f, RZ ;  /* 0x0000001f02037819 */ /* 0x000fc800000006ff */
[----:B------:R-:W1:Y:S02]  /*19860*/  SYNCS.PHASECHK.TRANS64.TRYWAIT P0, [R0+URZ+0xa0], R3 ;  /* 0x0000a003000075a7 */ /* 0x000e64000800017f */
[----:B-1----:R-:W-:Y:S05]  /*19870*/  @!P0 BRA `(.L_x_595) ;  /* 0x00000018009c8947 */ /* 0x002fea0003800000 */
.L_x_642:
[----:B------:R-:W-:Y:S05]  /*19880*/  @!P1 BRA `(.L_x_596) ;  /* 0x0000000000049947 */ /* 0x000fea0003800000 */
[----:B------:R-:W-:Y:S01]  /*19890*/  BPT.TRAP 0x1 ;  /* 0x000000040000795c */ /* 0x000fe20000300000 */
.L_x_596:
[----:B------:R-:W2:Y:S02]  /*198a0*/  SYNCS.PHASECHK.TRANS64.TRYWAIT P0, [R0+URZ+0xa8], R3 ;  /* 0x0000a803000075a7 */ /* 0x000ea4000800017f */
[----:B--2---:R-:W-:Y:S05]  /*198b0*/  @!P0 BRA `(.L_x_597) ;  /* 0x0000001800a08947 */ /* 0x004fea0003800000 */
.L_x_643:
[----:B------:R-:W-:Y:S05]  /*198c0*/  @!P1 BRA `(.L_x_598) ;  /* 0x0000000000049947 */ /* 0x000fea0003800000 */
[----:B------:R-:W-:Y:S01]  /*198d0*/  BPT.TRAP 0x1 ;  /* 0x000000040000795c */ /* 0x000fe20000300000 */
.L_x_598:
[----:B------:R-:W3:Y:S02]  /*198e0*/  SYNCS.PHASECHK.TRANS64.TRYWAIT P0, [R0+URZ+0xb0], R3 ;  /* 0x0000b003000075a7 */ /* 0x000ee4000800017f */
[----:B---3--:R-:W-:Y:S05]  /*198f0*/  @!P0 BRA `(.L_x_599) ;  /* 0x0000001800a48947 */ /* 0x008fea0003800000 */
.L_x_644:
[----:B------:R-:W-:Y:S05]  /*19900*/  @!P1 BRA `(.L_x_600) ;  /* 0x0000000000049947 */ /* 0x000fea0003800000 */
[----:B------:R-:W-:Y:S01]  /*19910*/  BPT.TRAP 0x1 ;  /* 0x000000040000795c */ /* 0x000fe20000300000 */
.L_x_600:
[----:B-123--:R-:W-:-:S04]  /*19920*/  MOV R3, 0x1 ;  /* 0x0000000100037802 */ /* 0x00efc80000000f00 */
[----:B------:R-:W-:-:S07]  /*19930*/  SHF.L.U32 R3, R3, 0x1f, RZ ;  /* 0x0000001f03037819 */ /* 0x000fce00000006ff */
.L_x_601:
[----:B-1----:R1:W2:Y:S02]  /*19940*/  SYNCS.PHASECHK.TRANS64.TRYWAIT P0, [R0+URZ+0xb8], R3 ;  /* 0x0000b803000075a7 */ /* 0x0022a4000800017f */
[----:B--2---:R-:W-:Y:S05]  /*19950*/  @!P0 NANOSLEEP.SYNCS 0x989680 ;  /* 0x009896800000895d */ /* 0x004fea0003900000 */
[----:B------:R-:W2:Y:S02]  /*19960*/  @!P0 SYNCS.PHASECHK.TRANS64 P0, [R0+URZ+0xb8], R3 ;  /* 0x0000b803000085a7 */ /* 0x000ea4000800007f */
[----:B--2---:R-:W-:Y:S05]  /*19970*/  @!P0 BRA `(.L_x_601) ;  /* 0xfffffffc00f08947 */ /* 0x004fea000383ffff */
.L_x_593:
[----:B------:R-:W-:Y:S05]  /*19980*/  BSYNC B0 ;  /* 0x0000000000007941 */ /* 0x000fea0003800000 */
.L_x_592:
[----:B------:R-:W-:Y:S05]  /*19990*/  EXIT ;  /* 0x000000000000794d */ /* 0x000fea0003800000 */
.L_x_530:
[----:B------:R-:W-:Y:S02]  /*199a0*/  LOP3.LUT P0, RZ, R6, 0xff, RZ, 0xc0, !PT ;  /* 0x000000ff06ff7812 */ /* 0x000fe4000780c0ff */
[----:B------:R-:W-:Y:S02]  /*199b0*/  MOV R11, 0x1 ;  /* 0x00000001000b7802 */ /* 0x000fe40000000f00 */
[----:B------:R-:W-:-:S09]  /*199c0*/  MOV R10, RZ ;  /* 0x000000ff000a7202 */ /* 0x000fd20000000f00 */
[----:B------:R-:W-:Y:S05]  /*199d0*/  @!P0 BRA `(.L_x_602) ;  /* 0x0000000c00488947 */ /* 0x000fea0003800000 */
[----:B------:R-:W1:Y:S01]  /*199e0*/  LDC R0, c[0x0][0x28c] ;  /* 0x0000a300ff007b82 */ /* 0x000e620000000800 */
[----:B------:R-:W-:Y:S01]  /*199f0*/  ULDC UR16, c[0x0][0x900] ;  /* 0x0002400000107ab9 */ /* 0x000fe20000000800 */
[----:B------:R-:W-:Y:S01]  /*19a00*/  UMOV UR4, 0xffffffff ;  /* 0xffffffff00047882 */ /* 0x000fe20000000000 */
[----:B------:R-:W-:Y:S01]  /*19a10*/  BSSY B0, `(.L_x_602) ;  /* 0x00000ce000007945 */ /* 0x000fe20003800000 */
[----:B------:R-:W-:Y:S01]  /*19a20*/  USHF.L.U32 UR13, UR37, 0x6, URZ ;  /* 0x00000006250d7899 */ /* 0x000fe2000800063f */
[----:B------:R-:W-:Y:S01]  /*19a30*/  MOV R8, 0x1 ;  /* 0x0000000100087802 */ /* 0x000fe20000000f00 */
[----:B------:R-:W-:Y:S01]  /*19a40*/  USHF.L.U32 UR14, UR37, 0xc, URZ ;  /* 0x0000000c250e7899 */ /* 0x000fe2000800063f */
[----:B------:R-:W-:Y:S01]  /*19a50*/  MOV R11, 0x1 ;  /* 0x00000001000b7802 */ /* 0x000fe20000000f00 */
[----:B------:R-:W-:Y:S01]  /*19a60*/  USHF.L.U32 UR4, UR4, UR16, URZ ;  /* 0x0000001004047299 */ /* 0x000fe2000800063f */
[----:B------:R-:W-:Y:S01]  /*19a70*/  MOV R10, RZ ;  /* 0x000000ff000a7202 */ /* 0x000fe20000000f00 */
[----:B------:R-:W-:Y:S01]  /*19a80*/  ULDC UR15, c[0x0][0x8a8] ;  /* 0x00022a00000f7ab9 */ /* 0x000fe20000000800 */
[----:B------:R-:W-:Y:S01]  /*19a90*/  UMOV UR5, 0x1 ;  /* 0x0000000100057882 */ /* 0x000fe20000000000 */
[----:B------:R-:W-:-:S02]  /*19aa0*/  ULOP3.LUT UR25, UR40, 0x2, URZ, 0xfc, !UPT ;  /* 0x0000000228197892 */ /* 0x000fc4000f8efc3f */
[----:B------:R-:W-:Y:S02]  /*19ab0*/  ULOP3.LUT UR13, UR13, 0x40, URZ, 0xc0, !UPT ;  /* 0x000000400d0d7892 */ /* 0x000fe4000f8ec03f */
[----:B------:R-:W-:Y:S02]  /*19ac0*/  ULOP3.LUT UR14, UR14, 0x1000, URZ, 0xc0, !UPT ;  /* 0x000010000e0e7892 */ /* 0x000fe4000f8ec03f */
[----:B------:R-:W-:Y:S02]  /*19ad0*/  UIADD3 UR15, UR15, -0x1, URZ ;  /* 0xffffffff0f0f7890 */ /* 0x000fe4000fffe03f */
[----:B------:R-:W-:Y:S02]  /*19ae0*/  USHF.L.U32 UR16, UR5, UR16, URZ ;  /* 0x0000001005107299 */ /* 0x000fe4000800063f */
[----:B------:R-:W-:Y:S01]  /*19af0*/  ULOP3.LUT UR17, URZ, UR4, URZ, 0x33, !UPT ;  /* 0x000000043f117292 */ /* 0x000fe2000f8e333f */
[----:B-1----:R-:W-:Y:S01]  /*19b00*/  IADD3 R0, R0, 0x3f, RZ ;  /* 0x0000003f00007810 */ /* 0x002fe20007ffe0ff */
[----:B------:R-:W-:-:S03]  /*19b10*/  ULDC.64 UR20, c[0x0][0x198] ;  /* 0x0000660000147ab9 */ /* 0x000fc60000000a00 */
[----:B------:R-:W-:-:S04]  /*19b20*/  SHF.R.S32.HI R3, RZ, 0x1f, R0 ;  /* 0x0000001fff037819 */ /* 0x000fc80000011400 */
[----:B------:R-:W-:-:S04]  /*19b30*/  LEA.HI R3, R3, R0, RZ, 0x6 ;  /* 0x0000000003037211 */ /* 0x000fc800078f30ff */
[----:B------:R-:W-:-:S04]  /*19b40*/  SHF.R.S32.HI R9, RZ, 0x6, R3 ;  /* 0x00000006ff097819 */ /* 0x000fc80000011403 */
[----:B------:R-:W-:-:S07]  /*19b50*/  IADD3 R0, R9, 0x1, RZ ;  /* 0x0000000109007810 */ /* 0x000fce0007ffe0ff */
.L_x_613:
[----:B------:R-:W-:-:S03]  /*19b60*/  UMOV UR4, 0xffffffff ;  /* 0xffffffff00047882 */ /* 0x000fc60000000000 */
[----:B------:R-:W-:Y:S05]  /*19b70*/  BRA.DIV UR4, `(.L_x_603) ;  /* 0x0000001a04187947 */ /* 0x000fea000b800000 */
[----:B------:R-:W-:-:S13]  /*19b80*/  ELECT P6, URZ, PT ;  /* 0x00000000003f782f */ /* 0x000fda00038c0000 */
.L_x_647:
[----:B------:R-:W1:Y:S01]  /*19b90*/  LDC R2, c[0x0][0x28c] ;  /* 0x0000a300ff027b82 */ /* 0x000e620000000800 */
[----:B------:R-:W-:Y:S01]  /*19ba0*/  BSSY B1, `(.L_x_604) ;  /* 0x000003a000017945 */ /* 0x000fe20003800000 */
[----:B-1----:R-:W-:-:S13]  /*19bb0*/  ISETP.LT.OR P6, PT, R2, 0x1, !P6 ;  /* 0x000000010200780c */ /* 0x002fda00077c1670 */
[----:B------:R-:W-:Y:S05]  /*19bc0*/  @P6 BRA `(.L_x_605) ;  /* 0x0000000000dc6947 */ /* 0x000fea0003800000 */
[----:B------:R-:W-:Y:S02]  /*19bd0*/  LEA R12, R5, UR13, 0x7 ;  /* 0x0000000d050c7c11 */ /* 0x000fe4000f8e38ff */
[----:B------:R-:W-:Y:S02]  /*19be0*/  SHF.L.U32 R13, R7, 0x8, RZ ;  /* 0x00000008070d7819 */ /* 0x000fe400000006ff */
[----:B------:R-:W-:Y:S02]  /*19bf0*/  MOV R16, RZ ;  /* 0x000000ff00107202 */ /* 0x000fe40000000f00 */
[----:B------:R-:W-:Y:S02]  /*19c00*/  MOV R2, R0 ;  /* 0x0000000000027202 */ /* 0x000fe40000000f00 */
[----:B------:R-:W-:Y:S02]  /*19c10*/  MOV R3, R11 ;  /* 0x0000000b00037202 */ /* 0x000fe40000000f00 */
[----:B------:R-:W-:-:S07]  /*19c20*/  MOV R5, R10 ;  /* 0x0000000a00057202 */ /* 0x000fce0000000f00 */
.L_x_608:
[----:B------:R-:W1:Y:S01]  /*19c30*/  S2R R7, SR_CgaCtaId ;  /* 0x0000000000077919 */ /* 0x000e620000008800 */
[----:B------:R-:W-:Y:S01]  /*19c40*/  MOV R6, 0x400 ;  /* 0x0000040000067802 */ /* 0x000fe20000000f00 */
[----:B------:R-:W2:Y:S03]  /*19c50*/  S2R R17, SR_TID.X ;  /* 0x0000000000117919 */ /* 0x000ea60000002100 */
[----:B-1----:R-:W-:Y:S02]  /*19c60*/  LEA R14, R7, R6, 0x18 ;  /* 0x00000006070e7211 */ /* 0x002fe400078ec0ff */
[----:B------:R-:W-:Y:S02]  /*19c70*/  SHF.L.U32 R6, R3, 0x1f, RZ ;  /* 0x0000001f03067819 */ /* 0x000fe400000006ff */
[----:B------:R-:W-:Y:S02]  /*19c80*/  LEA R15, R5, R14, 0x3 ;  /* 0x0000000e050f7211 */ /* 0x000fe400078e18ff */
[----:B--2---:R-:W-:-:S02]  /*19c90*/  LOP3.LUT P1, RZ, R17, 0x7f, RZ, 0xc0, !PT ;  /* 0x0000007f11ff7812 */ /* 0x004fc4000782c0ff */
[----:B------:R-:W1:Y:S11]  /*19ca0*/  SYNCS.PHASECHK.TRANS64.TRYWAIT P0, [R15+URZ+0x40], R6 ;  /* 0x000040060f0075a7 */ /* 0x000e76000800017f */
[----:B------:R-:W2:Y:S01]  /*19cb0*/  @!P1 LDC R7, c[0x0][0x500] ;  /* 0x00014000ff079b82 */ /* 0x000ea20000000800 */
[----:B-1----:R-:W-:Y:S05]  /*19cc0*/  @!P0 BRA `(.L_x_606) ;  /* 0x0000001400e48947 */ /* 0x002fea0003800000 */
.L_x_648:
[----:B------:R-:W-:Y:S01]  /*19cd0*/  UPRMT UR4, UR25, 0x9910, URZ ;  /* 0x0000991019047896 */ /* 0x000fe2000800003f */
[----:B--2---:R2:W-:Y:S03]  /*19ce0*/  @!P1 SYNCS.ARRIVE.TRANS64 RZ, [R15+URZ], R7 ;  /* 0x000000070fff99a7 */ /* 0x0045e6000800003f */
[----:B------:R-:W-:-:S06]  /*19cf0*/  UISETP.NE.AND UP0, UPT, UR4, 0x2, UPT ;  /* 0x000000020400788c */ /* 0x000fcc000bf05270 */
[----:B------:R-:W-:-:S13]  /*19d00*/  PLOP3.LUT P0, PT, PT, PT, UP0, 0x80, 0x0 ;  /* 0x000000000000781c */ /* 0x000fda0003f0f008 */
[----:B--2---:R-:W-:Y:S05]  /*19d10*/  @P0 BRA `(.L_x_607) ;  /* 0x0000000000040947 */ /* 0x004fea0003800000 */
[----:B------:R-:W-:Y:S01]  /*19d20*/  BPT.TRAP 0x1 ;  /* 0x000000040000795c */ /* 0x000fe20000300000 */
.L_x_607:
[C---:B-1----:R-:W-:Y:S01]  /*19d30*/  LEA R6, R5.reuse, R14, 0xe ;  /* 0x0000000e05067211 */ /* 0x042fe200078e70ff */
[----:B------:R-:W-:Y:S01]  /*19d40*/  UIADD3 UR4, UP0, UR20, 0xf0, URZ ;  /* 0x000000f014047890 */ /* 0x000fe2000ff1e03f */
[----:B------:R-:W-:Y:S01]  /*19d50*/  R2UR UR8, R5 ;  /* 0x00000000050872ca */ /* 0x000fe200000e0000 */
[----:B------:R-:W-:Y:S01]  /*19d60*/  UIADD3 UR22, UP1, UR20, 0x1f0, URZ ;  /* 0x000001f014167890 */ /* 0x000fe2000ff3e03f */
[----:B------:R-:W-:Y:S01]  /*19d70*/  R2UR UR5, R6 ;  /* 0x00000000060572ca */ /* 0x000fe200000e0000 */
[----:B------:R-:W-:Y:S01]  /*19d80*/  UMOV UR6, 0x0 ;  /* 0x0000000000067882 */ /* 0x000fe20000000000 */
[----:B------:R-:W-:Y:S01]  /*19d90*/  R2UR UR19, R14 ;  /* 0x000000000e1372ca */ /* 0x000fe200000e0000 */
[----:B------:R-:W-:Y:S01]  /*19da0*/  UIADD3.X UR23, URZ, UR21, URZ, UP1, !UPT ;  /* 0x000000153f177290 */ /* 0x000fe20008ffe43f */
[----:B------:R-:W-:Y:S01]  /*19db0*/  R2UR UR9, R15 ;  /* 0x000000000f0972ca */ /* 0x000fe200000e0000 */
[----:B------:R-:W-:Y:S01]  /*19dc0*/  UMOV UR7, 0x10000000 ;  /* 0x1000000000077882 */ /* 0x000fe20000000000 */
[----:B------:R-:W-:Y:S01]  /*19dd0*/  R2UR UR11, R13 ;  /* 0x000000000d0b72ca */ /* 0x000fe200000e0000 */
[----:B------:R-:W-:Y:S01]  /*19de0*/  UMOV UR26, 0x30000 ;  /* 0x00030000001a7882 */ /* 0x000fe20000000000 */
[----:B------:R-:W-:-:S02]  /*19df0*/  R2UR UR10, R16 ;  /* 0x00000000100a72ca */ /* 0x000fc400000e0000 */
[----:B------:R-:W-:Y:S01]  /*19e00*/  R2UR UR12, R4 ;  /* 0x00000000040c72ca */ /* 0x000fe200000e0000 */
[----:B------:R-:W-:Y:S01]  /*19e10*/  ULEA UR8, UR8, UR14, 0xd ;  /* 0x0000000e08087291 */ /* 0x000fe2000f8e683f */
[----:B------:R-:W-:Y:S01]  /*19e20*/  IADD3 R2, R2, -0x1, RZ ;  /* 0xffffffff02027810 */ /* 0x000fe20007ffe0ff */
[----:B------:R-:W-:Y:S01]  /*19e30*/  UIADD3 UR18, UR5, 0x6200, URZ ;  /* 0x0000620005127890 */ /* 0x000fe2000fffe03f */
[----:B------:R-:W-:Y:S01]  /*19e40*/  R2UR UR24, R12 ;  /* 0x000000000c1872ca */ /* 0x000fe200000e0000 */
[----:B------:R-:W-:Y:S01]  /*19e50*/  UIADD3.X UR5, URZ, UR21, URZ, UP0, !UPT ;  /* 0x000000153f057290 */ /* 0x000fe200087fe43f */
[----:B------:R-:W-:Y:S01]  /*19e60*/  ISETP.GT.AND P1, PT, R2, 0x1, PT ;  /* 0x000000010200780c */ /* 0x000fe20003f24270 */
[----:B------:R-:W-:Y:S01]  /*19e70*/  UIADD3 UR19, UR19, 0x26200, UR8 ;  /* 0x0002620013137890 */ /* 0x000fe2000fffe008 */
[----:B------:R-:W-:Y:S02]  /*19e80*/  IADD3 R5, R5, 0x1, RZ ;  /* 0x0000000105057810 */ /* 0x000fe40007ffe0ff */
[----:B------:R-:W-:Y:S01]  /*19e90*/  UMOV UR8, UR18 ;  /* 0x0000001200087c82 */ /* 0x000fe20008000000 */
[----:B------:R-:W-:-:S02]  /*19ea0*/  IADD3 R16, R16, 0x40, RZ ;  /* 0x0000004010107810 */ /* 0x000fc40007ffe0ff */
[C---:B------:R-:W-:Y:S01]  /*19eb0*/  ISETP.NE.AND P0, PT, R5.reuse, 0x8, PT ;  /* 0x000000080500780c */ /* 0x040fe20003f05270 */
[----:B------:R1:W-:Y:S03]  /*19ec0*/  UTMALDG.3D [UR8], [UR4], desc[UR6] ;  /* 0x00000608040075b4 */ /* 0x0003e60008011000 */
[----:B------:R-:W-:Y:S02]  /*19ed0*/  SEL R6, RZ, 0x1, P0 ;  /* 0x00000001ff067807 */ /* 0x000fe40000000000 */
[----:B------:R-:W-:Y:S02]  /*19ee0*/  SEL R5, R5, RZ, P0 ;  /* 0x000000ff05057207 */ /* 0x000fe40000000000 */
[----:B------:R-:W-:Y:S01]  /*19ef0*/  LOP3.LUT R3, R3, R6, RZ, 0x3c, !PT ;  /* 0x0000000603037212 */ /* 0x000fe200078e3cff */
[----:B-1----:R-:W-:Y:S01]  /*19f00*/  UMOV UR8, UR19 ;  /* 0x0000001300087c82 */ /* 0x002fe20008000000 */
[----:B------:R-:W-:-:S02]  /*19f10*/  UMOV UR11, UR24 ;  /* 0x00000018000b7c82 */ /* 0x000fc40008000000 */
[----:B------:R1:W-:Y:S02]  /*19f20*/  UTMALDG.3D.MULTICAST [UR8], [UR22], UR26, desc[UR6] ;  /* 0x00000608160073b4 */ /* 0x0003e4000801181a */
[----:B-1----:R-:W-:Y:S05]  /*19f30*/  @P1 BRA `(.L_x_608) ;  /* 0xfffffffc003c1947 */ /* 0x002fea000383ffff */
.L_x_605:
[----:B------:R-:W-:Y:S05]  /*19f40*/  BSYNC B1 ;  /* 0x0000000000017941 */ /* 0x000fea0003800000 */
.L_x_604:
[----:B------:R-:W2:Y:S01]  /*19f50*/  LDL.LU R17, [R1+0xc8] ;  /* 0x0000c80001117983 */ /* 0x000ea20000300800 */
[----:B------:R-:W-:Y:S01]  /*19f60*/  LOP3.LUT P1, RZ, R8, 0xff, RZ, 0xc0, !PT ;  /* 0x000000ff08ff7812 */ /* 0x000fe2000782c0ff */
[----:B------:R-:W-:Y:S02]  /*19f70*/  ULDC.64 UR4, c[0x0][0x8f8] ;  /* 0x00023e0000047ab9 */ /* 0x000fe40000000a00 */
[----:B------:R-:W3:Y:S01]  /*19f80*/  LDL.LU R14, [R1+0xc4] ;  /* 0x0000c400010e7983 */ /* 0x000ee20000300800 */
[----:B------:R-:W-:Y:S01]  /*19f90*/  IADD3 R10, R9, R10, RZ ;  /* 0x0000000a090a7210 */ /* 0x000fe20007ffe0ff */
[----:B------:R-:W-:Y:S01]  /*19fa0*/  BSSY B1, `(.L_x_609) ;  /* 0x0000072000017945 */ /* 0x000fe20003800000 */
[----:B------:R-:W-:Y:S02]  /*19fb0*/  MOV R7, 0xffffffff ;  /* 0xffffffff00077802 */ /* 0x000fe40000000f00 */
[----:B------:R-:W-:Y:S02]  /*19fc0*/  SHF.R.U32.HI R2, RZ, 0x3, R10 ;  /* 0x00000003ff027819 */ /* 0x000fe4000001160a */
[----:B------:R-:W-:-:S02]  /*19fd0*/  ISETP.GT.U32.AND P0, PT, R10, 0x7, PT ;  /* 0x000000070a00780c */ /* 0x000fc40003f04070 */
[----:B------:R-:W-:Y:S01]  /*19fe0*/  LOP3.LUT R2, R2, 0x1, RZ, 0xc0, !PT ;  /* 0x0000000102027812 */ /* 0x000fe200078ec0ff */
[----:B------:R-:W1:Y:S01]  /*19ff0*/  @P1 S2R R4, SR_CgaCtaId ;  /* 0x0000000000041919 */ /* 0x000e620000008800 */
[----:B------:R-:W-:Y:S02]  /*1a000*/  @P1 MOV R3, 0x400 ;  /* 0x0000040000031802 */ /* 0x000fe40000000f00 */
[----:B------:R-:W-:Y:S02]  /*1a010*/  ISETP.LT.U32.AND P0, PT, R9, 0x8, P0 ;  /* 0x000000080900780c */ /* 0x000fe40000701070 */
[----:B------:R-:W-:Y:S02]  /*1a020*/  MOV R5, 0xffffffff ;  /* 0xffffffff00057802 */ /* 0x000fe40000000f00 */
[----:B------:R-:W-:Y:S02]  /*1a030*/  LOP3.LUT R10, R10, 0x7, RZ, 0xc0, !PT ;  /* 0x000000070a0a7812 */ /* 0x000fe400078ec0ff */
[----:B------:R-:W-:-:S02]  /*1a040*/  PRMT R8, RZ, 0x7610, R8 ;  /* 0x00007610ff087816 */ /* 0x000fc40000000008 */
[----:B-1----:R-:W-:Y:S02]  /*1a050*/  @P1 LEA R3, R4, R3, 0x18 ;  /* 0x0000000304031211 */ /* 0x002fe400078ec0ff */
[----:B------:R-:W-:Y:S02]  /*1a060*/  MOV R4, 0xffffffff ;  /* 0xffffffff00047802 */ /* 0x000fe40000000f00 */
[----:B------:R1:W-:Y:S01]  /*1a070*/  @P1 SYNCS.ARRIVE.TRANS64.A1T0 RZ, [R3+URZ+0xc8], RZ ;  /* 0x0000c8ff03ff19a7 */ /* 0x0003e2000810003f */
[----:B------:R-:W-:Y:S02]  /*1a080*/  ISETP.NE.U32.AND P1, PT, R2, 0x1, PT ;  /* 0x000000010200780c */ /* 0x000fe40003f25070 */
[----:B------:R-:W-:Y:S02]  /*1a090*/  SEL R2, RZ, 0x1, !P0 ;  /* 0x00000001ff027807 */ /* 0x000fe40004000000 */
[----:B------:R-:W-:-:S04]  /*1a0a0*/  ISETP.GT.U32.AND P1, PT, R9, 0x7, !P1 ;  /* 0x000000070900780c */ /* 0x000fc80004f24070 */
[----:B-1----:R-:W-:-:S04]  /*1a0b0*/  SEL R3, RZ, 0x1, !P1 ;  /* 0x00000001ff037807 */ /* 0x002fc80004800000 */
[--C-:B------:R-:W-:Y:S02]  /*1a0c0*/  LOP3.LUT R11, R3, R11, R2.reuse, 0x96, !PT ;  /* 0x0000000b030b7212 */ /* 0x100fe400078e9602 */
[----:B------:R-:W-:Y:S02]  /*1a0d0*/  PRMT R2, RZ, 0x7610, R2 ;  /* 0x00007610ff027816 */ /* 0x000fe40000000002 */
[----:B---3--:R-:W-:-:S04]  /*1a0e0*/  IADD3 R14, P2, R14, UR56, RZ ;  /* 0x000000380e0e7c10 */ /* 0x008fc8000ff5e0ff */
[----:B--2---:R-:W-:Y:S01]  /*1a0f0*/  IADD3.X R17, R17, UR38, RZ, P2, !PT ;  /* 0x0000002611117c10 */ /* 0x004fe200097fe4ff */
[----:B------:R1:W-:Y:S01]  /*1a100*/  STL [R1+0xc4], R14 ;  /* 0x0000c40e01007387 */ /* 0x0003e20000100800 */
[----:B------:R-:W-:-:S03]  /*1a110*/  ISETP.GE.U32.AND P2, PT, R14, UR4, PT ;  /* 0x000000040e007c0c */ /* 0x000fc6000bf46070 */
[----:B------:R1:W-:Y:S01]  /*1a120*/  STL [R1+0xc8], R17 ;  /* 0x0000c81101007387 */ /* 0x0003e20000100800 */
[----:B------:R-:W-:-:S13]  /*1a130*/  ISETP.GE.U32.AND.EX P0, PT, R17, UR5, PT, P2 ;  /* 0x0000000511007c0c */ /* 0x000fda000bf06120 */
[----:B-1----:R-:W-:Y:S05]  /*1a140*/  @P0 BRA `(.L_x_610) ;  /* 0x00000004005c0947 */ /* 0x002fea0003800000 */
[----:B------:R-:W-:Y:S01]  /*1a150*/  ULDC.64 UR4, c[0x0][0x8d0] ;  /* 0x0002340000047ab9 */ /* 0x000fe20000000a00 */
[----:B------:R-:W1:Y:S01]  /*1a160*/  S2R R13, SR_CTAID.X ;  /* 0x00000000000d7919 */ /* 0x000e620000002500 */
[----:B------:R-:W-:Y:S01]  /*1a170*/  ISETP.NE.U32.AND P0, PT, RZ, UR4, PT ;  /* 0x00000004ff007c0c */ /* 0x000fe2000bf05070 */
[----:B------:R-:W-:Y:S01]  /*1a180*/  ULDC UR7, c[0x0][0x8d8] ;  /* 0x0002360000077ab9 */ /* 0x000fe20000000800 */
[----:B------:R-:W-:Y:S01]  /*1a190*/  MOV R2, R14 ;  /* 0x0000000e00027202 */ /* 0x000fe20000000f00 */
[----:B------:R-:W2:Y:S01]  /*1a1a0*/  S2R R12, SR_CTAID.Y ;  /* 0x00000000000c7919 */ /* 0x000ea20000002600 */
[----:B------:R-:W-:Y:S02]  /*1a1b0*/  ISETP.NE.AND.EX P0, PT, RZ, UR5, PT, P0 ;  /* 0x00000005ff007c0c */ /* 0x000fe4000bf05300 */
[----:B------:R-:W-:-:S11]  /*1a1c0*/  MOV R3, R17 ;  /* 0x0000001100037202 */ /* 0x000fd60000000f00 */
[----:B------:R-:W-:Y:S05]  /*1a1d0*/  @!P0 BRA `(.L_x_611) ;  /* 0x0000000000288947 */ /* 0x000fea0003800000 */
[----:B------:R-:W-:Y:S02]  /*1a1e0*/  ULDC UR6, c[0x0][0x8dc] ;  /* 0x0002370000067ab9 */ /* 0x000fe40000000800 */
[----:B------:R-:W-:-:S04]  /*1a1f0*/  IADD3 R7, P0, R14, UR6, RZ ;  /* 0x000000060e077c10 */ /* 0x000fc8000ff1e0ff */
[----:B------:R-:W-:-:S05]  /*1a200*/  IADD3.X R15, RZ, R17, RZ, P0, !PT ;  /* 0x00000011ff0f7210 */ /* 0x000fca00007fe4ff */
[----:B------:R-:W-:-:S04]  /*1a210*/  IMAD.WIDE.U32 R4, R15, UR4, RZ ;  /* 0x000000040f047c25 */ /* 0x000fc8000f8e00ff */
[----:B------:R-:W-:-:S04]  /*1a220*/  IMAD.WIDE.U32 R4, P0, R7, UR5, R4 ;  /* 0x0000000507047c25 */ /* 0x000fc8000f800004 */
[----:B------:R-:W-:Y:S01]  /*1a230*/  IMAD.WIDE.U32 R6, R7, UR4, RZ ;  /* 0x0000000407067c25 */ /* 0x000fe2000f8e00ff */
[----:B------:R-:W-:Y:S02]  /*1a240*/  IADD3.X R3, RZ, RZ, RZ, P0, !PT ;  /* 0x000000ffff037210 */ /* 0x000fe400007fe4ff */
[----:B------:R-:W-:Y:S02]  /*1a250*/  MOV R2, R5 ;  /* 0x0000000500027202 */ /* 0x000fe40000000f00 */
[----:B------:R-:W-:-:S05]  /*1a260*/  IADD3 RZ, P0, R7, R4, RZ ;  /* 0x0000000407ff7210 */ /* 0x000fca0007f1e0ff */
[----:B------:R-:W-:-:S08]  /*1a270*/  IMAD.WIDE.U32.X R2, R15, UR5, R2, P0 ;  /* 0x000000050f027c25 */ /* 0x000fd000080e0402 */
.L_x_611:
[--C-:B------:R-:W-:Y:S01]  /*1a280*/  SHF.R.U64 R6, R2, UR7, R3.reuse ;  /* 0x0000000702067c19 */ /* 0x100fe20008001203 */
[----:B------:R-:W-:Y:S01]  /*1a290*/  ULDC.64 UR4, c[0x0][0x8c8] ;  /* 0x0002320000047ab9 */ /* 0x000fe20000000a00 */
[----:B------:R-:W-:Y:S01]  /*1a2a0*/  SHF.R.U32.HI R2, RZ, UR7, R3 ;  /* 0x00000007ff027c19 */ /* 0x000fe20008011603 */
[----:B------:R-:W3:Y:S01]  /*1a2b0*/  LDC R18, c[0x0][0x144] ;  /* 0x00005100ff127b82 */ /* 0x000ee20000000800 */
[----:B------:R-:W-:Y:S01]  /*1a2c0*/  IADD3 R5, P0, RZ, -R6, RZ ;  /* 0x80000006ff057210 */ /* 0x000fe20007f1e0ff */
[----:B------:R-:W-:Y:S01]  /*1a2d0*/  ULDC.64 UR8, c[0x0][0x8e8] ;  /* 0x00023a0000087ab9 */ /* 0x000fe20000000a00 */
[----:B------:R-:W-:Y:S01]  /*1a2e0*/  MOV R3, R17 ;  /* 0x0000001100037202 */ /* 0x000fe20000000f00 */
[----:B------:R-:W-:Y:S01]  /*1a2f0*/  ULDC UR6, c[0x0][0x8b0] ;  /* 0x00022c0000067ab9 */ /* 0x000fe20000000800 */
[----:B------:R-:W-:Y:S02]  /*1a300*/  IADD3.X R2, RZ, ~R2, RZ, P0, !PT ;  /* 0x80000002ff027210 */ /* 0x000fe400007fe4ff */
[----:B-1----:R-:W-:Y:S01]  /*1a310*/  I2FP.F32.U32 R7, R13 ;  /* 0x0000000d00077245 */ /* 0x002fe20000201000 */
[----:B------:R-:W1:Y:S01]  /*1a320*/  LDC R15, c[0x0][0x148] ;  /* 0x00005200ff0f7b82 */ /* 0x000e620000000800 */
[----:B------:R-:W-:Y:S01]  /*1a330*/  ISETP.NE.U32.AND P0, PT, RZ, UR8, PT ;  /* 0x00000008ff007c0c */ /* 0x000fe2000bf05070 */
[----:B------:R-:W-:Y:S01]  /*1a340*/  IMAD R4, R2, UR4, RZ ;  /* 0x0000000402047c24 */ /* 0x000fe2000f8e02ff */
[----:B------:R-:W-:-:S02]  /*1a350*/  MOV R2, R14 ;  /* 0x0000000e00027202 */ /* 0x000fc40000000f00 */
[----:B------:R-:W-:-:S03]  /*1a360*/  ISETP.NE.AND.EX P0, PT, RZ, UR9, PT, P0 ;  /* 0x00000009ff007c0c */ /* 0x000fc6000bf05300 */
[----:B------:R-:W-:Y:S01]  /*1a370*/  IMAD.WIDE.U32 R2, R5, UR4, R2 ;  /* 0x0000000405027c25 */ /* 0x000fe2000f8e0002 */
[----:B------:R-:W-:-:S03]  /*1a380*/  ULDC UR4, c[0x0][0x150] ;  /* 0x0000540000047ab9 */ /* 0x000fc60000000800 */
[----:B------:R-:W-:Y:S02]  /*1a390*/  IMAD R5, R5, UR5, R4 ;  /* 0x0000000505057c24 */ /* 0x000fe4000f8e0204 */
[----:B------:R-:W-:Y:S01]  /*1a3a0*/  FMUL R4, R7, UR4 ;  /* 0x0000000407047c20 */ /* 0x000fe20008400000 */
[----:B------:R-:W-:Y:S01]  /*1a3b0*/  ULDC UR4, c[0x0][0x8c0] ;  /* 0x0002300000047ab9 */ /* 0x000fe20000000800 */
[----:B------:R-:W-:Y:S01]  /*1a3c0*/  ULDC UR5, c[0x0][0x154] ;  /* 0x0000550000057ab9 */ /* 0x000fe20000000800 */
[----:B------:R-:W-:-:S03]  /*1a3d0*/  IADD3 R3, R3, R5, RZ ;  /* 0x0000000503037210 */ /* 0x000fc60007ffe0ff */
[----:B------:R-:W4:Y:S01]  /*1a3e0*/  F2I.U32.TRUNC.NTZ R4, R4 ;  /* 0x0000000400047305 */ /* 0x000f22000020f000 */
[----:B------:R-:W-:Y:S02]  /*1a3f0*/  SHF.R.U64 R7, R2, UR4, R3 ;  /* 0x0000000402077c19 */ /* 0x000fe40008001203 */
[----:B--2---:R-:W-:-:S05]  /*1a400*/  I2FP.F32.U32 R2, R12 ;  /* 0x0000000c00027245 */ /* 0x004fca0000201000 */
[----:B------:R-:W-:Y:S01]  /*1a410*/  FMUL R17, R2, UR5 ;  /* 0x0000000502117c20 */ /* 0x000fe20008400000 */
[----:B------:R-:W-:Y:S01]  /*1a420*/  SHF.R.U32.HI R2, RZ, UR4, R3 ;  /* 0x00000004ff027c19 */ /* 0x000fe20008011603 */
[----:B------:R-:W-:-:S03]  /*1a430*/  ULDC UR4, c[0x0][0x900] ;  /* 0x0002400000047ab9 */ /* 0x000fc60000000800 */
[--C-:B------:R-:W-:Y:S01]  /*1a440*/  SHF.R.U64 R16, R7, UR6, R2.reuse ;  /* 0x0000000607107c19 */ /* 0x100fe20008001202 */
[----:B------:R-:W2:Y:S01]  /*1a450*/  F2I.U32.TRUNC.NTZ R17, R17 ;  /* 0x0000001100117305 */ /* 0x000ea2000020f000 */
[----:B------:R-:W-:Y:S02]  /*1a460*/  SHF.R.U32.HI R3, RZ, UR6, R2 ;  /* 0x00000006ff037c19 */ /* 0x000fe40008011602 */
[----:B----4-:R-:W-:Y:S02]  /*1a470*/  IADD3 R4, -R4, RZ, RZ ;  /* 0x000000ff04047210 */ /* 0x010fe40007ffe1ff */
[--C-:B------:R-:W-:Y:S02]  /*1a480*/  SHF.R.U64 R14, R16, UR4, R3.reuse ;  /* 0x00000004100e7c19 */ /* 0x100fe40008001203 */
[----:B------:R-:W-:Y:S01]  /*1a490*/  SHF.R.U32.HI R19, RZ, UR4, R3 ;  /* 0x00000004ff137c19 */ /* 0x000fe20008011603 */
[----:B---3--:R-:W-:Y:S01]  /*1a4a0*/  IMAD R13, R18, R4, R13 ;  /* 0x00000004120d7224 */ /* 0x008fe200078e020d */
[----:B------:R-:W-:-:S02]  /*1a4b0*/  MOV R2, R14 ;  /* 0x0000000e00027202 */ /* 0x000fc40000000f00 */
[----:B------:R-:W-:Y:S01]  /*1a4c0*/  MOV R3, R19 ;  /* 0x0000001300037202 */ /* 0x000fe20000000f00 */
[----:B------:R-:W-:Y:S06]  /*1a4d0*/  @!P0 BRA `(.L_x_612) ;  /* 0x0000000000288947 */ /* 0x000fec0003800000 */
[----:B------:R-:W-:Y:S02]  /*1a4e0*/  ULDC UR4, c[0x0][0x8f4] ;  /* 0x00023d0000047ab9 */ /* 0x000fe40000000800 */
[----:B------:R-:W-:-:S04]  /*1a4f0*/  IADD3 R3, P0, R14, UR4, RZ ;  /* 0x000000040e037c10 */ /* 0x000fc8000ff1e0ff */
[----:B------:R-:W-:-:S05]  /*1a500*/  IADD3.X R19, RZ, R19, RZ, P0, !PT ;  /* 0x00000013ff137210 */ /* 0x000fca00007fe4ff */
[----:B------:R-:W-:-:S04]  /*1a510*/  IMAD.WIDE.U32 R4, R19, UR8, RZ ;  /* 0x0000000813047c25 */ /* 0x000fc8000f8e00ff */
[----:B------:R-:W-:-:S04]  /*1a520*/  IMAD.WIDE.U32 R4, P0, R3, UR9, R4 ;  /* 0x0000000903047c25 */ /* 0x000fc8000f800004 */
[----:B------:R-:W-:Y:S01]  /*1a530*/  IMAD.WIDE.U32 R2, R3, UR8, RZ ;  /* 0x0000000803027c25 */ /* 0x000fe2000f8e00ff */
[----:B------:R-:W-:-:S04]  /*1a540*/  MOV R2, R5 ;  /* 0x0000000500027202 */ /* 0x000fc80000000f00 */
[----:B------:R-:W-:Y:S02]  /*1a550*/  IADD3 RZ, P1, R3, R4, RZ ;  /* 0x0000000403ff7210 */ /* 0x000fe40007f3e0ff */
[----:B------:R-:W-:-:S03]  /*1a560*/  IADD3.X R3, RZ, RZ, RZ, P0, !PT ;  /* 0x000000ffff037210 */ /* 0x000fc600007fe4ff */
[----:B------:R-:W-:-:S08]  /*1a570*/  IMAD.WIDE.U32.X R2, R19, UR9, R2, P1 ;  /* 0x0000000913027c25 */ /* 0x000fd000088e0402 */
.L_x_612:
[----:B------:R-:W3:Y:S01]  /*1a580*/  LDC R4, c[0x0][0x904] ;  /* 0x00024100ff047b82 */ /* 0x000ee20000000800 */
[----:B------:R-:W-:Y:S01]  /*1a590*/  ULDC UR4, c[0x0][0x8f0] ;  /* 0x00023c0000047ab9 */ /* 0x000fe20000000800 */
[----:B--2---:R-:W-:Y:S01]  /*1a5a0*/  IADD3 R17, -R17, RZ, RZ ;  /* 0x000000ff11117210 */ /* 0x004fe20007ffe1ff */
[----:B------:R-:W-:Y:S01]  /*1a5b0*/  ULDC UR5, c[0x0][0x8b8] ;  /* 0x00022e0000057ab9 */ /* 0x000fe20000000800 */
[----:B------:R-:W-:Y:S01]  /*1a5c0*/  SHF.R.U64 R3, R2, UR4, R3 ;  /* 0x0000000402037c19 */ /* 0x000fe20008001203 */
[----:B------:R-:W-:Y:S01]  /*1a5d0*/  ULDC UR4, c[0x0][0x8e0] ;  /* 0x0002380000047ab9 */ /* 0x000fe20000000800 */
[----:B------:R-:W-:Y:S02]  /*1a5e0*/  LOP3.LUT R16, R16, UR17, RZ, 0xc0, !PT ;  /* 0x0000001110107c12 */ /* 0x000fe4000f8ec0ff */
[----:B------:R-:W-:Y:S02]  /*1a5f0*/  IADD3 R5, -R3, RZ, RZ ;  /* 0x000000ff03057210 */ /* 0x000fe40007ffe1ff */
[----:B------:R-:W-:Y:S01]  /*1a600*/  LOP3.LUT R7, R7, UR15, RZ, 0xc0, !PT ;  /* 0x0000000f07077c12 */ /* 0x000fe2000f8ec0ff */
[----:B------:R-:W-:Y:S01]  /*1a610*/  IMAD R16, R3, UR16, R16 ;  /* 0x0000001003107c24 */ /* 0x000fe2000f8e0210 */
[----:B------:R-:W-:Y:S01]  /*1a620*/  MOV R2, 0x1 ;  /* 0x0000000100027802 */ /* 0x000fe20000000f00 */
[----:B------:R-:W-:Y:S01]  /*1a630*/  IMAD R14, R5, UR4, R14 ;  /* 0x00000004050e7c24 */ /* 0x000fe2000f8e020e */
[----:B------:R-:W-:-:S03]  /*1a640*/  ULDC UR4, c[0x0][0x8a8] ;  /* 0x00022a0000047ab9 */ /* 0x000fc60000000800 */
[----:B------:R-:W-:Y:S01]  /*1a650*/  IMAD R14, R14, UR4, R7 ;  /* 0x000000040e0e7c24 */ /* 0x000fe2000f8e0207 */
[----:B---3--:R-:W-:Y:S02]  /*1a660*/  ISETP.NE.AND P0, PT, R4, 0x1, PT ;  /* 0x000000010400780c */ /* 0x008fe40003f05270 */
[----:B------:R-:W-:-:S11]  /*1a670*/  MOV R4, R6 ;  /* 0x0000000600047202 */ /* 0x000fd60000000f00 */
[----:B-1----:R-:W-:-:S04]  /*1a680*/  @P0 IMAD R13, R15, R17, R12 ;  /* 0x000000110f0d0224 */ /* 0x002fc800078e020c */
[----:B------:R-:W-:-:S05]  /*1a690*/  IMAD R13, R16, UR5, R13 ;  /* 0x00000005100d7c24 */ /* 0x000fca000f8e020d */
[----:B------:R-:W-:Y:S02]  /*1a6a0*/  SEL R5, R14, R13, !P0 ;  /* 0x0000000d0e057207 */ /* 0x000fe40004000000 */
[----:B------:R-:W-:-:S07]  /*1a6b0*/  SEL R7, R13, R14, !P0 ;  /* 0x0000000e0d077207 */ /* 0x000fce0004000000 */
.L_x_610:
[----:B------:R-:W-:Y:S05]  /*1a6c0*/  BSYNC B1 ;  /* 0x0000000000017941 */ /* 0x000fea0003800000 */
.L_x_609:
[----:B------:R-:W-:-:S13]  /*1a6d0*/  LOP3.LUT P0, RZ, R2, 0xff, RZ, 0xc0, !PT ;  /* 0x000000ff02ff7812 */ /* 0x000fda000780c0ff */
[----:B------:R-:W-:Y:S05]  /*1a6e0*/  @P0 BRA `(.L_x_613) ;  /* 0xfffffff4001c0947 */ /* 0x000fea000383ffff */
[----:B------:R-:W-:Y:S05]  /*1a6f0*/  BSYNC B0 ;  /* 0x0000000000007941 */ /* 0x000fea0003800000 */
.L_x_602:
[----:B------:R-:W-:-:S03]  /*1a700*/  UMOV UR4, 0xffffffff ;  /* 0xffffffff00047882 */ /* 0x000fc60000000000 */
[----:B------:R-:W-:Y:S05]  /*1a710*/  BRA.DIV UR4, `(.L_x_614) ;  /* 0x0000000e04647947 */ /* 0x000fea000b800000 */
[----:B------:R-:W-:-:S13]  /*1a720*/  ELECT P6, URZ, PT ;  /* 0x00000000003f782f */ /* 0x000fda00038c0000 */
.L_x_651:
[----:B------:R-:W-:Y:S04]  /*1a730*/  BSSY B0, `(.L_x_615) ;  /* 0x0000050000007945 */ /* 0x000fe80003800000 */
[----:B------:R-:W-:Y:S05]  /*1a740*/  @!P6 BRA `(.L_x_616) ;  /* 0x000000040038e947 */ /* 0x000fea0003800000 */
[----:B------:R-:W-:-:S04]  /*1a750*/  ULOP3.LUT UR4, UR40, 0x2, URZ, 0xfc, !UPT ;  /* 0x0000000228047892 */ /* 0x000fc8000f8efc3f */
[----:B------:R-:W-:-:S06]  /*1a760*/  UISETP.NE.AND UP0, UPT, UR4, 0x3, UPT ;  /* 0x000000030400788c */ /* 0x000fcc000bf05270 */
[----:B------:R-:W-:-:S13]  /*1a770*/  PLOP3.LUT P0, PT, PT, PT, UP0, 0x80, 0x0 ;  /* 0x000000000000781c */ /* 0x000fda0003f0f008 */
[----:B------:R-:W-:Y:S05]  /*1a780*/  @!P0 BRA `(.L_x_617) ;  /* 0x0000000000048947 */ /* 0x000fea0003800000 */
[----:B------:R-:W-:Y:S01]  /*1a790*/  BPT.TRAP 0x1 ;  /* 0x000000040000795c */ /* 0x000fe20000300000 */
.L_x_617:
[----:B------:R-:W1:Y:S01]  /*1a7a0*/  S2R R3, SR_CgaCtaId ;  /* 0x0000000000037919 */ /* 0x000e620000008800 */
[----:B------:R-:W-:Y:S02]  /*1a7b0*/  MOV R0, 0x400 ;  /* 0x0000040000007802 */ /* 0x000fe40000000f00 */
[----:B------:R-:W-:Y:S02]  /*1a7c0*/  SHF.L.U32 R2, R11, 0x1f, RZ ;  /* 0x0000001f0b027819 */ /* 0x000fe400000006ff */
[----:B-1----:R-:W-:-:S04]  /*1a7d0*/  LEA R3, R3, R0, 0x18 ;  /* 0x0000000003037211 */ /* 0x002fc800078ec0ff */
[----:B------:R-:W-:-:S04]  /*1a7e0*/  IADD3 R3, R3, 0x40, RZ ;  /* 0x0000004003037810 */ /* 0x000fc80007ffe0ff */
[C---:B------:R-:W-:Y:S02]  /*1a7f0*/  LEA R5, R10.reuse, R3, 0x3 ;  /* 0x000000030a057211 */ /* 0x040fe400078e18ff */
[----:B------:R-:W-:Y:S02]  /*1a800*/  IADD3 R10, R10, 0x1, RZ ;  /* 0x000000010a0a7810 */ /* 0x000fe40007ffe0ff */
[----:B------:R-:W1:Y:S02]  /*1a810*/  SYNCS.PHASECHK.TRANS64.TRYWAIT P0, [R5+URZ], R2 ;  /* 0x00000002050075a7 */ /* 0x000e64000800017f */
[----:B------:R-:W-:-:S04]  /*1a820*/  ISETP.NE.AND P1, PT, R10, 0x8, PT ;  /* 0x000000080a00780c */ /* 0x000fc80003f25270 */
[----:B------:R-:W-:Y:S02]  /*1a830*/  SEL R0, RZ, 0x1, P1 ;  /* 0x00000001ff007807 */ /* 0x000fe40000800000 */
[----:B------:R-:W-:Y:S02]  /*1a840*/  SEL R10, R10, RZ, P1 ;  /* 0x000000ff0a0a7207 */ /* 0x000fe40000800000 */
[----:B------:R-:W-:Y:S02]  /*1a850*/  LOP3.LUT R11, R11, R0, RZ, 0x3c, !PT ;  /* 0x000000000b0b7212 */ /* 0x000fe400078e3cff */
[----:B------:R-:W-:Y:S02]  /*1a860*/  LEA R7, R10, R3, 0x3 ;  /* 0x000000030a077211 */ /* 0x000fe400078e18ff */
[----:B------:R-:W-:Y:S01]  /*1a870*/  SHF.L.U32 R4, R11, 0x1f, RZ ;  /* 0x0000001f0b047819 */ /* 0x000fe200000006ff */
[----:B-1----:R-:W-:Y:S06]  /*1a880*/  @!P0 BRA `(.L_x_618) ;  /* 0x0000000c00288947 */ /* 0x002fec0003800000 */
.L_x_652:
[----:B------:R-:W2:Y:S01]  /*1a890*/  SYNCS.PHASECHK.TRANS64.TRYWAIT P0, [R7+URZ], R4 ;  /* 0x00000004070075a7 */ /* 0x000ea2000800017f */
[----:B------:R-:W-:-:S04]  /*1a8a0*/  IADD3 R0, R10, 0x1, RZ ;  /* 0x000000010a007810 */ /* 0x000fc80007ffe0ff */
[----:B------:R-:W-:-:S04]  /*1a8b0*/  ISETP.NE.AND P1, PT, R0, 0x8, PT ;  /* 0x000000080000780c */ /* 0x000fc80003f25270 */
[----:B-1----:R-:W-:Y:S02]  /*1a8c0*/  SEL R2, RZ, 0x1, P1 ;  /* 0x00000001ff027807 */ /* 0x002fe40000800000 */
[----:B------:R-:W-:Y:S02]  /*1a8d0*/  SEL R0, R0, RZ, P1 ;  /* 0x000000ff00007207 */ /* 0x000fe40000800000 */
[----:B------:R-:W-:Y:S02]  /*1a8e0*/  LOP3.LUT R11, R11, R2, RZ, 0x3c, !PT ;  /* 0x000000020b0b7212 */ /* 0x000fe400078e3cff */
[----:B------:R-:W-:Y:S02]  /*1a8f0*/  LEA R6, R0, R3, 0x3 ;  /* 0x0000000300067211 */ /* 0x000fe400078e18ff */
[----:B------:R-:W-:Y:S01]  /*1a900*/  SHF.L.U32 R5, R11, 0x1f, RZ ;  /* 0x0000001f0b057819 */ /* 0x000fe200000006ff */
[----:B--2---:R-:W-:Y:S06]  /*1a910*/  @!P0 BRA `(.L_x_619) ;  /* 0x0000000c00188947 */ /* 0x004fec0003800000 */
.L_x_653:
[----:B------:R-:W2:Y:S01]  /*1a920*/  SYNCS.PHASECHK.TRANS64.TRYWAIT P0, [R6+URZ], R5 ;  /* 0x00000005060075a7 */ /* 0x000ea2000800017f */
[----:B------:R-:W-:-:S04]  /*1a930*/  IADD3 R0, R0, 0x1, RZ ;  /* 0x0000000100007810 */ /* 0x000fc80007ffe0ff */
[----:B------:R-:W-:-:S04]  /*1a940*/  ISETP.NE.AND P1, PT, R0, 0x8, PT ;  /* 0x000000080000780c */ /* 0x000fc80003f25270 */
[----:B------:R-:W-:Y:S02]  /*1a950*/  SEL R2, RZ, 0x1, P1 ;  /* 0x00000001ff027807 */ /* 0x000fe40000800000 */
[----:B------:R-:W-:Y:S02]  /*1a960*/  SEL R0, R0, RZ, P1 ;  /* 0x000000ff00007207 */ /* 0x000fe40000800000 */
[----:B------:R-:W-:Y:S02]  /*1a970*/  LOP3.LUT R11, R11, R2, RZ, 0x3c, !PT ;  /* 0x000000020b0b7212 */ /* 0x000fe400078e3cff */
[----:B-1----:R-:W-:Y:S02]  /*1a980*/  LEA R7, R0, R3, 0x3 ;  /* 0x0000000300077211 */ /* 0x002fe400078e18ff */
[----:B------:R-:W-:Y:S01]  /*1a990*/  SHF.L.U32 R4, R11, 0x1f, RZ ;  /* 0x0000001f0b047819 */ /* 0x000fe200000006ff */
[----:B--2---:R-:W-:Y:S06]  /*1a9a0*/  @!P0 BRA `(.L_x_620) ;  /* 0x0000000c00088947 */ /* 0x004fec0003800000 */
.L_x_654:
        /* <DEDUP_REMOVED lines=9> */
.L_x_655:
        /* <DEDUP_REMOVED lines=9> */
.L_x_656:
        /* <DEDUP_REMOVED lines=9> */
.L_x_657:
[----:B------:R-:W2:Y:S01]  /*1ab60*/  SYNCS.PHASECHK.TRANS64.TRYWAIT P0, [R6+URZ], R5 ;  /* 0x00000005060075a7 */ /* 0x000ea2000800017f */
[----:B------:R-:W-:-:S04]  /*1ab70*/  IADD3 R0, R0, 0x1, RZ ;  /* 0x0000000100007810 */ /* 0x000fc80007ffe0ff */
[----:B------:R-:W-:-:S04]  /*1ab80*/  ISETP.NE.AND P1, PT, R0, 0x8, PT ;  /* 0x000000080000780c */ /* 0x000fc80003f25270 */
[----:B------:R-:W-:Y:S02]  /*1ab90*/  SEL R2, RZ, 0x1, P1 ;  /* 0x00000001ff027807 */ /* 0x000fe40000800000 */
[----:B------:R-:W-:Y:S02]  /*1aba0*/  SEL R0, R0, RZ, P1 ;  /* 0x000000ff00007207 */ /* 0x000fe40000800000 */
[----:B------:R-:W-:Y:S01]  /*1abb0*/  LOP3.LUT R2, R11, R2, RZ, 0x3c, !PT ;  /* 0x000000020b027212 */ /* 0x000fe200078e3cff */
[----:B--2---:R-:W-:Y:S06]  /*1abc0*/  @!P0 BRA `(.L_x_624) ;  /* 0x0000000800d08947 */ /* 0x004fec0003800000 */
.L_x_658:
[----:B------:R-:W-:Y:S02]  /*1abd0*/  LEA R3, R0, R3, 0x3 ;  /* 0x0000000300037211 */ /* 0x000fe400078e18ff */
[----:B------:R-:W-:-:S07]  /*1abe0*/  SHF.L.U32 R0, R2, 0x1f, RZ ;  /* 0x0000001f02007819 */ /* 0x000fce00000006ff */
.L_x_625:
[----:B---3--:R3:W4:Y:S02]  /*1abf0*/  SYNCS.PHASECHK.TRANS64.TRYWAIT P0, [R3+URZ], R0 ;  /* 0x00000000030075a7 */ /* 0x008724000800017f */
[----:B----4-:R-:W-:Y:S05]  /*1ac00*/  @!P0 NANOSLEEP.SYNCS 0x989680 ;  /* 0x009896800000895d */ /* 0x010fea0003900000 */
[----:B------:R-:W4:Y:S02]  /*1ac10*/  @!P0 SYNCS.PHASECHK.TRANS64 P0, [R3+URZ], R0 ;  /* 0x00000000030085a7 */ /* 0x000f24000800007f */
[----:B----4-:R-:W-:Y:S05]  /*1ac20*/  @!P0 BRA `(.L_x_625) ;  /* 0xfffffffc00f08947 */ /* 0x010fea000383ffff */
.L_x_616:
[----:B------:R-:W-:Y:S05]  /*1ac30*/  BSYNC B0 ;  /* 0x0000000000007941 */ /* 0x000fea0003800000 */
.L_x_615:
[----:B------:R-:W-:Y:S05]  /*1ac40*/  EXIT ;  /* 0x000000000000794d */ /* 0x000fea0003800000 */
.L_x_25:
[----:B---3--:R-:W-:-:S04]  /*1ac50*/  MOV R3, UR4 ;  /* 0x0000000400037c02 */ /* 0x008fc80008000f00 */
[----:B------:R3:W4:Y:S03]  /*1ac60*/  SYNCS.PHASECHK.TRANS64.TRYWAIT P0, [R3+URZ], R0 ;  /* 0x00000000030075a7 */ /* 0x000726000800017f */
[----:B----4-:R-:W-:Y:S05]  /*1ac70*/  @!P0 NANOSLEEP.SYNCS 0x989680 ;  /* 0x009896800000895d */ /* 0x010fea0003900000 */
[----:B------:R-:W4:Y:S02]  /*1ac80*/  @!P0 SYNCS.PHASECHK.TRANS64 P0, [R3+URZ], R0 ;  /* 0x00000000030085a7 */ /* 0x000f24000800007f */
[----:B----4-:R-:W-:Y:S05]  /*1ac90*/  @!P0 BRA `(.L_x_25) ;  /* 0xfffffffc00ec8947 */ /* 0x010fea000383ffff */
[----:B------:R-:W-:Y:S05]  /*1aca0*/  BRA `(.L_x_24) ;  /* 0xfffffe7400f07947 */ /* 0x000fea000383ffff */
.L_x_31:
[----:B---3--:R-:W-:-:S04]  /*1acb0*/  MOV R6, UR6 ;  /* 0x0000000600067c02 */ /* 0x008fc80008000f00 */
[----:B------:R3:W4:Y:S03]  /*1acc0*/  SYNCS.PHASECHK.TRANS64.TRYWAIT P0, [R6+URZ], R4 ;  /* 0x00000004060075a7 */ /* 0x000726000800017f */
[----:B----4-:R-:W-:Y:S05]  /*1acd0*/  @!P0 NANOSLEEP.SYNCS 0x989680 ;  /* 0x009896800000895d */ /* 0x010fea0003900000 */
[----:B------:R-:W4:Y:S02]  /*1ace0*/  @!P0 SYNCS.PHASECHK.TRANS64 P0, [R6+URZ], R4 ;  /* 0x00000004060085a7 */ /* 0x000f24000800007f */
[----:B----4-:R-:W-:Y:S05]  /*1acf0*/  @!P0 BRA `(.L_x_31) ;  /* 0xfffffffc00ec8947 */ /* 0x010fea000383ffff */
[----:B------:R-:W-:Y:S05]  /*1ad00*/  BRA `(.L_x_30) ;  /* 0xfffffe8800f07947 */ /* 0x000fea000383ffff */
.L_x_55:
[----:B-1----:R1:W3:Y:S02]  /*1ad10*/  SYNCS.PHASECHK.TRANS64.TRYWAIT P2, [R13+URZ+0x80], R0 ;  /* 0x000080000d0075a7 */ /* 0x0022e4000804017f */
[----:B---3--:R-:W-:Y:S05]  /*1ad20*/  @!P2 NANOSLEEP.SYNCS 0x989680 ;  /* 0x009896800000a95d */ /* 0x008fea0003900000 */
[----:B------:R-:W3:Y:S02]  /*1ad30*/  @!P2 SYNCS.PHASECHK.TRANS64 P2, [R13+URZ+0x80], R0 ;  /* 0x000080000d00a5a7 */ /* 0x000ee4000804007f */
[----:B---3--:R-:W-:Y:S05]  /*1ad40*/  @!P2 BRA `(.L_x_55) ;  /* 0xfffffffc00f0a947 */ /* 0x008fea000383ffff */
[----:B------:R-:W-:Y:S05]  /*1ad50*/  BRA `(.L_x_626) ;  /* 0xfffffeb4003c7947 */ /* 0x000fea000383ffff */
.L_x_114:
[----:B-1----:R1:W2:Y:S02]  /*1ad60*/  SYNCS.PHASECHK.TRANS64.TRYWAIT P2, [R14+URZ+0x80], R3 ;  /* 0x000080030e0075a7 */ /* 0x0022a4000804017f */
[----:B--2---:R-:W-:Y:S05]  /*1ad70*/  @!P2 NANOSLEEP.SYNCS 0x989680 ;  /* 0x009896800000a95d */ /* 0x004fea0003900000 */
[----:B------:R-:W2:Y:S02]  /*1ad80*/  @!P2 SYNCS.PHASECHK.TRANS64 P2, [R14+URZ+0x80], R3 ;  /* 0x000080030e00a5a7 */ /* 0x000ea4000804007f */
[----:B--2---:R-:W-:Y:S05]  /*1ad90*/  @!P2 BRA `(.L_x_114) ;  /* 0xfffffffc00f0a947 */ /* 0x004fea000383ffff */
[----:B------:R-:W-:Y:S05]  /*1ada0*/  BRA `(.L_x_627) ;  /* 0xfffffed400fc7947 */ /* 0x000fea000383ffff */
.L_x_173:
[----:B-1----:R1:W2:Y:S02]  /*1adb0*/  SYNCS.PHASECHK.TRANS64.TRYWAIT P2, [R13+URZ+0x80], R0 ;  /* 0x000080000d0075a7 */ /* 0x0022a4000804017f */
[----:B--2---:R-:W-:Y:S05]  /*1adc0*/  @!P2 NANOSLEEP.SYNCS 0x989680 ;  /* 0x009896800000a95d */ /* 0x004fea0003900000 */
[----:B------:R-:W2:Y:S02]  /*1add0*/  @!P2 SYNCS.PHASECHK.TRANS64 P2, [R13+URZ+0x80], R0 ;  /* 0x000080000d00a5a7 */ /* 0x000ea4000804007f */
[----:B--2---:R-:W-:Y:S05]  /*1ade0*/  @!P2 BRA `(.L_x_173) ;  /* 0xfffffffc00f0a947 */ /* 0x004fea000383ffff */
[----:B------:R-:W-:Y:S05]  /*1adf0*/  BRA `(.L_x_628) ;  /* 0xfffffef800487947 */ /* 0x000fea000383ffff */
.L_x_232:
[----:B-1----:R1:W2:Y:S02]  /*1ae00*/  SYNCS.PHASECHK.TRANS64.TRYWAIT P2, [R0+URZ+0x80], R3 ;  /* 0x00008003000075a7 */ /* 0x0022a4000804017f */
[----:B--2---:R-:W-:Y:S05]  /*1ae10*/  @!P2 NANOSLEEP.SYNCS 0x989680 ;  /* 0x009896800000a95d */ /* 0x004fea0003900000 */
[----:B------:R-:W2:Y:S02]  /*1ae20*/  @!P2 SYNCS.PHASECHK.TRANS64 P2, [R0+URZ+0x80], R3 ;  /* 0x000080030000a5a7 */ /* 0x000ea4000804007f */
[----:B--2---:R-:W-:Y:S05]  /*1ae30*/  @!P2 BRA `(.L_x_232) ;  /* 0xfffffffc00f0a947 */ /* 0x004fea000383ffff */
[----:B------:R-:W-:Y:S05]  /*1ae40*/  BRA `(.L_x_629) ;  /* 0xffffff18008c7947 */ /* 0x000fea000383ffff */
.L_x_291:
[----:B-1----:R1:W2:Y:S02]  /*1ae50*/  SYNCS.PHASECHK.TRANS64.TRYWAIT P2, [R0+URZ+0x80], R3 ;  /* 0x00008003000075a7 */ /* 0x0022a4000804017f */
[----:B--2---:R-:W-:Y:S05]  /*1ae60*/  @!P2 NANOSLEEP.SYNCS 0x989680 ;  /* 0x009896800000a95d */ /* 0x004fea0003900000 */
[----:B------:R-:W2:Y:S02]  /*1ae70*/  @!P2 SYNCS.PHASECHK.TRANS64 P2, [R0+URZ+0x80], R3 ;  /* 0x000080030000a5a7 */ /* 0x000ea4000804007f */
[----:B--2---:R-:W-:Y:S05]  /*1ae80*/  @!P2 BRA `(.L_x_291) ;  /* 0xfffffffc00f0a947 */ /* 0x004fea000383ffff */
[----:B------:R-:W-:Y:S05]  /*1ae90*/  BRA `(.L_x_630) ;  /* 0xffffff3c001c7947 */ /* 0x000fea000383ffff */
.L_x_350:
[----:B-1----:R1:W2:Y:S02]  /*1aea0*/  SYNCS.PHASECHK.TRANS64.TRYWAIT P2, [R0+URZ+0x80], R3 ;  /* 0x00008003000075a7 */ /* 0x0022a4000804017f */
[----:B--2---:R-:W-:Y:S05]  /*1aeb0*/  @!P2 NANOSLEEP.SYNCS 0x989680 ;  /* 0x009896800000a95d */ /* 0x004fea0003900000 */
[----:B------:R-:W2:Y:S02]  /*1aec0*/  @!P2 SYNCS.PHASECHK.TRANS64 P2, [R0+URZ+0x80], R3 ;  /* 0x000080030000a5a7 */ /* 0x000ea4000804007f */
[----:B--2---:R-:W-:Y:S05]  /*1aed0*/  @!P2 BRA `(.L_x_350) ;  /* 0xfffffffc00f0a947 */ /* 0x004fea000383ffff */
[----:B------:R-:W-:Y:S05]  /*1aee0*/  BRA `(.L_x_631) ;  /* 0xffffff5c00787947 */ /* 0x000fea000383ffff */
.L_x_409:
[----:B-1----:R1:W2:Y:S02]  /*1aef0*/  SYNCS.PHASECHK.TRANS64.TRYWAIT P2, [R0+URZ+0x80], R3 ;  /* 0x00008003000075a7 */ /* 0x0022a4000804017f */
[----:B--2---:R-:W-:Y:S05]  /*1af00*/  @!P2 NANOSLEEP.SYNCS 0x989680 ;  /* 0x009896800000a95d */ /* 0x004fea0003900000 */
[----:B------:R-:W2:Y:S02]  /*1af10*/  @!P2 SYNCS.PHASECHK.TRANS64 P2, [R0+URZ+0x80], R3 ;  /* 0x000080030000a5a7 */ /* 0x000ea4000804007f */
[----:B--2---:R-:W-:Y:S05]  /*1af20*/  @!P2 BRA `(.L_x_409) ;  /* 0xfffffffc00f0a947 */ /* 0x004fea000383ffff */
[----:B------:R-:W-:Y:S05]  /*1af30*/  BRA `(.L_x_632) ;  /* 0xffffff8000147947 */ /* 0x000fea000383ffff */
.L_x_468:
[----:B-1----:R1:W2:Y:S02]  /*1af40*/  SYNCS.PHASECHK.TRANS64.TRYWAIT P0, [R3+URZ+0x80], R0 ;  /* 0x00008000030075a7 */ /* 0x0022a4000800017f */
[----:B--2---:R-:W-:Y:S05]  /*1af50*/  @!P0 NANOSLEEP.SYNCS 0x989680 ;  /* 0x009896800000895d */ /* 0x004fea0003900000 */
[----:B------:R-:W2:Y:S02]  /*1af60*/  @!P0 SYNCS.PHASECHK.TRANS64 P0, [R3+URZ+0x80], R0 ;  /* 0x00008000030085a7 */ /* 0x000ea4000800007f */
[----:B--2---:R-:W-:Y:S05]  /*1af70*/  @!P0 BRA `(.L_x_468) ;  /* 0xfffffffc00f08947 */ /* 0x004fea000383ffff */
[----:B------:R-:W-:Y:S05]  /*1af80*/  BRA `(.L_x_633) ;  /* 0xffffffa000707947 */ /* 0x000fea000383ffff */
.L_x_532:
[----:B-1----:R-:W-:-:S04]  /*1af90*/  MOV R3, UR4 ;  /* 0x0000000400037c02 */ /* 0x002fc80008000f00 */
[----:B------:R1:W2:Y:S03]  /*1afa0*/  SYNCS.PHASECHK.TRANS64.TRYWAIT P0, [R3+URZ+0xc8], R0 ;  /* 0x0000c800030075a7 */ /* 0x0002a6000800017f */
[----:B--2---:R-:W-:Y:S05]  /*1afb0*/  @!P0 NANOSLEEP.SYNCS 0x989680 ;  /* 0x009896800000895d */ /* 0x004fea0003900000 */
[----:B------:R-:W2:Y:S02]  /*1afc0*/  @!P0 SYNCS.PHASECHK.TRANS64 P0, [R3+URZ+0xc8], R0 ;  /* 0x0000c800030085a7 */ /* 0x000ea4000800007f */
[----:B--2---:R-:W-:Y:S05]  /*1afd0*/  @!P0 BRA `(.L_x_532) ;  /* 0xfffffffc00ec8947 */ /* 0x004fea000383ffff */
[----:B------:R-:W-:Y:S05]  /*1afe0*/  BRA `(.L_x_531) ;  /* 0xffffffd000507947 */ /* 0x000fea000383ffff */
.L_x_541:
[----:B-1----:R-:W-:-:S04]  /*1aff0*/  MOV R3, UR13 ;  /* 0x0000000d00037c02 */ /* 0x002fc80008000f00 */
[----:B------:R1:W2:Y:S03]  /*1b000*/  SYNCS.PHASECHK.TRANS64.TRYWAIT P2, [R3+URZ+0xa0], R2 ;  /* 0x0000a002030075a7 */ /* 0x0002a6000804017f */
[----:B--2---:R-:W-:Y:S05]  /*1b010*/  @!P2 NANOSLEEP.SYNCS 0x989680 ;  /* 0x009896800000a95d */ /* 0x004fea0003900000 */
[----:B------:R-:W2:Y:S02]  /*1b020*/  @!P2 SYNCS.PHASECHK.TRANS64 P2, [R3+URZ+0xa0], R2 ;  /* 0x0000a0020300a5a7 */ /* 0x000ea4000804007f */
[----:B--2---:R-:W-:Y:S05]  /*1b030*/  @!P2 BRA `(.L_x_541) ;  /* 0xfffffffc00eca947 */ /* 0x004fea000383ffff */
[----:B------:R-:W-:Y:S05]  /*1b040*/  BRA `(.L_x_634) ;  /* 0xffffffd400447947 */ /* 0x000fea000383ffff */
.L_x_547:
[----:B-12---:R-:W-:-:S04]  /*1b050*/  MOV R3, UR13 ;  /* 0x0000000d00037c02 */ /* 0x006fc80008000f00 */
[----:B------:R1:W2:Y:S03]  /*1b060*/  SYNCS.PHASECHK.TRANS64.TRYWAIT P2, [R3+URZ+0xa8], R2 ;  /* 0x0000a802030075a7 */ /* 0x0002a6000804017f */
[----:B--2---:R-:W-:Y:S05]  /*1b070*/  @!P2 NANOSLEEP.SYNCS 0x989680 ;  /* 0x009896800000a95d */ /* 0x004fea0003900000 */
[----:B------:R-:W2:Y:S02]  /*1b080*/  @!P2 SYNCS.PHASECHK.TRANS64 P2, [R3+URZ+0xa8], R2 ;  /* 0x0000a8020300a5a7 */ /* 0x000ea4000804007f */
[----:B--2---:R-:W-:Y:S05]  /*1b090*/  @!P2 BRA `(.L_x_547) ;  /* 0xfffffffc00eca947 */ /* 0x004fea000383ffff */
[----:B------:R-:W-:Y:S05]  /*1b0a0*/  BRA `(.L_x_635) ;  /* 0xffffffd4008c7947 */ /* 0x000fea000383ffff */
.L_x_553:
[----:B-123--:R-:W-:-:S04]  /*1b0b0*/  MOV R3, UR13 ;  /* 0x0000000d00037c02 */ /* 0x00efc80008000f00 */
[----:B------:R1:W2:Y:S03]  /*1b0c0*/  SYNCS.PHASECHK.TRANS64.TRYWAIT P2, [R3+URZ+0xb0], R2 ;  /* 0x0000b002030075a7 */ /* 0x0002a6000804017f */
[----:B--2---:R-:W-:Y:S05]  /*1b0d0*/  @!P2 NANOSLEEP.SYNCS 0x989680 ;  /* 0x009896800000a95d */ /* 0x004fea0003900000 */
[----:B------:R-:W2:Y:S02]  /*1b0e0*/  @!P2 SYNCS.PHASECHK.TRANS64 P2, [R3+URZ+0xb0], R2 ;  /* 0x0000b0020300a5a7 */ /* 0x000ea4000804007f */
[----:B--2---:R-:W-:Y:S05]  /*1b0f0*/  @!P2 BRA `(.L_x_553) ;  /* 0xfffffffc00eca947 */ /* 0x004fea000383ffff */
[----:B------:R-:W-:Y:S05]  /*1b100*/  BRA `(.L_x_636) ;  /* 0xffffffd400e07947 */ /* 0x000fea000383ffff */
.L_x_559:
[----:B-1234-:R-:W-:-:S04]  /*1b110*/  MOV R3, UR13 ;  /* 0x0000000d00037c02 */ /* 0x01efc80008000f00 */
[----:B------:R1:W2:Y:S03]  /*1b120*/  SYNCS.PHASECHK.TRANS64.TRYWAIT P2, [R3+URZ+0xb8], R2 ;  /* 0x0000b802030075a7 */ /* 0x0002a6000804017f */
[----:B--2---:R-:W-:Y:S05]  /*1b130*/  @!P2 NANOSLEEP.SYNCS 0x989680 ;  /* 0x009896800000a95d */ /* 0x004fea0003900000 */
[----:B------:R-:W2:Y:S02]  /*1b140*/  @!P2 SYNCS.PHASECHK.TRANS64 P2, [R3+URZ+0xb8], R2 ;  /* 0x0000b8020300a5a7 */ /* 0x000ea4000804007f */
[----:B--2---:R-:W-:Y:S05]  /*1b150*/  @!P2 BRA `(.L_x_559) ;  /* 0xfffffffc00eca947 */ /* 0x004fea000383ffff */
[----:B------:R-:W-:Y:S05]  /*1b160*/  BRA `(.L_x_637) ;  /* 0xffffffd8002c7947 */ /* 0x000fea000383ffff */
.L_x_565:
[----:B-1234-:R-:W-:-:S04]  /*1b170*/  MOV R3, UR13 ;  /* 0x0000000d00037c02 */ /* 0x01efc80008000f00 */
[----:B------:R1:W2:Y:S03]  /*1b180*/  SYNCS.PHASECHK.TRANS64.TRYWAIT P2, [R3+URZ+0xa0], R2 ;  /* 0x0000a002030075a7 */ /* 0x0002a6000804017f */
[----:B--2---:R-:W-:Y:S05]  /*1b190*/  @!P2 NANOSLEEP.SYNCS 0x989680 ;  /* 0x009896800000a95d */ /* 0x004fea0003900000 */
[----:B------:R-:W2:Y:S02]  /*1b1a0*/  @!P2 SYNCS.PHASECHK.TRANS64 P2, [R3+URZ+0xa0], R2 ;  /* 0x0000a0020300a5a7 */ /* 0x000ea4000804007f */
[----:B--2---:R-:W-:Y:S05]  /*1b1b0*/  @!P2 BRA `(.L_x_565) ;  /* 0xfffffffc00eca947 */ /* 0x004fea000383ffff */
[----:B------:R-:W-:Y:S05]  /*1b1c0*/  BRA `(.L_x_638) ;  /* 0xffffffd800807947 */ /* 0x000fea000383ffff */
.L_x_571:
[----:B-1234-:R-:W-:-:S04]  /*1b1d0*/  MOV R3, UR13 ;  /* 0x0000000d00037c02 */ /* 0x01efc80008000f00 */
[----:B------:R1:W2:Y:S03]  /*1b1e0*/  SYNCS.PHASECHK.TRANS64.TRYWAIT P2, [R3+URZ+0xa8], R2 ;  /* 0x0000a802030075a7 */ /* 0x0002a6000804017f */
[----:B--2---:R-:W-:Y:S05]  /*1b1f0*/  @!P2 NANOSLEEP.SYNCS 0x989680 ;  /* 0x009896800000a95d */ /* 0x004fea0003900000 */
[----:B------:R-:W2:Y:S02]  /*1b200*/  @!P2 SYNCS.PHASECHK.TRANS64 P2, [R3+URZ+0xa8], R2 ;  /* 0x0000a8020300a5a7 */ /* 0x000ea4000804007f */
[----:B--2---:R-:W-:Y:S05]  /*1b210*/  @!P2 BRA `(.L_x_571) ;  /* 0xfffffffc00eca947 */ /* 0x004fea000383ffff */
[----:B------:R-:W-:Y:S05]  /*1b220*/  BRA `(.L_x_639) ;  /* 0xffffffd800c07947 */ /* 0x000fea000383ffff */
.L_x_577:
[----:B-1234-:R-:W-:-:S04]  /*1b230*/  MOV R3, UR13 ;  /* 0x0000000d00037c02 */ /* 0x01efc80008000f00 */
[----:B------:R1:W2:Y:S03]  /*1b240*/  SYNCS.PHASECHK.TRANS64.TRYWAIT P2, [R3+URZ+0xb0], R2 ;  /* 0x0000b002030075a7 */ /* 0x0002a6000804017f */
[----:B--2---:R-:W-:Y:S05]  /*1b250*/  @!P2 NANOSLEEP.SYNCS 0x989680 ;  /* 0x009896800000a95d */ /* 0x004fea0003900000 */
[----:B------:R-:W2:Y:S02]  /*1b260*/  @!P2 SYNCS.PHASECHK.TRANS64 P2, [R3+URZ+0xb0], R2 ;  /* 0x0000b0020300a5a7 */ /* 0x000ea4000804007f */
[----:B--2---:R-:W-:Y:S05]  /*1b270*/  @!P2 BRA `(.L_x_577) ;  /* 0xfffffffc00eca947 */ /* 0x004fea000383ffff */
[----:B------:R-:W-:Y:S05]  /*1b280*/  BRA `(.L_x_640) ;  /* 0xffffffdc00087947 */ /* 0x000fea000383ffff */
.L_x_583:
[----:B-1234-:R-:W-:-:S04]  /*1b290*/  MOV R3, UR13 ;  /* 0x0000000d00037c02 */ /* 0x01efc80008000f00 */
[----:B------:R1:W2:Y:S03]  /*1b2a0*/  SYNCS.PHASECHK.TRANS64.TRYWAIT P2, [R3+URZ+0xb8], R2 ;  /* 0x0000b802030075a7 */ /* 0x0002a6000804017f */
[----:B--2---:R-:W-:Y:S05]  /*1b2b0*/  @!P2 NANOSLEEP.SYNCS 0x989680 ;  /* 0x009896800000a95d */ /* 0x004fea0003900000 */
[----:B------:R-:W2:Y:S02]  /*1b2c0*/  @!P2 SYNCS.PHASECHK.TRANS64 P2, [R3+URZ+0xb8], R2 ;  /* 0x0000b8020300a5a7 */ /* 0x000ea4000804007f */
[----:B--2---:R-:W-:Y:S05]  /*1b2d0*/  @!P2 BRA `(.L_x_583) ;  /* 0xfffffffc00eca947 */ /* 0x004fea000383ffff */
[----:B------:R-:W-:Y:S05]  /*1b2e0*/  BRA `(.L_x_641) ;  /* 0xffffffdc00447947 */ /* 0x000fea000383ffff */
.L_x_595:
[----:B-1----:R1:W2:Y:S02]  /*1b2f0*/  SYNCS.PHASECHK.TRANS64.TRYWAIT P0, [R0+URZ+0xa0], R3 ;  /* 0x0000a003000075a7 */ /* 0x0022a4000800017f */
[----:B--2---:R-:W-:Y:S05]  /*1b300*/  @!P0 NANOSLEEP.SYNCS 0x989680 ;  /* 0x009896800000895d */ /* 0x004fea0003900000 */
[----:B------:R-:W2:Y:S02]  /*1b310*/  @!P0 SYNCS.PHASECHK.TRANS64 P0, [R0+URZ+0xa0], R3 ;  /* 0x0000a003000085a7 */ /* 0x000ea4000800007f */
[----:B--2---:R-:W-:Y:S05]  /*1b320*/  @!P0 BRA `(.L_x_595) ;  /* 0xfffffffc00f08947 */ /* 0x004fea000383ffff */
[----:B------:R-:W-:Y:S05]  /*1b330*/  BRA `(.L_x_642) ;  /* 0xffffffe400507947 */ /* 0x000fea000383ffff */
.L_x_597:
[----:B--2---:R2:W3:Y:S02]  /*1b340*/  SYNCS.PHASECHK.TRANS64.TRYWAIT P0, [R0+URZ+0xa8], R3 ;  /* 0x0000a803000075a7 */ /* 0x0044e4000800017f */
[----:B---3--:R-:W-:Y:S05]  /*1b350*/  @!P0 NANOSLEEP.SYNCS 0x989680 ;  /* 0x009896800000895d */ /* 0x008fea0003900000 */
[----:B------:R-:W3:Y:S02]  /*1b360*/  @!P0 SYNCS.PHASECHK.TRANS64 P0, [R0+URZ+0xa8], R3 ;  /* 0x0000a803000085a7 */ /* 0x000ee4000800007f */
[----:B---3--:R-:W-:Y:S05]  /*1b370*/  @!P0 BRA `(.L_x_597) ;  /* 0xfffffffc00f08947 */ /* 0x008fea000383ffff */
[----:B------:R-:W-:Y:S05]  /*1b380*/  BRA `(.L_x_643) ;  /* 0xffffffe4004c7947 */ /* 0x000fea000383ffff */
.L_x_599:
[----:B---3--:R3:W4:Y:S02]  /*1b390*/  SYNCS.PHASECHK.TRANS64.TRYWAIT P0, [R0+URZ+0xb0], R3 ;  /* 0x0000b003000075a7 */ /* 0x008724000800017f */
[----:B----4-:R-:W-:Y:S05]  /*1b3a0*/  @!P0 NANOSLEEP.SYNCS 0x989680 ;  /* 0x009896800000895d */ /* 0x010fea0003900000 */
[----:B------:R-:W4:Y:S02]  /*1b3b0*/  @!P0 SYNCS.PHASECHK.TRANS64 P0, [R0+URZ+0xb0], R3 ;  /* 0x0000b003000085a7 */ /* 0x000f24000800007f */
[----:B----4-:R-:W-:Y:S05]  /*1b3c0*/  @!P0 BRA `(.L_x_599) ;  /* 0xfffffffc00f08947 */ /* 0x010fea000383ffff */
[----:B------:R-:W-:Y:S05]  /*1b3d0*/  BRA `(.L_x_644) ;  /* 0xffffffe400487947 */ /* 0x000fea000383ffff */
.L_x_603:
[----:B------:R-:W-:Y:S01]  /*1b3e0*/  BSSY B1, `(.L_x_645) ;  /* 0x0000006000017945 */ /* 0x000fe20003800000 */
[----:B------:R-:W-:-:S07]  /*1b3f0*/  MOV R15, 0xffffffff ;  /* 0xffffffff000f7802 */ /* 0x000fce0000000f00 */
[----:B------:R-:W-:Y:S05]  /*1b400*/  WARPSYNC.COLLECTIVE R15, `(.L_x_646) ;  /* 0x000000000f0c7348 */ /* 0x000fea0003c00000 */
[----:B------:R-:W-:Y:S02]  /*1b410*/  ELECT P6, UR62, PT ;  /* 0x00000000003e782f */ /* 0x000fe400038c0000 */
[----:B------:R-:W-:Y:S01]  /*1b420*/  MOV R14, UR62 ;  /* 0x0000003e000e7c02 */ /* 0x000fe20008000f00 */
[----:B------:R-:W-:Y:S10]  /*1b430*/  ENDCOLLECTIVE ;  /* 0x000000000000791b */ /* 0x000ff40003800000 */
.L_x_646:
[----:B------:R-:W-:Y:S05]  /*1b440*/  BSYNC B1 ;  /* 0x0000000000017941 */ /* 0x000fea0003800000 */
.L_x_645:
[----:B------:R-:W-:Y:S05]  /*1b450*/  BRA `(.L_x_647) ;  /* 0xffffffe400cc7947 */ /* 0x000fea000383ffff */
.L_x_606:
[----:B-1----:R1:W3:Y:S02]  /*1b460*/  SYNCS.PHASECHK.TRANS64.TRYWAIT P0, [R15+URZ+0x40], R6 ;  /* 0x000040060f0075a7 */ /* 0x0022e4000800017f */
[----:B---3--:R-:W-:Y:S05]  /*1b470*/  @!P0 NANOSLEEP.SYNCS 0x989680 ;  /* 0x009896800000895d */ /* 0x008fea0003900000 */
[----:B------:R-:W3:Y:S02]  /*1b480*/  @!P0 SYNCS.PHASECHK.TRANS64 P0, [R15+URZ+0x40], R6 ;  /* 0x000040060f0085a7 */ /* 0x000ee4000800007f */
[----:B---3--:R-:W-:Y:S05]  /*1b490*/  @!P0 BRA `(.L_x_606) ;  /* 0xfffffffc00f08947 */ /* 0x008fea000383ffff */
[----:B------:R-:W-:Y:S05]  /*1b4a0*/  BRA `(.L_x_648) ;  /* 0xffffffe800087947 */ /* 0x000fea000383ffff */
.L_x_614:
[----:B------:R-:W-:Y:S01]  /*1b4b0*/  BSSY B0, `(.L_x_649) ;  /* 0x0000006000007945 */ /* 0x000fe20003800000 */
[----:B------:R-:W-:-:S07]  /*1b4c0*/  MOV R15, 0xffffffff ;  /* 0xffffffff000f7802 */ /* 0x000fce0000000f00 */
[----:B------:R-:W-:Y:S05]  /*1b4d0*/  WARPSYNC.COLLECTIVE R15, `(.L_x_650) ;  /* 0x000000000f0c7348 */ /* 0x000fea0003c00000 */
[----:B------:R-:W-:Y:S02]  /*1b4e0*/  ELECT P6, UR62, PT ;  /* 0x00000000003e782f */ /* 0x000fe400038c0000 */
[----:B------:R-:W-:Y:S01]  /*1b4f0*/  MOV R14, UR62 ;  /* 0x0000003e000e7c02 */ /* 0x000fe20008000f00 */
[----:B------:R-:W-:Y:S10]  /*1b500*/  ENDCOLLECTIVE ;  /* 0x000000000000791b */ /* 0x000ff40003800000 */
.L_x_650:
[----:B------:R-:W-:Y:S05]  /*1b510*/  BSYNC B0 ;  /* 0x0000000000007941 */ /* 0x000fea0003800000 */
.L_x_649:
[----:B------:R-:W-:Y:S05]  /*1b520*/  BRA `(.L_x_651) ;  /* 0xfffffff000807947 */ /* 0x000fea000383ffff */
.L_x_618:
[----:B-1----:R1:W2:Y:S02]  /*1b530*/  SYNCS.PHASECHK.TRANS64.TRYWAIT P0, [R5+URZ], R2 ;  /* 0x00000002050075a7 */ /* 0x0022a4000800017f */
[----:B--2---:R-:W-:Y:S05]  /*1b540*/  @!P0 NANOSLEEP.SYNCS 0x989680 ;  /* 0x009896800000895d */ /* 0x004fea0003900000 */
[----:B------:R-:W2:Y:S02]  /*1b550*/  @!P0 SYNCS.PHASECHK.TRANS64 P0, [R5+URZ], R2 ;  /* 0x00000002050085a7 */ /* 0x000ea4000800007f */
[----:B--2---:R-:W-:Y:S05]  /*1b560*/  @!P0 BRA `(.L_x_618) ;  /* 0xfffffffc00f08947 */ /* 0x004fea000383ffff */
[----:B------:R-:W-:Y:S05]  /*1b570*/  BRA `(.L_x_652) ;  /* 0xfffffff000c47947 */ /* 0x000fea000383ffff */
.L_x_619:
[----:B-1----:R1:W2:Y:S02]  /*1b580*/  SYNCS.PHASECHK.TRANS64.TRYWAIT P0, [R7+URZ], R4 ;  /* 0x00000004070075a7 */ /* 0x0022a4000800017f */
[----:B--2---:R-:W-:Y:S05]  /*1b590*/  @!P0 NANOSLEEP.SYNCS 0x989680 ;  /* 0x009896800000895d */ /* 0x004fea0003900000 */
[----:B------:R-:W2:Y:S02]  /*1b5a0*/  @!P0 SYNCS.PHASECHK.TRANS64 P0, [R7+URZ], R4 ;  /* 0x00000004070085a7 */ /* 0x000ea4000800007f */
[----:B--2---:R-:W-:Y:S05]  /*1b5b0*/  @!P0 BRA `(.L_x_619) ;  /* 0xfffffffc00f08947 */ /* 0x004fea000383ffff */
[----:B------:R-:W-:Y:S05]  /*1b5c0*/  BRA `(.L_x_653) ;  /* 0xfffffff000d47947 */ /* 0x000fea000383ffff */
.L_x_620:
[----:B-1----:R1:W2:Y:S02]  /*1b5d0*/  SYNCS.PHASECHK.TRANS64.TRYWAIT P0, [R6+URZ], R5 ;  /* 0x00000005060075a7 */ /* 0x0022a4000800017f */
[----:B--2---:R-:W-:Y:S05]  /*1b5e0*/  @!P0 NANOSLEEP.SYNCS 0x989680 ;  /* 0x009896800000895d */ /* 0x004fea0003900000 */
[----:B------:R-:W2:Y:S02]  /*1b5f0*/  @!P0 SYNCS.PHASECHK.TRANS64 P0, [R6+URZ], R5 ;  /* 0x00000005060085a7 */ /* 0x000ea4000800007f */
[----:B--2---:R-:W-:Y:S05]  /*1b600*/  @!P0 BRA `(.L_x_620) ;  /* 0xfffffffc00f08947 */ /* 0x004fea000383ffff */
[----:B------:R-:W-:Y:S05]  /*1b610*/  BRA `(.L_x_654) ;  /* 0xfffffff000e47947 */ /* 0x000fea000383ffff */
.L_x_621:
[----:B-1----:R1:W2:Y:S02]  /*1b620*/  SYNCS.PHASECHK.TRANS64.TRYWAIT P0, [R7+URZ], R4 ;  /* 0x00000004070075a7 */ /* 0x0022a4000800017f */
[----:B--2---:R-:W-:Y:S05]  /*1b630*/  @!P0 NANOSLEEP.SYNCS 0x989680 ;  /* 0x009896800000895d */ /* 0x004fea0003900000 */
[----:B------:R-:W2:Y:S02]  /*1b640*/  @!P0 SYNCS.PHASECHK.TRANS64 P0, [R7+URZ], R4 ;  /* 0x00000004070085a7 */ /* 0x000ea4000800007f */
[----:B--2---:R-:W-:Y:S05]  /*1b650*/  @!P0 BRA `(.L_x_621) ;  /* 0xfffffffc00f08947 */ /* 0x004fea000383ffff */
[----:B------:R-:W-:Y:S05]  /*1b660*/  BRA `(.L_x_655) ;  /* 0xfffffff000f47947 */ /* 0x000fea000383ffff */
.L_x_622:
[----:B-1----:R1:W2:Y:S02]  /*1b670*/  SYNCS.PHASECHK.TRANS64.TRYWAIT P0, [R6+URZ], R5 ;  /* 0x00000005060075a7 */ /* 0x0022a4000800017f */
[----:B--2---:R-:W-:Y:S05]  /*1b680*/  @!P0 NANOSLEEP.SYNCS 0x989680 ;  /* 0x009896800000895d */ /* 0x004fea0003900000 */
[----:B------:R-:W2:Y:S02]  /*1b690*/  @!P0 SYNCS.PHASECHK.TRANS64 P0, [R6+URZ], R5 ;  /* 0x00000005060085a7 */ /* 0x000ea4000800007f */
[----:B--2---:R-:W-:Y:S05]  /*1b6a0*/  @!P0 BRA `(.L_x_622) ;  /* 0xfffffffc00f08947 */ /* 0x004fea000383ffff */
[----:B------:R-:W-:Y:S05]  /*1b6b0*/  BRA `(.L_x_656) ;  /* 0xfffffff400047947 */ /* 0x000fea000383ffff */
.L_x_623:
[----:B-1----:R1:W2:Y:S02]  /*1b6c0*/  SYNCS.PHASECHK.TRANS64.TRYWAIT P0, [R7+URZ], R4 ;  /* 0x00000004070075a7 */ /* 0x0022a4000800017f */
[----:B--2---:R-:W-:Y:S05]  /*1b6d0*/  @!P0 NANOSLEEP.SYNCS 0x989680 ;  /* 0x009896800000895d */ /* 0x004fea0003900000 */
[----:B------:R-:W2:Y:S02]  /*1b6e0*/  @!P0 SYNCS.PHASECHK.TRANS64 P0, [R7+URZ], R4 ;  /* 0x00000004070085a7 */ /* 0x000ea4000800007f */
[----:B--2---:R-:W-:Y:S05]  /*1b6f0*/  @!P0 BRA `(.L_x_623) ;  /* 0xfffffffc00f08947 */ /* 0x004fea000383ffff */
[----:B------:R-:W-:Y:S05]  /*1b700*/  BRA `(.L_x_657) ;  /* 0xfffffff400147947 */ /* 0x000fea000383ffff */
.L_x_624:
[----:B--2---:R2:W3:Y:S02]  /*1b710*/  SYNCS.PHASECHK.TRANS64.TRYWAIT P0, [R6+URZ], R5 ;  /* 0x00000005060075a7 */ /* 0x0044e4000800017f */
[----:B---3--:R-:W-:Y:S05]  /*1b720*/  @!P0 NANOSLEEP.SYNCS 0x989680 ;  /* 0x009896800000895d */ /* 0x008fea0003900000 */
[----:B------:R-:W3:Y:S02]  /*1b730*/  @!P0 SYNCS.PHASECHK.TRANS64 P0, [R6+URZ], R5 ;  /* 0x00000005060085a7 */ /* 0x000ee4000800007f */
[----:B---3--:R-:W-:Y:S05]  /*1b740*/  @!P0 BRA `(.L_x_624) ;  /* 0xfffffffc00f08947 */ /* 0x008fea000383ffff */
[----:B------:R-:W-:Y:S05]  /*1b750*/  BRA `(.L_x_658) ;  /* 0xfffffff4001c7947 */ /* 0x000fea000383ffff */
        .weak           $__internal_0_$__cuda_sm20_rcp_rn_f32_slowpath
        .type           $__internal_0_$__cuda_sm20_rcp_rn_f32_slowpath,@function
        .size           $__internal_0_$__cuda_sm20_rcp_rn_f32_slowpath,(.L_x_664 - $__internal_0_$__cuda_sm20_rcp_rn_f32_slowpath)
$__internal_0_$__cuda_sm20_rcp_rn_f32_slowpath:
[----:B------:R-:W-:Y:S01]  /*1b760*/  SHF.L.U32 R3, R0, 0x1, RZ ;  /* 0x0000000100037819 */ /* 0x000fe200000006ff */
[----:B------:R-:W-:Y:S03]  /*1b770*/  BSSY B0, `(.L_x_659) ;  /* 0x0000030000007945 */ /* 0x000fe60003800000 */
[----:B------:R-:W-:-:S04]  /*1b780*/  SHF.R.U32.HI R3, RZ, 0x18, R3 ;  /* 0x00000018ff037819 */ /* 0x000fc80000011603 */
[----:B------:R-:W-:-:S13]  /*1b790*/  ISETP.NE.U32.AND P2, PT, R3, RZ, PT ;  /* 0x000000ff0300720c */ /* 0x000fda0003f45070 */
[----:B------:R-:W-:Y:S05]  /*1b7a0*/  @P2 BRA `(.L_x_660) ;  /* 0x0000000000282947 */ /* 0x000fea0003800000 */
[----:B------:R-:W-:-:S04]  /*1b7b0*/  SHF.L.U32 R3, R0, 0x1, RZ ;  /* 0x0000000100037819 */ /* 0x000fc800000006ff */
[----:B------:R-:W-:-:S13]  /*1b7c0*/  ISETP.NE.AND P2, PT, R3, RZ, PT ;  /* 0x000000ff0300720c */ /* 0x000fda0003f45270 */
[----:B------:R-:W-:Y:S01]  /*1b7d0*/  @P2 FFMA R26, R0, 1.84467440737095516160e+19, RZ ;  /* 0x5f800000001a2823 */ /* 0x000fe200000000ff */
[----:B------:R-:W-:Y:S08]  /*1b7e0*/  @!P2 MUFU.RCP R5, R0 ;  /* 0x000000000005a308 */ /* 0x000ff00000001000 */
[----:B------:R-:W1:Y:S02]  /*1b7f0*/  @P2 MUFU.RCP R3, R26 ;  /* 0x0000001a00032308 */ /* 0x000e640000001000 */
[----:B-1----:R-:W-:-:S04]  /*1b800*/  @P2 FFMA R27, R26, R3, -1 ;  /* 0xbf8000001a1b2423 */ /* 0x002fc80000000003 */
[----:B------:R-:W-:-:S04]  /*1b810*/  @P2 FADD.FTZ R28, -R27, -RZ ;  /* 0x800000ff1b1c2221 */ /* 0x000fc80000010100 */
[----:B------:R-:W-:-:S04]  /*1b820*/  @P2 FFMA R3, R3, R28, R3 ;  /* 0x0000001c03032223 */ /* 0x000fc80000000003 */
[----:B------:R-:W-:Y:S01]  /*1b830*/  @P2 FFMA R5, R3, 1.84467440737095516160e+19, RZ ;  /* 0x5f80000003052823 */ /* 0x000fe200000000ff */
[----:B------:R-:W-:Y:S06]  /*1b840*/  BRA `(.L_x_661) ;  /* 0x0000000000887947 */ /* 0x000fec0003800000 */
.L_x_660:
[----:B------:R-:W-:-:S04]  /*1b850*/  IADD3 R5, R3, -0xfd, RZ ;  /* 0xffffff0303057810 */ /* 0x000fc80007ffe0ff */
[----:B------:R-:W-:-:S13]  /*1b860*/  ISETP.GT.U32.AND P2, PT, R5, 0x1, PT ;  /* 0x000000010500780c */ /* 0x000fda0003f44070 */
[----:B------:R-:W-:Y:S05]  /*1b870*/  @P2 BRA `(.L_x_662) ;  /* 0x0000000000782947 */ /* 0x000fea0003800000 */
[----:B------:R-:W-:Y:S02]  /*1b880*/  LOP3.LUT R32, R0, 0x7fffff, RZ, 0xc0, !PT ;  /* 0x007fffff00207812 */ /* 0x000fe400078ec0ff */
[----:B------:R-:W-:Y:S02]  /*1b890*/  MOV R28, 0x3 ;  /* 0x00000003001c7802 */ /* 0x000fe40000000f00 */
[----:B------:R-:W-:Y:S02]  /*1b8a0*/  LOP3.LUT R32, R32, 0x3f800000, RZ, 0xfc, !PT ;  /* 0x3f80000020207812 */ /* 0x000fe400078efcff */
[----:B------:R-:W-:Y:S02]  /*1b8b0*/  IADD3 R3, R3, -0xfc, RZ ;  /* 0xffffff0403037810 */ /* 0x000fe40007ffe0ff */
[----:B------:R-:W1:Y:S02]  /*1b8c0*/  MUFU.RCP R27, R32 ;  /* 0x00000020001b7308 */ /* 0x000e640000001000 */
[----:B-1----:R-:W-:-:S04]  /*1b8d0*/  FFMA R30, R32, R27, -1 ;  /* 0xbf800000201e7423 */ /* 0x002fc8000000001b */
[----:B------:R-:W-:-:S04]  /*1b8e0*/  FADD.FTZ R30, -R30, -RZ ;  /* 0x800000ff1e1e7221 */ /* 0x000fc80000010100 */
[CCC-:B------:R-:W-:Y:S01]  /*1b8f0*/  FFMA.RM R26, R27.reuse, R30.reuse, R27.reuse ;  /* 0x0000001e1b1a7223 */ /* 0x1c0fe2000000401b */
[----:B------:R-:W-:Y:S01]  /*1b900*/  FFMA.RP R29, R27, R30, R27 ;  /* 0x0000001e1b1d7223 */ /* 0x000fe2000000801b */
[----:B------:R-:W-:-:S03]  /*1b910*/  SHF.L.U32 R27, R28, R5, RZ ;  /* 0x000000051c1b7219 */ /* 0x000fc600000006ff */
[C---:B------:R-:W-:Y:S02]  /*1b920*/  LOP3.LUT R30, R26.reuse, 0x7fffff, RZ, 0xc0, !PT ;  /* 0x007fffff1a1e7812 */ /* 0x040fe400078ec0ff */
[----:B------:R-:W-:Y:S02]  /*1b930*/  FSETP.NEU.FTZ.AND P2, PT, R26, R29, PT ;  /* 0x0000001d1a00720b */ /* 0x000fe40003f5d000 */
[----:B------:R-:W-:Y:S02]  /*1b940*/  LOP3.LUT R26, R30, 0x800000, RZ, 0xfc, !PT ;  /* 0x008000001e1a7812 */ /* 0x000fe400078efcff */
[----:B------:R-:W-:Y:S02]  /*1b950*/  SEL R28, RZ, 0xffffffff, !P2 ;  /* 0xffffffffff1c7807 */ /* 0x000fe40005000000 */
[----:B------:R-:W-:Y:S02]  /*1b960*/  LOP3.LUT R30, R27, R26, RZ, 0xc0, !PT ;  /* 0x0000001a1b1e7212 */ /* 0x000fe400078ec0ff */
[----:B------:R-:W-:-:S02]  /*1b970*/  IADD3 R28, -R28, RZ, RZ ;  /* 0x000000ff1c1c7210 */ /* 0x000fc40007ffe1ff */
[-C--:B------:R-:W-:Y:S02]  /*1b980*/  SHF.R.U32.HI R30, RZ, R5.reuse, R30 ;  /* 0x00000005ff1e7219 */ /* 0x080fe4000001161e */
[--C-:B------:R-:W-:Y:S02]  /*1b990*/  LOP3.LUT P3, RZ, R28, R5, R26.reuse, 0xf8, !PT ;  /* 0x000000051cff7212 */ /* 0x100fe4000786f81a */
[C---:B------:R-:W-:Y:S02]  /*1b9a0*/  LOP3.LUT P2, RZ, R30.reuse, 0x1, RZ, 0xc0, !PT ;  /* 0x000000011eff7812 */ /* 0x040fe4000784c0ff */
[----:B------:R-:W-:Y:S02]  /*1b9b0*/  LOP3.LUT P4, RZ, R30, 0x2, RZ, 0xc0, !PT ;  /* 0x000000021eff7812 */ /* 0x000fe4000788c0ff */
[----:B------:R-:W-:Y:S02]  /*1b9c0*/  SHF.R.U32.HI R3, RZ, R3, R26 ;  /* 0x00000003ff037219 */ /* 0x000fe4000001161a */
[----:B------:R-:W-:-:S02]  /*1b9d0*/  PLOP3.LUT P2, PT, P2, P3, P4, 0xe0, 0x0 ;  /* 0x000000000000781c */ /* 0x000fc40001747c40 */
[----:B------:R-:W-:Y:S02]  /*1b9e0*/  LOP3.LUT P3, RZ, R0, 0x7fffff, RZ, 0xc0, !PT ;  /* 0x007fffff00ff7812 */ /* 0x000fe4000786c0ff */
[----:B------:R-:W-:-:S04]  /*1b9f0*/  SEL R5, RZ, 0x1, !P2 ;  /* 0x00000001ff057807 */ /* 0x000fc80005000000 */
[----:B------:R-:W-:-:S04]  /*1ba00*/  IADD3 R5, -R5, RZ, RZ ;  /* 0x000000ff05057210 */ /* 0x000fc80007ffe1ff */
[----:B------:R-:W-:-:S13]  /*1ba10*/  ISETP.GE.AND P2, PT, R5, RZ, PT ;  /* 0x000000ff0500720c */ /* 0x000fda0003f46270 */
[----:B------:R-:W-:-:S04]  /*1ba20*/  @!P2 IADD3 R3, R3, 0x1, RZ ;  /* 0x000000010303a810 */ /* 0x000fc80007ffe0ff */
[----:B------:R-:W-:-:S04]  /*1ba30*/  @!P3 SHF.L.U32 R3, R3, 0x1, RZ ;  /* 0x000000010303b819 */ /* 0x000fc800000006ff */
[----:B------:R-:W-:Y:S01]  /*1ba40*/  LOP3.LUT R5, R3, 0x80000000, R0, 0xf8, !PT ;  /* 0x8000000003057812 */ /* 0x000fe200078ef800 */
[----:B------:R-:W-:Y:S06]  /*1ba50*/  BRA `(.L_x_661) ;  /* 0x0000000000047947 */ /* 0x000fec0003800000 */
.L_x_662:
[----:B------:R1:W2:Y:S02]  /*1ba60*/  MUFU.RCP R5, R0 ;  /* 0x0000000000057308 */ /* 0x0002a40000001000 */
.L_x_661:
[----:B------:R-:W-:Y:S05]  /*1ba70*/  BSYNC B0 ;  /* 0x0000000000007941 */ /* 0x000fea0003800000 */
.L_x_659:
[----:B-12---:R-:W-:Y:S02]  /*1ba80*/  MOV R0, R5 ;  /* 0x0000000500007202 */ /* 0x006fe40000000f00 */
[----:B------:R-:W-:-:S04]  /*1ba90*/  MOV R5, 0x0 ;  /* 0x0000000000057802 */ /* 0x000fc80000000f00 */
[----:B------:R-:W-:Y:S05]  /*1baa0*/  RET.REL.NODEC R4 `(_ZN7cutlass13device_kernelINS_4gemm6kernel13GemmUniversalIN4cute5tupleIJiiiiEEENS1_10collective13CollectiveMmaINS1_37MainloopSm90TmaGmmaWarpSpecializedFP8ILi8ENS5_IJNS4_1CILi2EEENSA_ILi1EEESC_EEENS1_35KernelTmaWarpSpecializedCooperativeEEENS5_IJNSA_ILi256EEENSA_ILi128EEENSA_ILi64EEEEEENS_12float_e4m3_tENS5_IJlSC_lEEESK_SL_NS4_8TiledMMAINS4_8MMA_AtomIJNS4_4SM904GMMA31MMA_64x128x32_F32E4M3E4M3_SS_TNILNSP_7ScaleInE1ELSR_1EEEEEENS4_6LayoutISD_NS5_IJSC_NSA_ILi0EEESV_EEEEENS5_IJNS4_10UnderscoreESY_SY_EEEEENS4_13SM90_TMA_LOADENS4_14ComposedLayoutINS4_7SwizzleILi2ELi4ELi3EEENS4_18smem_ptr_flag_bitsILi8EEENSU_INS5_IJNSA_ILi8EEESI_EEENS5_IJSI_SC_EEEEEEEvNS4_8identityENS4_23SM90_TMA_LOAD_MULTICASTES1B_vS1C_EENS_8epilogue10collective18CollectiveEpilogueINS1F_22Sm90TmaWarpSpecializedILi4ELi2ELi16ELb0ELb0EEEJSJ_NS5_IJSH_NSA_ILi32EEEEEESK_SL_SK_SL_NS1F_6fusion15FusionCallbacksIS1J_NS1M_13LinCombEltActINS1F_6thread4SiLuESK_fSK_fLNS_15FloatRoundStyleE2EEESJ_S1L_JEEES11_NS12_INS13_ILi1ELi4ELi3EEES16_NSU_INS5_IJS17_S1K_EEENS5_IJS1K_SC_EEEEEEENS4_39AutoVectorizingCopyWithAssumedAlignmentILi128EEENS4_14SM90_TMA_STOREES1Y_S20_NS4_9Copy_AtomIJNS4_17SM90_U32x4_STSM_NENS_6half_tEEEEvEEEvvEEEEvNT_6ParamsE) ;  /* 0xfffffe4404547950 */ /* 0x000fea0003c3ffff */
.L_x_663:
[----:B------:R-:W-:-:S00]  /*1bab0*/  BRA `(.L_x_663) ;  /* 0xfffffffc00fc7947 */ /* 0x000fc0000383ffff */
[----:B------:R-:W-:-:S00]  /*1bac0*/  NOP ;  /* 0x0000000000007918 */ /* 0x000fc00000000000 */
        /* <DEDUP_REMOVED lines=11> */
.L_x_664:


//--------------------- .nv.global.init           --------------------------
	.section	.nv.global.init,"aw",@progbits
.nv.global.init:
	.type		$str$24,@object
	.size		$str$24,($str$25 - $str$24)
$str$24:
        /*0000*/ 	.byte	0x28, 0x61, 0x64, 0x64, 0x72, 0x65, 0x73, 0x73, 0x20, 0x26, 0x20, 0x6d, 0x61, 0x73, 0x6b, 0x29
        /*0010*/ 	.byte	0x20, 0x3d, 0x3d, 0x20, 0x30, 0x00
	.type		$str$25,@object
	.size		$str$25,(__unnamed_1 - $str$25)
$str$25:
        /*0016*/ 	.byte	0x2f, 0x74, 0x6d, 0x70, 0x2f, 0x63, 0x75, 0x74, 0x6c, 0x61, 0x73, 0x73, 0x5f, 0x73, 0x77, 0x65
        /*0026*/ 	.byte	0x65, 0x70, 0x5f, 0x73, 0x72, 0x63, 0x2f, 0x69, 0x6e, 0x63, 0x6c, 0x75, 0x64, 0x65, 0x2f, 0x63
        /*0036*/ 	.byte	0x75, 0x74, 0x65, 0x2f, 0x70, 0x6f, 0x69, 0x6e, 0x74, 0x65, 0x72, 0x5f, 0x66, 0x6c, 0x61, 0x67
        /*0046*/ 	.byte	0x67, 0x65, 0x64, 0x2e, 0x68, 0x70, 0x70, 0x00
	.type		__unnamed_1,@object
	.size		__unnamed_1,(__unnamed_2 - __unnamed_1)
__unnamed_1:
        /* <DEDUP_REMOVED lines=28> */
        /*020e*/ 	.byte	0x3a, 0x43, 0x3c, 0x34, 0x30, 0x39, 0x36, 0x3e, 0x3e, 0x3e, 0x3e, 0x3e, 0x5d, 0x00
	.type		__unnamed_2,@object
	.size		__unnamed_2,(.L_1 - __unnamed_2)
__unnamed_2:
        /* <DEDUP_REMOVED lines=29> */
.L_1:


//--------------------- .nv.shared._ZN7cutlass13device_kernelINS_4gemm6kernel13GemmUniversalIN4cute5tupleIJiiiiEEENS1_10collective13CollectiveMmaINS1_37MainloopSm90TmaGmmaWarpSpecializedFP8ILi8ENS5_IJNS4_1CILi2EEENSA_ILi1EEESC_EEENS1_35KernelTmaWarpSpecializedCooperativeEEENS5_IJNSA_ILi256EEENSA_ILi128EEENSA_ILi64EEEEEENS_12float_e4m3_tENS5_IJlSC_lEEESK_SL_NS4_8TiledMMAINS4_8MMA_AtomIJNS4_4SM904GMMA31MMA_64x128x32_F32E4M3E4M3_SS_TNILNSP_7ScaleInE1ELSR_1EEEEEENS4_6LayoutISD_NS5_IJSC_NSA_ILi0EEESV_EEEEENS5_IJNS4_10UnderscoreESY_SY_EEEEENS4_13SM90_TMA_LOADENS4_14ComposedLayoutINS4_7SwizzleILi2ELi4ELi3EEENS4_18smem_ptr_flag_bitsILi8EEENSU_INS5_IJNSA_ILi8EEESI_EEENS5_IJSI_SC_EEEEEEEvNS4_8identityENS4_23SM90_TMA_LOAD_MULTICASTES1B_vS1C_EENS_8epilogue10collective18CollectiveEpilogueINS1F_22Sm90TmaWarpSpecializedILi4ELi2ELi16ELb0ELb0EEEJSJ_NS5_IJSH_NSA_ILi32EEEEEESK_SL_SK_SL_NS1F_6fusion15FusionCallbacksIS1J_NS1M_13LinCombEltActINS1F_6thread4SiLuESK_fSK_fLNS_15FloatRoundStyleE2EEESJ_S1L_JEEES11_NS12_INS13_ILi1ELi4ELi3EEES16_NSU_INS5_IJS17_S1K_EEENS5_IJS1K_SC_EEEEEEENS4_39AutoVectorizingCopyWithAssumedAlignmentILi128EEENS4_14SM90_TMA_STOREES1Y_S20_NS4_9Copy_AtomIJNS4_17SM90_U32x4_STSM_NENS_6half_tEEEEvEEEvvEEEEvNT_6ParamsE --------------------------
	.section	.nv.shared._ZN7cutlass13device_kernelINS_4gemm6kernel13GemmUniversalIN4cute5tupleIJiiiiEEENS1_10collective13CollectiveMmaINS1_37MainloopSm90TmaGmmaWarpSpecializedFP8ILi8ENS5_IJNS4_1CILi2EEENSA_ILi1EEESC_EEENS1_35KernelTmaWarpSpecializedCooperativeEEENS5_IJNSA_ILi256EEENSA_ILi128EEENSA_ILi64EEEEEENS_12float_e4m3_tENS5_IJlSC_lEEESK_SL_NS4_8TiledMMAINS4_8MMA_AtomIJNS4_4SM904GMMA31MMA_64x128x32_F32E4M3E4M3_SS_TNILNSP_7ScaleInE1ELSR_1EEEEEENS4_6LayoutISD_NS5_IJSC_NSA_ILi0EEESV_EEEEENS5_IJNS4_10UnderscoreESY_SY_EEEEENS4_13SM90_TMA_LOADENS4_14ComposedLayoutINS4_7SwizzleILi2ELi4ELi3EEENS4_18smem_ptr_flag_bitsILi8EEENSU_INS5_IJNSA_ILi8EEESI_EEENS5_IJSI_SC_EEEEEEEvNS4_8identityENS4_23SM90_TMA_LOAD_MULTICASTES1B_vS1C_EENS_8epilogue10collective18CollectiveEpilogueINS1F_22Sm90TmaWarpSpecializedILi4ELi2ELi16ELb0ELb0EEEJSJ_NS5_IJSH_NSA_ILi32EEEEEESK_SL_SK_SL_NS1F_6fusion15FusionCallbacksIS1J_NS1M_13LinCombEltActINS1F_6thread4SiLuESK_fSK_fLNS_15FloatRoundStyleE2EEESJ_S1L_JEEES11_NS12_INS13_ILi1ELi4ELi3EEES16_NSU_INS5_IJS17_S1K_EEENS5_IJS1K_SC_EEEEEEENS4_39AutoVectorizingCopyWithAssumedAlignmentILi128EEENS4_14SM90_TMA_STOREES1Y_S20_NS4_9Copy_AtomIJNS4_17SM90_U32x4_STSM_NENS_6half_tEEEEvEEEvvEEEEvNT_6ParamsE,"aw",@nobits
	.sectionflags	@""
	.align	16
	.zero		1024


//--------------------- .nv.shared.reserved.0     --------------------------
	.section	.nv.shared.reserved.0,"aw",@nobits
	.weak		__nv_reservedSMEM_offset_0_alias
	.size		__nv_reservedSMEM_offset_0_alias, 0, 0
	.other		__nv_reservedSMEM_offset_0_alias,@"STO_CUDA_RESERVED_SHARED STV_DEFAULT"
__nv_reservedSMEM_offset_0_alias:
	.zero		0


//--------------------- .nv.global                --------------------------
	.section	.nv.global,"aw",@nobits
.nv.global:
	.type		_ZN39_INTERNAL_481d9913_4_k_cu_703fd70f_27924cute1_E,@object
	.size		_ZN39_INTERNAL_481d9913_4_k_cu_703fd70f_27924cute1_E,(_ZN39_INTERNAL_481d9913_4_k_cu_703fd70f_27924cuda3std3__45__cpo6cbeginE - _ZN39_INTERNAL_481d9913_4_k_cu_703fd70f_27924cute1_E)
_ZN39_INTERNAL_481d9913_4_k_cu_703fd70f_27924cute1_E:
	.zero		1
	.type		_ZN39_INTERNAL_481d9913_4_k_cu_703fd70f_27924cuda3std3__45__cpo6cbeginE,@object
	.size		_ZN39_INTERNAL_481d9913_4_k_cu_703fd70f_27924cuda3std3__45__cpo6cbeginE,(_ZN39_INTERNAL_481d9913_4_k_cu_703fd70f_27924cuda3std3__48in_placeE - _ZN39_INTERNAL_481d9913_4_k_cu_703fd70f_27924cuda3std3__45__cpo6cbeginE)
_ZN39_INTERNAL_481d9913_4_k_cu_703fd70f_27924cuda3std3__45__cpo6cbeginE:
	.zero		1
	.type		_ZN39_INTERNAL_481d9913_4_k_cu_703fd70f_27924cuda3std3__48in_placeE,@object
	.size		_ZN39_INTERNAL_481d9913_4_k_cu_703fd70f_27924cuda3std3__48in_placeE,(_ZN39_INTERNAL_481d9913_4_k_cu_703fd70f_27924cuda3std6ranges3__45__cpo9iter_moveE - _ZN39_INTERNAL_481d9913_4_k_cu_703fd70f_27924cuda3std3__48in_placeE)
_ZN39_INTERNAL_481d9913_4_k_cu_703fd70f_27924cuda3std3__48in_placeE:
	.zero		1
	.type		_ZN39_INTERNAL_481d9913_4_k_cu_703fd70f_27924cuda3std6ranges3__45__cpo9iter_moveE,@object
	.size		_ZN39_INTERNAL_481d9913_4_k_cu_703fd70f_27924cuda3std6ranges3__45__cpo9iter_moveE,(_ZN39_INTERNAL_481d9913_4_k_cu_703fd70f_27924cuda3std3__45__cpo5beginE - _ZN39_INTERNAL_481d9913_4_k_cu_703fd70f_27924cuda3std6ranges3__45__cpo9iter_moveE)
_ZN39_INTERNAL_481d9913_4_k_cu_703fd70f_27924cuda3std6ranges3__45__cpo9iter_moveE:
	.zero		1
	.type		_ZN39_INTERNAL_481d9913_4_k_cu_703fd70f_27924cuda3std3__45__cpo5beginE,@object
	.size		_ZN39_INTERNAL_481d9913_4_k_cu_703fd70f_27924cuda3std3__45__cpo5beginE,(_ZN39_INTERNAL_481d9913_4_k_cu_703fd70f_27924cuda3std3__441_GLOBAL__N__481d9913_4_k_cu_703fd70f_27926ignoreE - _ZN39_INTERNAL_481d9913_4_k_cu_703fd70f_27924cuda3std3__45__cpo5beginE)
_ZN39_INTERNAL_481d9913_4_k_cu_703fd70f_27924cuda3std3__45__cpo5beginE:
	.zero		1
	.type		_ZN39_INTERNAL_481d9913_4_k_cu_703fd70f_27924cuda3std3__441_GLOBAL__N__481d9913_4_k_cu_703fd70f_27926ignoreE,@object
	.size		_ZN39_INTERNAL_481d9913_4_k_cu_703fd70f_27924cuda3std3__441_GLOBAL__N__481d9913_4_k_cu_703fd70f_27926ignoreE,(_ZN39_INTERNAL_481d9913_4_k_cu_703fd70f_27924cute7productE - _ZN39_INTERNAL_481d9913_4_k_cu_703fd70f_27924cuda3std3__441_GLOBAL__N__481d9913_4_k_cu_703fd70f_27926ignoreE)
_ZN39_INTERNAL_481d9913_4_k_cu_703fd70f_27924cuda3std3__441_GLOBAL__N__481d9913_4_k_cu_703fd70f_27926ignoreE:
	.zero		1
	.type		_ZN39_INTERNAL_481d9913_4_k_cu_703fd70f_27924cute7productE,@object
	.size		_ZN39_INTERNAL_481d9913_4_k_cu_703fd70f_27924cute7productE,(_ZN39_INTERNAL_481d9913_4_k_cu_703fd70f_27924cuda3std3__45__cpo3endE - _ZN39_INTERNAL_481d9913_4_k_cu_703fd70f_27924cute7productE)
_ZN39_INTERNAL_481d9913_4_k_cu_703fd70f_27924cute7productE:
	.zero		1
	.type		_ZN39_INTERNAL_481d9913_4_k_cu_703fd70f_27924cuda3std3__45__cpo3endE,@object
	.size		_ZN39_INTERNAL_481d9913_4_k_cu_703fd70f_27924cuda3std3__45__cpo3endE,(_ZN39_INTERNAL_481d9913_4_k_cu_703fd70f_27924cuda3std3__419piecewise_constructE - _ZN39_INTERNAL_481d9913_4_k_cu_703fd70f_27924cuda3std3__45__cpo3endE)
_ZN39_INTERNAL_481d9913_4_k_cu_703fd70f_27924cuda3std3__45__cpo3endE:
	.zero		1
	.type		_ZN39_INTERNAL_481d9913_4_k_cu_703fd70f_27924cuda3std3__419piecewise_constructE,@object
	.size		_ZN39_INTERNAL_481d9913_4_k_cu_703fd70f_27924cuda3std3__419piecewise_constructE,(_ZN39_INTERNAL_481d9913_4_k_cu_703fd70f_27924cuda3std3__45__cpo4cendE - _ZN39_INTERNAL_481d9913_4_k_cu_703fd70f_27924cuda3std3__419piecewise_constructE)
_ZN39_INTERNAL_481d9913_4_k_cu_703fd70f_27924cuda3std3__419piecewise_constructE:
	.zero		1
	.type		_ZN39_INTERNAL_481d9913_4_k_cu_703fd70f_27924cuda3std3__45__cpo4cendE,@object
	.size		_ZN39_INTERNAL_481d9913_4_k_cu_703fd70f_27924cuda3std3__45__cpo4cendE,(_ZN39_INTERNAL_481d9913_4_k_cu_703fd70f_27924cuda3std6ranges3__45__cpo4swapE - _ZN39_INTERNAL_481d9913_4_k_cu_703fd70f_27924cuda3std3__45__cpo4cendE)
_ZN39_INTERNAL_481d9913_4_k_cu_703fd70f_27924cuda3std3__45__cpo4cendE:
	.zero		1
	.type		_ZN39_INTERNAL_481d9913_4_k_cu_703fd70f_27924cuda3std6ranges3__45__cpo4swapE,@object
	.size		_ZN39_INTERNAL_481d9913_4_k_cu_703fd70f_27924cuda3std6ranges3__45__cpo4swapE,(.L_9 - _ZN39_INTERNAL_481d9913_4_k_cu_703fd70f_27924cuda3std6ranges3__45__cpo4swapE)
_ZN39_INTERNAL_481d9913_4_k_cu_703fd70f_27924cuda3std6ranges3__45__cpo4swapE:
	.zero		1
.L_9:


//--------------------- .nv.constant0._ZN7cutlass13device_kernelINS_4gemm6kernel13GemmUniversalIN4cute5tupleIJiiiiEEENS1_10collective13CollectiveMmaINS1_37MainloopSm90TmaGmmaWarpSpecializedFP8ILi8ENS5_IJNS4_1CILi2EEENSA_ILi1EEESC_EEENS1_35KernelTmaWarpSpecializedCooperativeEEENS5_IJNSA_ILi256EEENSA_ILi128EEENSA_ILi64EEEEEENS_12float_e4m3_tENS5_IJlSC_lEEESK_SL_NS4_8TiledMMAINS4_8MMA_AtomIJNS4_4SM904GMMA31MMA_64x128x32_F32E4M3E4M3_SS_TNILNSP_7ScaleInE1ELSR_1EEEEEENS4_6LayoutISD_NS5_IJSC_NSA_ILi0EEESV_EEEEENS5_IJNS4_10UnderscoreESY_SY_EEEEENS4_13SM90_TMA_LOADENS4_14ComposedLayoutINS4_7SwizzleILi2ELi4ELi3EEENS4_18smem_ptr_flag_bitsILi8EEENSU_INS5_IJNSA_ILi8EEESI_EEENS5_IJSI_SC_EEEEEEEvNS4_8identityENS4_23SM90_TMA_LOAD_MULTICASTES1B_vS1C_EENS_8epilogue10collective18CollectiveEpilogueINS1F_22Sm90TmaWarpSpecializedILi4ELi2ELi16ELb0ELb0EEEJSJ_NS5_IJSH_NSA_ILi32EEEEEESK_SL_SK_SL_NS1F_6fusion15FusionCallbacksIS1J_NS1M_13LinCombEltActINS1F_6thread4SiLuESK_fSK_fLNS_15FloatRoundStyleE2EEESJ_S1L_JEEES11_NS12_INS13_ILi1ELi4ELi3EEES16_NSU_INS5_IJS17_S1K_EEENS5_IJS1K_SC_EEEEEEENS4_39AutoVectorizingCopyWithAssumedAlignmentILi128EEENS4_14SM90_TMA_STOREES1Y_S20_NS4_9Copy_AtomIJNS4_17SM90_U32x4_STSM_NENS_6half_tEEEEvEEEvvEEEEvNT_6ParamsE --------------------------
	.section	.nv.constant0._ZN7cutlass13device_kernelINS_4gemm6kernel13GemmUniversalIN4cute5tupleIJiiiiEEENS1_10collective13CollectiveMmaINS1_37MainloopSm90TmaGmmaWarpSpecializedFP8ILi8ENS5_IJNS4_1CILi2EEENSA_ILi1EEESC_EEENS1_35KernelTmaWarpSpecializedCooperativeEEENS5_IJNSA_ILi256EEENSA_ILi128EEENSA_ILi64EEEEEENS_12float_e4m3_tENS5_IJlSC_lEEESK_SL_NS4_8TiledMMAINS4_8MMA_AtomIJNS4_4SM904GMMA31MMA_64x128x32_F32E4M3E4M3_SS_TNILNSP_7ScaleInE1ELSR_1EEEEEENS4_6LayoutISD_NS5_IJSC_NSA_ILi0EEESV_EEEEENS5_IJNS4_10UnderscoreESY_SY_EEEEENS4_13SM90_TMA_LOADENS4_14ComposedLayoutINS4_7SwizzleILi2ELi4ELi3EEENS4_18smem_ptr_flag_bitsILi8EEENSU_INS5_IJNSA_ILi8EEESI_EEENS5_IJSI_SC_EEEEEEEvNS4_8identityENS4_23SM90_TMA_LOAD_MULTICASTES1B_vS1C_EENS_8epilogue10collective18CollectiveEpilogueINS1F_22Sm90TmaWarpSpecializedILi4ELi2ELi16ELb0ELb0EEEJSJ_NS5_IJSH_NSA_ILi32EEEEEESK_SL_SK_SL_NS1F_6fusion15FusionCallbacksIS1J_NS1M_13LinCombEltActINS1F_6thread4SiLuESK_fSK_fLNS_15FloatRoundStyleE2EEESJ_S1L_JEEES11_NS12_INS13_ILi1ELi4ELi3EEES16_NSU_INS5_IJS17_S1K_EEENS5_IJS1K_SC_EEEEEEENS4_39AutoVectorizingCopyWithAssumedAlignmentILi128EEENS4_14SM90_TMA_STOREES1Y_S20_NS4_9Copy_AtomIJNS4_17SM90_U32x4_STSM_NENS_6half_tEEEEvEEEvvEEEEvNT_6ParamsE,"a",@progbits
	.sectionflags	@""
	.align	4
.nv.constant0._ZN7cutlass13device_kernelINS_4gemm6kernel13GemmUniversalIN4cute5tupleIJiiiiEEENS1_10collective13CollectiveMmaINS1_37MainloopSm90TmaGmmaWarpSpecializedFP8ILi8ENS5_IJNS4_1CILi2EEENSA_ILi1EEESC_EEENS1_35KernelTmaWarpSpecializedCooperativeEEENS5_IJNSA_ILi256EEENSA_ILi128EEENSA_ILi64EEEEEENS_12float_e4m3_tENS5_IJlSC_lEEESK_SL_NS4_8TiledMMAINS4_8MMA_AtomIJNS4_4SM904GMMA31MMA_64x128x32_F32E4M3E4M3_SS_TNILNSP_7ScaleInE1ELSR_1EEEEEENS4_6LayoutISD_NS5_IJSC_NSA_ILi0EEESV_EEEEENS5_IJNS4_10UnderscoreESY_SY_EEEEENS4_13SM90_TMA_LOADENS4_14ComposedLayoutINS4_7SwizzleILi2ELi4ELi3EEENS4_18smem_ptr_flag_bitsILi8EEENSU_INS5_IJNSA_ILi8EEESI_EEENS5_IJSI_SC_EEEEEEEvNS4_8identityENS4_23SM90_TMA_LOAD_MULTICASTES1B_vS1C_EENS_8epilogue10collective18CollectiveEpilogueINS1F_22Sm90TmaWarpSpecializedILi4ELi2ELi16ELb0ELb0EEEJSJ_NS5_IJSH_NSA_ILi32EEEEEESK_SL_SK_SL_NS1F_6fusion15FusionCallbacksIS1J_NS1M_13LinCombEltActINS1F_6thread4SiLuESK_fSK_fLNS_15FloatRoundStyleE2EEESJ_S1L_JEEES11_NS12_INS13_ILi1ELi4ELi3EEES16_NSU_INS5_IJS17_S1K_EEENS5_IJS1K_SC_EEEEEEENS4_39AutoVectorizingCopyWithAssumedAlignmentILi128EEENS4_14SM90_TMA_STOREES1Y_S20_NS4_9Copy_AtomIJNS4_17SM90_U32x4_STSM_NENS_6half_tEEEEvEEEvvEEEEvNT_6ParamsE:
	.zero		2432


//--------------------- SYMBOLS --------------------------

	.type		.nv.reservedSmem.offset0,@object
	.size		.nv.reservedSmem.offset0,0x4
	.type		__assertfail,@function
